//
// Generated by NVIDIA NVVM Compiler
//
// Compiler Build ID: CL-36424714
// Cuda compilation tools, release 13.0, V13.0.88
// Based on NVVM 20.0.0
//

.version 9.0
.target sm_100
.address_size 64

	// .globl	_Z21exclusive_scan_kernelPiS_S_i
// _ZZN3cub18CUB_300001_SM_10006detail4scan16DeviceScanKernelINS2_10policy_hubIiiijN4cuda3std3__44plusIvEEE10Policy1000EPiSC_NS0_13ScanTileStateIiLb1EEES9_NS1_10InputValueIiSC_EEjiLb0EiEEvT0_T1_T2_iT3_T4_T5_E12temp_storage has been demoted
// _ZZN3cub18CUB_300001_SM_10006detail4scan16DeviceScanKernelINS2_10policy_hubIiiijN4cuda3std3__44plusIvEEE10Policy1000EN6thrust24THRUST_300001_SM_1000_NS6detail15normal_iteratorINSD_10device_ptrIiEEEESI_NS0_13ScanTileStateIiLb1EEES9_NS1_10InputValueIiPiEEjiLb0EiEEvT0_T1_T2_iT3_T4_T5_E12temp_storage has been demoted
// _ZZN3cub18CUB_300001_SM_10006detail4scan16DeviceScanKernelINS2_10policy_hubIiiimN4cuda3std3__44plusIvEEE10Policy1000EN6thrust24THRUST_300001_SM_1000_NS6detail15normal_iteratorINSD_10device_ptrIiEEEESI_NS0_13ScanTileStateIiLb1EEES9_NS1_10InputValueIiPiEEmiLb0EiEEvT0_T1_T2_iT3_T4_T5_E12temp_storage has been demoted
.global .align 1 .b8 _ZN34_INTERNAL_c9c2e234_4_k_cu_b8d66c314cuda3std3__45__cpo5beginE[1];
.global .align 1 .b8 _ZN34_INTERNAL_c9c2e234_4_k_cu_b8d66c314cuda3std3__45__cpo3endE[1];
.global .align 1 .b8 _ZN34_INTERNAL_c9c2e234_4_k_cu_b8d66c314cuda3std3__45__cpo6cbeginE[1];
.global .align 1 .b8 _ZN34_INTERNAL_c9c2e234_4_k_cu_b8d66c314cuda3std3__45__cpo4cendE[1];
.global .align 1 .b8 _ZN34_INTERNAL_c9c2e234_4_k_cu_b8d66c314cuda3std3__45__cpo6rbeginE[1];
.global .align 1 .b8 _ZN34_INTERNAL_c9c2e234_4_k_cu_b8d66c314cuda3std3__45__cpo4rendE[1];
.global .align 1 .b8 _ZN34_INTERNAL_c9c2e234_4_k_cu_b8d66c314cuda3std3__45__cpo7crbeginE[1];
.global .align 1 .b8 _ZN34_INTERNAL_c9c2e234_4_k_cu_b8d66c314cuda3std3__45__cpo5crendE[1];
.global .align 1 .b8 _ZN34_INTERNAL_c9c2e234_4_k_cu_b8d66c314cuda3std3__436_GLOBAL__N__c9c2e234_4_k_cu_b8d66c316ignoreE[1];
.global .align 1 .b8 _ZN34_INTERNAL_c9c2e234_4_k_cu_b8d66c314cuda3std3__419piecewise_constructE[1];
.global .align 1 .b8 _ZN34_INTERNAL_c9c2e234_4_k_cu_b8d66c314cuda3std3__48in_placeE[1];
.global .align 1 .b8 _ZN34_INTERNAL_c9c2e234_4_k_cu_b8d66c314cuda3std3__420unreachable_sentinelE[1];
.global .align 1 .b8 _ZN34_INTERNAL_c9c2e234_4_k_cu_b8d66c314cuda3std3__47nulloptE[1];
.global .align 1 .b8 _ZN34_INTERNAL_c9c2e234_4_k_cu_b8d66c314cuda3std3__48unexpectE[1];
.global .align 1 .b8 _ZN34_INTERNAL_c9c2e234_4_k_cu_b8d66c314cuda3std6ranges3__45__cpo4swapE[1];
.global .align 1 .b8 _ZN34_INTERNAL_c9c2e234_4_k_cu_b8d66c314cuda3std6ranges3__45__cpo9iter_moveE[1];
.global .align 1 .b8 _ZN34_INTERNAL_c9c2e234_4_k_cu_b8d66c314cuda3std6ranges3__45__cpo5beginE[1];
.global .align 1 .b8 _ZN34_INTERNAL_c9c2e234_4_k_cu_b8d66c314cuda3std6ranges3__45__cpo3endE[1];
.global .align 1 .b8 _ZN34_INTERNAL_c9c2e234_4_k_cu_b8d66c314cuda3std6ranges3__45__cpo6cbeginE[1];
.global .align 1 .b8 _ZN34_INTERNAL_c9c2e234_4_k_cu_b8d66c314cuda3std6ranges3__45__cpo4cendE[1];
.global .align 1 .b8 _ZN34_INTERNAL_c9c2e234_4_k_cu_b8d66c314cuda3std6ranges3__45__cpo7advanceE[1];
.global .align 1 .b8 _ZN34_INTERNAL_c9c2e234_4_k_cu_b8d66c314cuda3std6ranges3__45__cpo9iter_swapE[1];
.global .align 1 .b8 _ZN34_INTERNAL_c9c2e234_4_k_cu_b8d66c314cuda3std6ranges3__45__cpo4nextE[1];
.global .align 1 .b8 _ZN34_INTERNAL_c9c2e234_4_k_cu_b8d66c314cuda3std6ranges3__45__cpo4prevE[1];
.global .align 1 .b8 _ZN34_INTERNAL_c9c2e234_4_k_cu_b8d66c314cuda3std6ranges3__45__cpo4dataE[1];
.global .align 1 .b8 _ZN34_INTERNAL_c9c2e234_4_k_cu_b8d66c314cuda3std6ranges3__45__cpo5cdataE[1];
.global .align 1 .b8 _ZN34_INTERNAL_c9c2e234_4_k_cu_b8d66c314cuda3std6ranges3__45__cpo4sizeE[1];
.global .align 1 .b8 _ZN34_INTERNAL_c9c2e234_4_k_cu_b8d66c314cuda3std6ranges3__45__cpo5ssizeE[1];
.global .align 1 .b8 _ZN34_INTERNAL_c9c2e234_4_k_cu_b8d66c314cuda3std6ranges3__45__cpo8distanceE[1];
.global .align 1 .b8 _ZN34_INTERNAL_c9c2e234_4_k_cu_b8d66c316thrust24THRUST_300001_SM_1000_NS8cuda_cub3parE[1];
.global .align 1 .b8 _ZN34_INTERNAL_c9c2e234_4_k_cu_b8d66c316thrust24THRUST_300001_SM_1000_NS8cuda_cub10par_nosyncE[1];
.global .align 1 .b8 _ZN34_INTERNAL_c9c2e234_4_k_cu_b8d66c316thrust24THRUST_300001_SM_1000_NS6system6detail10sequential3seqE[1];
.global .align 1 .b8 _ZN34_INTERNAL_c9c2e234_4_k_cu_b8d66c316thrust24THRUST_300001_SM_1000_NS12placeholders2_1E[1];
.global .align 1 .b8 _ZN34_INTERNAL_c9c2e234_4_k_cu_b8d66c316thrust24THRUST_300001_SM_1000_NS12placeholders2_2E[1];
.global .align 1 .b8 _ZN34_INTERNAL_c9c2e234_4_k_cu_b8d66c316thrust24THRUST_300001_SM_1000_NS12placeholders2_3E[1];
.global .align 1 .b8 _ZN34_INTERNAL_c9c2e234_4_k_cu_b8d66c316thrust24THRUST_300001_SM_1000_NS12placeholders2_4E[1];
.global .align 1 .b8 _ZN34_INTERNAL_c9c2e234_4_k_cu_b8d66c316thrust24THRUST_300001_SM_1000_NS12placeholders2_5E[1];
.global .align 1 .b8 _ZN34_INTERNAL_c9c2e234_4_k_cu_b8d66c316thrust24THRUST_300001_SM_1000_NS12placeholders2_6E[1];
.global .align 1 .b8 _ZN34_INTERNAL_c9c2e234_4_k_cu_b8d66c316thrust24THRUST_300001_SM_1000_NS12placeholders2_7E[1];
.global .align 1 .b8 _ZN34_INTERNAL_c9c2e234_4_k_cu_b8d66c316thrust24THRUST_300001_SM_1000_NS12placeholders2_8E[1];
.global .align 1 .b8 _ZN34_INTERNAL_c9c2e234_4_k_cu_b8d66c316thrust24THRUST_300001_SM_1000_NS12placeholders2_9E[1];
.global .align 1 .b8 _ZN34_INTERNAL_c9c2e234_4_k_cu_b8d66c316thrust24THRUST_300001_SM_1000_NS12placeholders3_10E[1];
.global .align 1 .b8 _ZN34_INTERNAL_c9c2e234_4_k_cu_b8d66c316thrust24THRUST_300001_SM_1000_NS3seqE[1];
.extern .shared .align 16 .b8 shared_block[];

.visible .entry _Z21exclusive_scan_kernelPiS_S_i(
	.param .u64 .ptr .align 1 _Z21exclusive_scan_kernelPiS_S_i_param_0,
	.param .u64 .ptr .align 1 _Z21exclusive_scan_kernelPiS_S_i_param_1,
	.param .u64 .ptr .align 1 _Z21exclusive_scan_kernelPiS_S_i_param_2,
	.param .u32 _Z21exclusive_scan_kernelPiS_S_i_param_3
)
{
	.reg .pred 	%p<10>;
	.reg .b32 	%r<52>;
	.reg .b64 	%rd<13>;

	ld.param.u64 	%rd1, [_Z21exclusive_scan_kernelPiS_S_i_param_0];
	ld.param.u64 	%rd2, [_Z21exclusive_scan_kernelPiS_S_i_param_1];
	ld.param.u64 	%rd3, [_Z21exclusive_scan_kernelPiS_S_i_param_2];
	ld.param.u32 	%r16, [_Z21exclusive_scan_kernelPiS_S_i_param_3];
	mov.u32 	%r1, %ctaid.x;
	mov.u32 	%r2, %ntid.x;
	mov.u32 	%r3, %tid.x;
	mad.lo.s32 	%r4, %r1, %r2, %r3;
	setp.ge.s32 	%p1, %r4, %r16;
	mov.b32 	%r49, 0;
	@%p1 bra 	$L__BB0_2;
	cvta.to.global.u64 	%rd4, %rd1;
	mul.wide.s32 	%rd5, %r4, 4;
	add.s64 	%rd6, %rd4, %rd5;
	ld.global.u32 	%r49, [%rd6];
$L__BB0_2:
	shl.b32 	%r18, %r3, 2;
	mov.u32 	%r19, shared_block;
	add.s32 	%r7, %r19, %r18;
	st.shared.u32 	[%r7], %r49;
	bar.sync 	0;
	setp.lt.u32 	%p2, %r2, 2;
	@%p2 bra 	$L__BB0_7;
	shl.b32 	%r21, %r3, 1;
	or.b32  	%r8, %r21, 1;
	mov.b32 	%r50, 1;
$L__BB0_4:
	mul.lo.s32 	%r10, %r50, %r8;
	add.s32 	%r22, %r10, %r50;
	add.s32 	%r23, %r22, -1;
	setp.ge.u32 	%p3, %r23, %r2;
	@%p3 bra 	$L__BB0_6;
	shl.b32 	%r24, %r10, 2;
	add.s32 	%r26, %r19, %r24;
	ld.shared.u32 	%r27, [%r26+-4];
	shl.b32 	%r28, %r50, 2;
	add.s32 	%r29, %r26, %r28;
	ld.shared.u32 	%r30, [%r29+-4];
	add.s32 	%r31, %r30, %r27;
	st.shared.u32 	[%r29+-4], %r31;
$L__BB0_6:
	bar.sync 	0;
	shl.b32 	%r50, %r50, 1;
	setp.lt.u32 	%p4, %r50, %r2;
	@%p4 bra 	$L__BB0_4;
$L__BB0_7:
	setp.ne.s32 	%p5, %r3, 0;
	@%p5 bra 	$L__BB0_9;
	shl.b32 	%r32, %r2, 2;
	add.s32 	%r34, %r19, %r32;
	ld.shared.u32 	%r35, [%r34+-4];
	cvta.to.global.u64 	%rd7, %rd3;
	mul.wide.u32 	%rd8, %r1, 4;
	add.s64 	%rd9, %rd7, %rd8;
	st.global.u32 	[%rd9], %r35;
	mov.b32 	%r36, 0;
	st.shared.u32 	[%r34+-4], %r36;
$L__BB0_9:
	bar.sync 	0;
	setp.lt.u32 	%p6, %r2, 2;
	@%p6 bra 	$L__BB0_14;
	shl.b32 	%r37, %r3, 1;
	or.b32  	%r12, %r37, 1;
	mov.u32 	%r51, %r2;
$L__BB0_11:
	shr.u32 	%r14, %r51, 1;
	mul.lo.s32 	%r15, %r14, %r12;
	add.s32 	%r38, %r15, %r14;
	add.s32 	%r39, %r38, -1;
	setp.ge.u32 	%p7, %r39, %r2;
	@%p7 bra 	$L__BB0_13;
	shl.b32 	%r40, %r15, 2;
	add.s32 	%r42, %r19, %r40;
	ld.shared.u32 	%r43, [%r42+-4];
	shl.b32 	%r44, %r14, 2;
	add.s32 	%r45, %r42, %r44;
	ld.shared.u32 	%r46, [%r45+-4];
	st.shared.u32 	[%r42+-4], %r46;
	add.s32 	%r47, %r46, %r43;
	st.shared.u32 	[%r45+-4], %r47;
$L__BB0_13:
	bar.sync 	0;
	setp.gt.u32 	%p8, %r51, 3;
	mov.u32 	%r51, %r14;
	@%p8 bra 	$L__BB0_11;
$L__BB0_14:
	setp.ge.s32 	%p9, %r4, %r16;
	@%p9 bra 	$L__BB0_16;
	ld.shared.u32 	%r48, [%r7];
	cvta.to.global.u64 	%rd10, %rd2;
	mul.wide.s32 	%rd11, %r4, 4;
	add.s64 	%rd12, %rd10, %rd11;
	st.global.u32 	[%rd12], %r48;
$L__BB0_16:
	ret;

}
	// .globl	_Z35sumar_resultados_finales_por_bloquePiS_
.visible .entry _Z35sumar_resultados_finales_por_bloquePiS_(
	.param .u64 .ptr .align 1 _Z35sumar_resultados_finales_por_bloquePiS__param_0,
	.param .u64 .ptr .align 1 _Z35sumar_resultados_finales_por_bloquePiS__param_1
)
{
	.reg .b32 	%r<8>;
	.reg .b64 	%rd<9>;

	ld.param.u64 	%rd1, [_Z35sumar_resultados_finales_por_bloquePiS__param_0];
	ld.param.u64 	%rd2, [_Z35sumar_resultados_finales_por_bloquePiS__param_1];
	cvta.to.global.u64 	%rd3, %rd2;
	cvta.to.global.u64 	%rd4, %rd1;
	mov.u32 	%r1, %ctaid.x;
	mul.wide.u32 	%rd5, %r1, 4;
	add.s64 	%rd6, %rd4, %rd5;
	ld.global.u32 	%r2, [%rd6];
	mov.u32 	%r3, %ntid.x;
	mov.u32 	%r4, %tid.x;
	mad.lo.s32 	%r5, %r1, %r3, %r4;
	mul.wide.u32 	%rd7, %r5, 4;
	add.s64 	%rd8, %rd3, %rd7;
	ld.global.u32 	%r6, [%rd8];
	add.s32 	%r7, %r6, %r2;
	st.global.u32 	[%rd8], %r7;
	ret;

}
	// .globl	_ZN3cub18CUB_300001_SM_10006detail11EmptyKernelIvEEvv
.visible .entry _ZN3cub18CUB_300001_SM_10006detail11EmptyKernelIvEEvv()
{


	ret;

}
	// .globl	_ZN3cub18CUB_300001_SM_10006detail8for_each13static_kernelINS2_12policy_hub_t12policy_500_tEmN6thrust24THRUST_300001_SM_1000_NS8cuda_cub20__uninitialized_fill7functorINS7_10device_ptrIiEEiEEEEvT0_T1_
.visible .entry _ZN3cub18CUB_300001_SM_10006detail8for_each13static_kernelINS2_12policy_hub_t12policy_500_tEmN6thrust24THRUST_300001_SM_1000_NS8cuda_cub20__uninitialized_fill7functorINS7_10device_ptrIiEEiEEEEvT0_T1_(
	.param .u64 _ZN3cub18CUB_300001_SM_10006detail8for_each13static_kernelINS2_12policy_hub_t12policy_500_tEmN6thrust24THRUST_300001_SM_1000_NS8cuda_cub20__uninitialized_fill7functorINS7_10device_ptrIiEEiEEEEvT0_T1__param_0,
	.param .align 8 .b8 _ZN3cub18CUB_300001_SM_10006detail8for_each13static_kernelINS2_12policy_hub_t12policy_500_tEmN6thrust24THRUST_300001_SM_1000_NS8cuda_cub20__uninitialized_fill7functorINS7_10device_ptrIiEEiEEEEvT0_T1__param_1[16]
)
.maxntid 256
{
	.reg .pred 	%p<4>;
	.reg .b16 	%rs<5>;
	.reg .b32 	%r<12>;
	.reg .b64 	%rd<16>;

	ld.param.u32 	%r3, [_ZN3cub18CUB_300001_SM_10006detail8for_each13static_kernelINS2_12policy_hub_t12policy_500_tEmN6thrust24THRUST_300001_SM_1000_NS8cuda_cub20__uninitialized_fill7functorINS7_10device_ptrIiEEiEEEEvT0_T1__param_1+8];
	ld.param.u64 	%rd4, [_ZN3cub18CUB_300001_SM_10006detail8for_each13static_kernelINS2_12policy_hub_t12policy_500_tEmN6thrust24THRUST_300001_SM_1000_NS8cuda_cub20__uninitialized_fill7functorINS7_10device_ptrIiEEiEEEEvT0_T1__param_1];
	ld.param.u64 	%rd5, [_ZN3cub18CUB_300001_SM_10006detail8for_each13static_kernelINS2_12policy_hub_t12policy_500_tEmN6thrust24THRUST_300001_SM_1000_NS8cuda_cub20__uninitialized_fill7functorINS7_10device_ptrIiEEiEEEEvT0_T1__param_0];
	mov.u32 	%r9, %ctaid.x;
	mul.wide.u32 	%rd1, %r9, 512;
	sub.s64 	%rd2, %rd5, %rd1;
	setp.lt.u64 	%p1, %rd2, 512;
	@%p1 bra 	$L__BB3_2;
	mov.u32 	%r11, %tid.x;
	cvta.to.global.u64 	%rd11, %rd4;
	cvt.u64.u32 	%rd12, %r11;
	add.s64 	%rd13, %rd1, %rd12;
	shl.b64 	%rd14, %rd13, 2;
	add.s64 	%rd15, %rd11, %rd14;
	st.global.u32 	[%rd15], %r3;
	st.global.u32 	[%rd15+1024], %r3;
	bra.uni 	$L__BB3_6;
$L__BB3_2:
	cvta.to.global.u64 	%rd6, %rd4;
	mov.u32 	%r2, %tid.x;
	cvt.u64.u32 	%rd7, %r2;
	setp.le.u64 	%p2, %rd2, %rd7;
	add.s64 	%rd8, %rd1, %rd7;
	shl.b64 	%rd9, %rd8, 2;
	add.s64 	%rd3, %rd6, %rd9;
	@%p2 bra 	$L__BB3_4;
	st.global.u32 	[%rd3], %r3;
$L__BB3_4:
	add.s32 	%r10, %r2, 256;
	cvt.u64.u32 	%rd10, %r10;
	setp.le.u64 	%p3, %rd2, %rd10;
	@%p3 bra 	$L__BB3_6;
	st.global.u32 	[%rd3+1024], %r3;
$L__BB3_6:
	ret;

}
	// .globl	_ZN3cub18CUB_300001_SM_10006detail4scan20DeviceScanInitKernelINS0_13ScanTileStateIiLb1EEEEEvT_i
.visible .entry _ZN3cub18CUB_300001_SM_10006detail4scan20DeviceScanInitKernelINS0_13ScanTileStateIiLb1EEEEEvT_i(
	.param .align 8 .b8 _ZN3cub18CUB_300001_SM_10006detail4scan20DeviceScanInitKernelINS0_13ScanTileStateIiLb1EEEEEvT_i_param_0[8],
	.param .u32 _ZN3cub18CUB_300001_SM_10006detail4scan20DeviceScanInitKernelINS0_13ScanTileStateIiLb1EEEEEvT_i_param_1
)
{
	.reg .pred 	%p<5>;
	.reg .b32 	%r<10>;
	.reg .b64 	%rd<7>;

	ld.param.u64 	%rd2, [_ZN3cub18CUB_300001_SM_10006detail4scan20DeviceScanInitKernelINS0_13ScanTileStateIiLb1EEEEEvT_i_param_0];
	ld.param.u32 	%r4, [_ZN3cub18CUB_300001_SM_10006detail4scan20DeviceScanInitKernelINS0_13ScanTileStateIiLb1EEEEEvT_i_param_1];
	cvta.to.global.u64 	%rd1, %rd2;
	mov.u32 	%r1, %ctaid.x;
	mov.u32 	%r5, %ntid.x;
	mov.u32 	%r2, %tid.x;
	mad.lo.s32 	%r3, %r1, %r5, %r2;
	setp.ge.s32 	%p1, %r3, %r4;
	@%p1 bra 	$L__BB4_2;
	mul.wide.s32 	%rd3, %r3, 8;
	add.s64 	%rd4, %rd1, %rd3;
	mov.b32 	%r6, 0;
	mov.b32 	%r7, 99;
	st.global.v2.u32 	[%rd4+256], {%r7, %r6};
$L__BB4_2:
	setp.ne.s32 	%p2, %r1, 0;
	setp.gt.u32 	%p3, %r2, 31;
	or.pred  	%p4, %p2, %p3;
	@%p4 bra 	$L__BB4_4;
	mul.wide.u32 	%rd5, %r2, 8;
	add.s64 	%rd6, %rd1, %rd5;
	mov.b32 	%r9, 0;
	st.global.v2.u32 	[%rd6], {%r9, %r9};
$L__BB4_4:
	ret;

}
	// .globl	_ZN3cub18CUB_300001_SM_10006detail4scan16DeviceScanKernelINS2_10policy_hubIiiijN4cuda3std3__44plusIvEEE10Policy1000EPiSC_NS0_13ScanTileStateIiLb1EEES9_NS1_10InputValueIiSC_EEjiLb0EiEEvT0_T1_T2_iT3_T4_T5_
.visible .entry _ZN3cub18CUB_300001_SM_10006detail4scan16DeviceScanKernelINS2_10policy_hubIiiijN4cuda3std3__44plusIvEEE10Policy1000EPiSC_NS0_13ScanTileStateIiLb1EEES9_NS1_10InputValueIiSC_EEjiLb0EiEEvT0_T1_T2_iT3_T4_T5_(
	.param .u64 .ptr .align 1 _ZN3cub18CUB_300001_SM_10006detail4scan16DeviceScanKernelINS2_10policy_hubIiiijN4cuda3std3__44plusIvEEE10Policy1000EPiSC_NS0_13ScanTileStateIiLb1EEES9_NS1_10InputValueIiSC_EEjiLb0EiEEvT0_T1_T2_iT3_T4_T5__param_0,
	.param .u64 .ptr .align 1 _ZN3cub18CUB_300001_SM_10006detail4scan16DeviceScanKernelINS2_10policy_hubIiiijN4cuda3std3__44plusIvEEE10Policy1000EPiSC_NS0_13ScanTileStateIiLb1EEES9_NS1_10InputValueIiSC_EEjiLb0EiEEvT0_T1_T2_iT3_T4_T5__param_1,
	.param .align 8 .b8 _ZN3cub18CUB_300001_SM_10006detail4scan16DeviceScanKernelINS2_10policy_hubIiiijN4cuda3std3__44plusIvEEE10Policy1000EPiSC_NS0_13ScanTileStateIiLb1EEES9_NS1_10InputValueIiSC_EEjiLb0EiEEvT0_T1_T2_iT3_T4_T5__param_2[8],
	.param .u32 _ZN3cub18CUB_300001_SM_10006detail4scan16DeviceScanKernelINS2_10policy_hubIiiijN4cuda3std3__44plusIvEEE10Policy1000EPiSC_NS0_13ScanTileStateIiLb1EEES9_NS1_10InputValueIiSC_EEjiLb0EiEEvT0_T1_T2_iT3_T4_T5__param_3,
	.param .align 1 .b8 _ZN3cub18CUB_300001_SM_10006detail4scan16DeviceScanKernelINS2_10policy_hubIiiijN4cuda3std3__44plusIvEEE10Policy1000EPiSC_NS0_13ScanTileStateIiLb1EEES9_NS1_10InputValueIiSC_EEjiLb0EiEEvT0_T1_T2_iT3_T4_T5__param_4[1],
	.param .align 8 .b8 _ZN3cub18CUB_300001_SM_10006detail4scan16DeviceScanKernelINS2_10policy_hubIiiijN4cuda3std3__44plusIvEEE10Policy1000EPiSC_NS0_13ScanTileStateIiLb1EEES9_NS1_10InputValueIiSC_EEjiLb0EiEEvT0_T1_T2_iT3_T4_T5__param_5[16],
	.param .u32 _ZN3cub18CUB_300001_SM_10006detail4scan16DeviceScanKernelINS2_10policy_hubIiiijN4cuda3std3__44plusIvEEE10Policy1000EPiSC_NS0_13ScanTileStateIiLb1EEES9_NS1_10InputValueIiSC_EEjiLb0EiEEvT0_T1_T2_iT3_T4_T5__param_6
)
.maxntid 384
{
	.reg .pred 	%p<160>;
	.reg .b16 	%rs<3>;
	.reg .b32 	%r<1038>;
	.reg .b64 	%rd<61>;
	// demoted variable
	.shared .align 16 .b8 _ZZN3cub18CUB_300001_SM_10006detail4scan16DeviceScanKernelINS2_10policy_hubIiiijN4cuda3std3__44plusIvEEE10Policy1000EPiSC_NS0_13ScanTileStateIiLb1EEES9_NS1_10InputValueIiSC_EEjiLb0EiEEvT0_T1_T2_iT3_T4_T5_E12temp_storage[33808];
	ld.param.u32 	%r241, [_ZN3cub18CUB_300001_SM_10006detail4scan16DeviceScanKernelINS2_10policy_hubIiiijN4cuda3std3__44plusIvEEE10Policy1000EPiSC_NS0_13ScanTileStateIiLb1EEES9_NS1_10InputValueIiSC_EEjiLb0EiEEvT0_T1_T2_iT3_T4_T5__param_5];
	bfe.u32 	%r242, %r241, 0, 8;
	cvt.u16.u32 	%rs1, %r242;
	and.b16  	%rs2, %rs1, 255;
	ld.param.u64 	%rd14, [_ZN3cub18CUB_300001_SM_10006detail4scan16DeviceScanKernelINS2_10policy_hubIiiijN4cuda3std3__44plusIvEEE10Policy1000EPiSC_NS0_13ScanTileStateIiLb1EEES9_NS1_10InputValueIiSC_EEjiLb0EiEEvT0_T1_T2_iT3_T4_T5__param_2];
	ld.param.u64 	%rd2, [_ZN3cub18CUB_300001_SM_10006detail4scan16DeviceScanKernelINS2_10policy_hubIiiijN4cuda3std3__44plusIvEEE10Policy1000EPiSC_NS0_13ScanTileStateIiLb1EEES9_NS1_10InputValueIiSC_EEjiLb0EiEEvT0_T1_T2_iT3_T4_T5__param_5+8];
	ld.param.u64 	%rd15, [_ZN3cub18CUB_300001_SM_10006detail4scan16DeviceScanKernelINS2_10policy_hubIiiijN4cuda3std3__44plusIvEEE10Policy1000EPiSC_NS0_13ScanTileStateIiLb1EEES9_NS1_10InputValueIiSC_EEjiLb0EiEEvT0_T1_T2_iT3_T4_T5__param_0];
	ld.param.u32 	%r240, [_ZN3cub18CUB_300001_SM_10006detail4scan16DeviceScanKernelINS2_10policy_hubIiiijN4cuda3std3__44plusIvEEE10Policy1000EPiSC_NS0_13ScanTileStateIiLb1EEES9_NS1_10InputValueIiSC_EEjiLb0EiEEvT0_T1_T2_iT3_T4_T5__param_6];
	cvta.to.global.u64 	%rd1, %rd15;
	setp.eq.s16 	%p1, %rs2, 0;
	@%p1 bra 	$L__BB5_2;
	cvta.to.global.u64 	%rd16, %rd2;
	ld.global.u32 	%r985, [%rd16];
	bra.uni 	$L__BB5_3;
$L__BB5_2:
	cvt.u32.u64 	%r985, %rd2;
$L__BB5_3:
	ld.param.u32 	%r983, [_ZN3cub18CUB_300001_SM_10006detail4scan16DeviceScanKernelINS2_10policy_hubIiiijN4cuda3std3__44plusIvEEE10Policy1000EPiSC_NS0_13ScanTileStateIiLb1EEES9_NS1_10InputValueIiSC_EEjiLb0EiEEvT0_T1_T2_iT3_T4_T5__param_3];
	mov.u32 	%r243, %ctaid.x;
	add.s32 	%r986, %r983, %r243;
	mul.lo.s32 	%r5, %r986, 8448;
	sub.s32 	%r6, %r240, %r5;
	setp.lt.u32 	%p2, %r6, 8449;
	@%p2 bra 	$L__BB5_29;
	cvt.u64.u32 	%rd40, %r5;
	mov.u32 	%r7, %tid.x;
	and.b32  	%r628, %r7, 31;
	and.b32  	%r629, %r7, 992;
	mul.lo.s32 	%r630, %r629, 22;
	or.b32  	%r631, %r630, %r628;
	cvt.u64.u32 	%rd41, %r631;
	add.s64 	%rd4, %rd41, %rd40;
	shl.b64 	%rd42, %rd4, 2;
	add.s64 	%rd43, %rd1, %rd42;
	ld.global.u32 	%r632, [%rd43];
	ld.global.u32 	%r633, [%rd43+128];
	ld.global.u32 	%r634, [%rd43+256];
	ld.global.u32 	%r635, [%rd43+384];
	ld.global.u32 	%r636, [%rd43+512];
	ld.global.u32 	%r637, [%rd43+640];
	ld.global.u32 	%r638, [%rd43+768];
	ld.global.u32 	%r639, [%rd43+896];
	ld.global.u32 	%r640, [%rd43+1024];
	ld.global.u32 	%r641, [%rd43+1152];
	ld.global.u32 	%r642, [%rd43+1280];
	ld.global.u32 	%r643, [%rd43+1408];
	ld.global.u32 	%r644, [%rd43+1536];
	ld.global.u32 	%r645, [%rd43+1664];
	ld.global.u32 	%r646, [%rd43+1792];
	ld.global.u32 	%r647, [%rd43+1920];
	ld.global.u32 	%r648, [%rd43+2048];
	ld.global.u32 	%r649, [%rd43+2176];
	ld.global.u32 	%r650, [%rd43+2304];
	ld.global.u32 	%r651, [%rd43+2432];
	ld.global.u32 	%r652, [%rd43+2560];
	ld.global.u32 	%r653, [%rd43+2688];
	// begin inline asm
	mov.u32 %r627, %laneid;
	// end inline asm
	shr.u32 	%r9, %r7, 5;
	mad.lo.s32 	%r654, %r9, 704, %r627;
	shl.b32 	%r655, %r654, 2;
	mov.u32 	%r656, _ZZN3cub18CUB_300001_SM_10006detail4scan16DeviceScanKernelINS2_10policy_hubIiiijN4cuda3std3__44plusIvEEE10Policy1000EPiSC_NS0_13ScanTileStateIiLb1EEES9_NS1_10InputValueIiSC_EEjiLb0EiEEvT0_T1_T2_iT3_T4_T5_E12temp_storage;
	add.s32 	%r10, %r656, %r655;
	st.shared.u32 	[%r10], %r632;
	st.shared.u32 	[%r10+128], %r633;
	st.shared.u32 	[%r10+256], %r634;
	st.shared.u32 	[%r10+384], %r635;
	st.shared.u32 	[%r10+512], %r636;
	st.shared.u32 	[%r10+640], %r637;
	st.shared.u32 	[%r10+768], %r638;
	st.shared.u32 	[%r10+896], %r639;
	st.shared.u32 	[%r10+1024], %r640;
	st.shared.u32 	[%r10+1152], %r641;
	st.shared.u32 	[%r10+1280], %r642;
	st.shared.u32 	[%r10+1408], %r643;
	st.shared.u32 	[%r10+1536], %r644;
	st.shared.u32 	[%r10+1664], %r645;
	st.shared.u32 	[%r10+1792], %r646;
	st.shared.u32 	[%r10+1920], %r647;
	st.shared.u32 	[%r10+2048], %r648;
	st.shared.u32 	[%r10+2176], %r649;
	st.shared.u32 	[%r10+2304], %r650;
	st.shared.u32 	[%r10+2432], %r651;
	st.shared.u32 	[%r10+2560], %r652;
	st.shared.u32 	[%r10+2688], %r653;
	bar.warp.sync 	-1;
	mad.lo.s32 	%r11, %r627, 84, %r10;
	ld.shared.v2.u32 	{%r12, %r13}, [%r11];
	ld.shared.v2.u32 	{%r14, %r15}, [%r11+8];
	ld.shared.v2.u32 	{%r16, %r17}, [%r11+16];
	ld.shared.v2.u32 	{%r18, %r19}, [%r11+24];
	ld.shared.v2.u32 	{%r20, %r21}, [%r11+32];
	ld.shared.v2.u32 	{%r22, %r23}, [%r11+40];
	ld.shared.v2.u32 	{%r24, %r25}, [%r11+48];
	ld.shared.v2.u32 	{%r26, %r27}, [%r11+56];
	ld.shared.v2.u32 	{%r28, %r29}, [%r11+64];
	ld.shared.v2.u32 	{%r30, %r31}, [%r11+72];
	ld.shared.v2.u32 	{%r32, %r33}, [%r11+80];
	bar.sync 	0;
	setp.ne.s32 	%p104, %r986, 0;
	@%p104 bra 	$L__BB5_9;
	add.s32 	%r878, %r13, %r12;
	add.s32 	%r879, %r14, %r878;
	add.s32 	%r880, %r15, %r879;
	add.s32 	%r881, %r16, %r880;
	add.s32 	%r882, %r17, %r881;
	add.s32 	%r883, %r18, %r882;
	add.s32 	%r884, %r19, %r883;
	add.s32 	%r885, %r20, %r884;
	add.s32 	%r886, %r21, %r885;
	add.s32 	%r887, %r22, %r886;
	add.s32 	%r888, %r23, %r887;
	add.s32 	%r889, %r24, %r888;
	add.s32 	%r890, %r25, %r889;
	add.s32 	%r891, %r26, %r890;
	add.s32 	%r892, %r27, %r891;
	add.s32 	%r893, %r28, %r892;
	add.s32 	%r894, %r29, %r893;
	add.s32 	%r895, %r30, %r894;
	add.s32 	%r896, %r31, %r895;
	add.s32 	%r897, %r32, %r896;
	add.s32 	%r852, %r33, %r897;
	mov.b32 	%r850, 1;
	mov.b32 	%r875, 0;
	mov.b32 	%r877, -1;
	// begin inline asm
	{  .reg .s32 r0;  .reg .pred p;  shfl.sync.up.b32 r0|p, %r852, %r850, %r875, %r877;  @p add.s32 r0, r0, %r852;  mov.s32 %r848, r0;}
	// end inline asm
	mov.b32 	%r856, 2;
	// begin inline asm
	{  .reg .s32 r0;  .reg .pred p;  shfl.sync.up.b32 r0|p, %r848, %r856, %r875, %r877;  @p add.s32 r0, r0, %r848;  mov.s32 %r854, r0;}
	// end inline asm
	mov.b32 	%r862, 4;
	// begin inline asm
	{  .reg .s32 r0;  .reg .pred p;  shfl.sync.up.b32 r0|p, %r854, %r862, %r875, %r877;  @p add.s32 r0, r0, %r854;  mov.s32 %r860, r0;}
	// end inline asm
	mov.b32 	%r868, 8;
	// begin inline asm
	{  .reg .s32 r0;  .reg .pred p;  shfl.sync.up.b32 r0|p, %r860, %r868, %r875, %r877;  @p add.s32 r0, r0, %r860;  mov.s32 %r866, r0;}
	// end inline asm
	mov.b32 	%r874, 16;
	// begin inline asm
	{  .reg .s32 r0;  .reg .pred p;  shfl.sync.up.b32 r0|p, %r866, %r874, %r875, %r877;  @p add.s32 r0, r0, %r866;  mov.s32 %r872, r0;}
	// end inline asm
	setp.ne.s32 	%p146, %r627, 31;
	@%p146 bra 	$L__BB5_7;
	shl.b32 	%r898, %r9, 2;
	add.s32 	%r900, %r656, %r898;
	st.shared.u32 	[%r900+16], %r872;
$L__BB5_7:
	bar.sync 	0;
	ld.shared.v4.u32 	{%r901, %r902, %r903, %r904}, [_ZZN3cub18CUB_300001_SM_10006detail4scan16DeviceScanKernelINS2_10policy_hubIiiijN4cuda3std3__44plusIvEEE10Policy1000EPiSC_NS0_13ScanTileStateIiLb1EEES9_NS1_10InputValueIiSC_EEjiLb0EiEEvT0_T1_T2_iT3_T4_T5_E12temp_storage+16];
	add.s32 	%r905, %r902, %r901;
	setp.eq.s32 	%p147, %r9, 2;
	selp.b32 	%r906, %r905, %r901, %p147;
	add.s32 	%r907, %r905, %r903;
	setp.eq.s32 	%p148, %r9, 3;
	selp.b32 	%r908, %r907, %r906, %p148;
	add.s32 	%r909, %r907, %r904;
	setp.eq.s32 	%p149, %r9, 4;
	selp.b32 	%r910, %r909, %r908, %p149;
	ld.shared.v4.u32 	{%r911, %r912, %r913, %r914}, [_ZZN3cub18CUB_300001_SM_10006detail4scan16DeviceScanKernelINS2_10policy_hubIiiijN4cuda3std3__44plusIvEEE10Policy1000EPiSC_NS0_13ScanTileStateIiLb1EEES9_NS1_10InputValueIiSC_EEjiLb0EiEEvT0_T1_T2_iT3_T4_T5_E12temp_storage+32];
	add.s32 	%r915, %r909, %r911;
	setp.eq.s32 	%p150, %r9, 5;
	selp.b32 	%r916, %r915, %r910, %p150;
	add.s32 	%r917, %r915, %r912;
	setp.eq.s32 	%p151, %r9, 6;
	selp.b32 	%r918, %r917, %r916, %p151;
	add.s32 	%r919, %r917, %r913;
	setp.eq.s32 	%p152, %r9, 7;
	selp.b32 	%r920, %r919, %r918, %p152;
	add.s32 	%r921, %r919, %r914;
	setp.eq.s32 	%p153, %r9, 8;
	selp.b32 	%r922, %r921, %r920, %p153;
	ld.shared.v4.u32 	{%r923, %r924, %r925, %r926}, [_ZZN3cub18CUB_300001_SM_10006detail4scan16DeviceScanKernelINS2_10policy_hubIiiijN4cuda3std3__44plusIvEEE10Policy1000EPiSC_NS0_13ScanTileStateIiLb1EEES9_NS1_10InputValueIiSC_EEjiLb0EiEEvT0_T1_T2_iT3_T4_T5_E12temp_storage+48];
	add.s32 	%r927, %r921, %r923;
	setp.eq.s32 	%p154, %r9, 9;
	selp.b32 	%r928, %r927, %r922, %p154;
	add.s32 	%r929, %r927, %r924;
	setp.eq.s32 	%p155, %r9, 10;
	selp.b32 	%r930, %r929, %r928, %p155;
	add.s32 	%r931, %r929, %r925;
	setp.eq.s32 	%p156, %r9, 11;
	selp.b32 	%r932, %r931, %r930, %p156;
	setp.lt.u32 	%p157, %r7, 32;
	selp.b32 	%r933, 0, %r932, %p157;
	setp.eq.s32 	%p158, %r627, 0;
	sub.s32 	%r934, %r872, %r852;
	selp.b32 	%r935, 0, %r934, %p158;
	add.s32 	%r936, %r935, %r985;
	add.s32 	%r1000, %r936, %r933;
	add.s32 	%r937, %r926, %r985;
	add.s32 	%r37, %r937, %r931;
	setp.ne.s32 	%p159, %r7, 0;
	@%p159 bra 	$L__BB5_28;
	add.s64 	%rd55, %rd14, 256;
	mov.b32 	%r938, 101;
	// begin inline asm
	st.relaxed.gpu.v2.u32 [%rd55], {%r938, %r37};
	// end inline asm
	bra.uni 	$L__BB5_28;
$L__BB5_9:
	add.s32 	%r687, %r13, %r12;
	add.s32 	%r688, %r14, %r687;
	add.s32 	%r689, %r15, %r688;
	add.s32 	%r690, %r16, %r689;
	add.s32 	%r691, %r17, %r690;
	add.s32 	%r692, %r18, %r691;
	add.s32 	%r693, %r19, %r692;
	add.s32 	%r694, %r20, %r693;
	add.s32 	%r695, %r21, %r694;
	add.s32 	%r696, %r22, %r695;
	add.s32 	%r697, %r23, %r696;
	add.s32 	%r698, %r24, %r697;
	add.s32 	%r699, %r25, %r698;
	add.s32 	%r700, %r26, %r699;
	add.s32 	%r701, %r27, %r700;
	add.s32 	%r702, %r28, %r701;
	add.s32 	%r703, %r29, %r702;
	add.s32 	%r704, %r30, %r703;
	add.s32 	%r705, %r31, %r704;
	add.s32 	%r706, %r32, %r705;
	add.s32 	%r661, %r33, %r706;
	mov.b32 	%r659, 1;
	mov.b32 	%r684, 0;
	mov.b32 	%r686, -1;
	// begin inline asm
	{  .reg .s32 r0;  .reg .pred p;  shfl.sync.up.b32 r0|p, %r661, %r659, %r684, %r686;  @p add.s32 r0, r0, %r661;  mov.s32 %r657, r0;}
	// end inline asm
	mov.b32 	%r665, 2;
	// begin inline asm
	{  .reg .s32 r0;  .reg .pred p;  shfl.sync.up.b32 r0|p, %r657, %r665, %r684, %r686;  @p add.s32 r0, r0, %r657;  mov.s32 %r663, r0;}
	// end inline asm
	mov.b32 	%r671, 4;
	// begin inline asm
	{  .reg .s32 r0;  .reg .pred p;  shfl.sync.up.b32 r0|p, %r663, %r671, %r684, %r686;  @p add.s32 r0, r0, %r663;  mov.s32 %r669, r0;}
	// end inline asm
	mov.b32 	%r677, 8;
	// begin inline asm
	{  .reg .s32 r0;  .reg .pred p;  shfl.sync.up.b32 r0|p, %r669, %r677, %r684, %r686;  @p add.s32 r0, r0, %r669;  mov.s32 %r675, r0;}
	// end inline asm
	mov.b32 	%r683, 16;
	// begin inline asm
	{  .reg .s32 r0;  .reg .pred p;  shfl.sync.up.b32 r0|p, %r675, %r683, %r684, %r686;  @p add.s32 r0, r0, %r675;  mov.s32 %r681, r0;}
	// end inline asm
	setp.ne.s32 	%p105, %r627, 31;
	@%p105 bra 	$L__BB5_11;
	shl.b32 	%r707, %r9, 2;
	add.s32 	%r709, %r656, %r707;
	st.shared.u32 	[%r709+16], %r681;
$L__BB5_11:
	sub.s32 	%r710, %r681, %r661;
	bar.sync 	0;
	ld.shared.v4.u32 	{%r711, %r712, %r713, %r714}, [_ZZN3cub18CUB_300001_SM_10006detail4scan16DeviceScanKernelINS2_10policy_hubIiiijN4cuda3std3__44plusIvEEE10Policy1000EPiSC_NS0_13ScanTileStateIiLb1EEES9_NS1_10InputValueIiSC_EEjiLb0EiEEvT0_T1_T2_iT3_T4_T5_E12temp_storage+16];
	add.s32 	%r715, %r712, %r711;
	setp.eq.s32 	%p106, %r9, 2;
	selp.b32 	%r716, %r715, %r711, %p106;
	add.s32 	%r717, %r715, %r713;
	setp.eq.s32 	%p107, %r9, 3;
	selp.b32 	%r718, %r717, %r716, %p107;
	add.s32 	%r719, %r717, %r714;
	setp.eq.s32 	%p108, %r9, 4;
	selp.b32 	%r720, %r719, %r718, %p108;
	ld.shared.v4.u32 	{%r721, %r722, %r723, %r724}, [_ZZN3cub18CUB_300001_SM_10006detail4scan16DeviceScanKernelINS2_10policy_hubIiiijN4cuda3std3__44plusIvEEE10Policy1000EPiSC_NS0_13ScanTileStateIiLb1EEES9_NS1_10InputValueIiSC_EEjiLb0EiEEvT0_T1_T2_iT3_T4_T5_E12temp_storage+32];
	add.s32 	%r725, %r719, %r721;
	setp.eq.s32 	%p109, %r9, 5;
	selp.b32 	%r726, %r725, %r720, %p109;
	add.s32 	%r727, %r725, %r722;
	setp.eq.s32 	%p110, %r9, 6;
	selp.b32 	%r728, %r727, %r726, %p110;
	add.s32 	%r729, %r727, %r723;
	setp.eq.s32 	%p111, %r9, 7;
	selp.b32 	%r730, %r729, %r728, %p111;
	add.s32 	%r731, %r729, %r724;
	setp.eq.s32 	%p112, %r9, 8;
	selp.b32 	%r732, %r731, %r730, %p112;
	ld.shared.v4.u32 	{%r733, %r734, %r735, %r736}, [_ZZN3cub18CUB_300001_SM_10006detail4scan16DeviceScanKernelINS2_10policy_hubIiiijN4cuda3std3__44plusIvEEE10Policy1000EPiSC_NS0_13ScanTileStateIiLb1EEES9_NS1_10InputValueIiSC_EEjiLb0EiEEvT0_T1_T2_iT3_T4_T5_E12temp_storage+48];
	add.s32 	%r737, %r731, %r733;
	setp.eq.s32 	%p113, %r9, 9;
	selp.b32 	%r738, %r737, %r732, %p113;
	add.s32 	%r739, %r737, %r734;
	setp.eq.s32 	%p114, %r9, 10;
	selp.b32 	%r740, %r739, %r738, %p114;
	add.s32 	%r741, %r739, %r735;
	setp.eq.s32 	%p115, %r9, 11;
	selp.b32 	%r742, %r741, %r740, %p115;
	add.s32 	%r40, %r741, %r736;
	setp.gt.u32 	%p116, %r7, 31;
	setp.lt.u32 	%p117, %r7, 32;
	setp.eq.s32 	%p118, %r627, 0;
	selp.b32 	%r743, 0, %r710, %p118;
	add.s32 	%r999, %r742, %r743;
	selp.b32 	%r42, %r710, %r999, %p117;
	@%p116 bra 	$L__BB5_27;
	setp.ne.s32 	%p119, %r7, 0;
	mul.wide.s32 	%rd44, %r986, 8;
	add.s64 	%rd5, %rd14, %rd44;
	@%p119 bra 	$L__BB5_14;
	st.shared.u32 	[_ZZN3cub18CUB_300001_SM_10006detail4scan16DeviceScanKernelINS2_10policy_hubIiiijN4cuda3std3__44plusIvEEE10Policy1000EPiSC_NS0_13ScanTileStateIiLb1EEES9_NS1_10InputValueIiSC_EEjiLb0EiEEvT0_T1_T2_iT3_T4_T5_E12temp_storage+12], %r40;
	add.s64 	%rd45, %rd5, 256;
	mov.b32 	%r744, 100;
	// begin inline asm
	st.relaxed.gpu.v2.u32 [%rd45], {%r744, %r40};
	// end inline asm
$L__BB5_14:
	not.b32 	%r750, %r7;
	add.s32 	%r994, %r986, %r750;
	mov.b32 	%r746, 830;
	// begin inline asm
	nanosleep.u32 %r746;
	// end inline asm
	mul.wide.s32 	%rd47, %r994, 8;
	add.s64 	%rd48, %rd14, %rd47;
	add.s64 	%rd46, %rd48, 256;
	// begin inline asm
	ld.relaxed.gpu.v2.u32 {%r996, %r988}, [%rd46];
	// end inline asm
	mov.b32 	%r989, 952;
$L__BB5_15:
	setp.eq.s32 	%p120, %r996, 99;
	mov.b32 	%r751, -1;
	vote.sync.any.pred 	%p121, %p120, %r751;
	not.pred 	%p122, %p121;
	@%p122 bra 	$L__BB5_17;
	mul.lo.s32 	%r846, %r986, 16807;
	and.b32  	%r986, %r846, 2147483647;
	add.s32 	%r847, %r989, 1;
	rem.u32 	%r843, %r986, %r847;
	// begin inline asm
	nanosleep.u32 %r843;
	// end inline asm
	shr.u32 	%r989, %r989, 1;
	// begin inline asm
	ld.relaxed.gpu.v2.u32 {%r996, %r988}, [%rd46];
	// end inline asm
	bra.uni 	$L__BB5_15;
$L__BB5_17:
	setp.eq.s32 	%p123, %r996, 101;
	mov.b32 	%r778, -1;
	vote.sync.ballot.b32 	%r780, %p123, %r778;
	// begin inline asm
	mov.u32 %r753, %lanemask_ge;
	// end inline asm
	and.b32  	%r781, %r780, %r753;
	or.b32  	%r782, %r781, -2147483648;
	add.s32 	%r783, %r782, -1;
	not.b32 	%r784, %r782;
	and.b32  	%r785, %r784, %r783;
	popc.b32 	%r757, %r785;
	mov.b32 	%r756, 1;
	// begin inline asm
	shfl.sync.down.b32 %r754, %r988, %r756, %r757, %r778;
	// end inline asm
	setp.lt.s32 	%p125, %r627, %r757;
	selp.b32 	%r786, %r754, 0, %p125;
	add.s32 	%r760, %r786, %r988;
	mov.b32 	%r761, 2;
	// begin inline asm
	shfl.sync.down.b32 %r759, %r760, %r761, %r757, %r778;
	// end inline asm
	add.s32 	%r57, %r627, 2;
	setp.gt.s32 	%p126, %r57, %r757;
	selp.b32 	%r787, 0, %r759, %p126;
	add.s32 	%r765, %r760, %r787;
	mov.b32 	%r766, 4;
	// begin inline asm
	shfl.sync.down.b32 %r764, %r765, %r766, %r757, %r778;
	// end inline asm
	add.s32 	%r58, %r627, 4;
	setp.gt.s32 	%p127, %r58, %r757;
	selp.b32 	%r788, 0, %r764, %p127;
	add.s32 	%r770, %r765, %r788;
	mov.b32 	%r771, 8;
	// begin inline asm
	shfl.sync.down.b32 %r769, %r770, %r771, %r757, %r778;
	// end inline asm
	add.s32 	%r59, %r627, 8;
	setp.gt.s32 	%p128, %r59, %r757;
	selp.b32 	%r789, 0, %r769, %p128;
	add.s32 	%r775, %r770, %r789;
	mov.b32 	%r776, 16;
	// begin inline asm
	shfl.sync.down.b32 %r774, %r775, %r776, %r757, %r778;
	// end inline asm
	add.s32 	%r60, %r627, 16;
	setp.gt.s32 	%p129, %r60, %r757;
	selp.b32 	%r790, 0, %r774, %p129;
	add.s32 	%r993, %r775, %r790;
	add.s64 	%rd7, %rd14, 256;
	mov.b32 	%r990, 952;
$L__BB5_18:
	setp.ne.s32 	%p130, %r996, 101;
	mov.b32 	%r791, -1;
	vote.sync.all.pred 	%p131, %p130, %r791;
	not.pred 	%p132, %p131;
	@%p132 bra 	$L__BB5_23;
	shr.u32 	%r990, %r990, 1;
	mul.wide.s32 	%rd51, %r994, 8;
	add.s64 	%rd52, %rd7, %rd51;
	add.s64 	%rd50, %rd52, -256;
	// begin inline asm
	ld.relaxed.gpu.v2.u32 {%r996, %r997}, [%rd50];
	// end inline asm
	mov.u32 	%r998, %r990;
$L__BB5_20:
	setp.eq.s32 	%p136, %r996, 99;
	mov.b32 	%r799, -1;
	vote.sync.any.pred 	%p137, %p136, %r799;
	not.pred 	%p138, %p137;
	@%p138 bra 	$L__BB5_22;
	mul.lo.s32 	%r841, %r986, 16807;
	and.b32  	%r986, %r841, 2147483647;
	add.s32 	%r842, %r998, 1;
	rem.u32 	%r838, %r986, %r842;
	// begin inline asm
	nanosleep.u32 %r838;
	// end inline asm
	shr.u32 	%r998, %r998, 1;
	// begin inline asm
	ld.relaxed.gpu.v2.u32 {%r996, %r997}, [%rd50];
	// end inline asm
	bra.uni 	$L__BB5_20;
$L__BB5_22:
	setp.eq.s32 	%p139, %r996, 101;
	mov.b32 	%r825, -1;
	vote.sync.ballot.b32 	%r826, %p139, %r825;
	and.b32  	%r827, %r826, %r753;
	or.b32  	%r828, %r827, -2147483648;
	add.s32 	%r829, %r828, -1;
	not.b32 	%r830, %r828;
	and.b32  	%r831, %r830, %r829;
	popc.b32 	%r804, %r831;
	mov.b32 	%r803, 1;
	// begin inline asm
	shfl.sync.down.b32 %r801, %r997, %r803, %r804, %r825;
	// end inline asm
	setp.lt.s32 	%p141, %r627, %r804;
	selp.b32 	%r832, %r801, 0, %p141;
	add.s32 	%r807, %r832, %r997;
	mov.b32 	%r808, 2;
	// begin inline asm
	shfl.sync.down.b32 %r806, %r807, %r808, %r804, %r825;
	// end inline asm
	setp.gt.s32 	%p142, %r57, %r804;
	selp.b32 	%r833, 0, %r806, %p142;
	add.s32 	%r812, %r807, %r833;
	mov.b32 	%r813, 4;
	// begin inline asm
	shfl.sync.down.b32 %r811, %r812, %r813, %r804, %r825;
	// end inline asm
	setp.gt.s32 	%p143, %r58, %r804;
	selp.b32 	%r834, 0, %r811, %p143;
	add.s32 	%r817, %r812, %r834;
	mov.b32 	%r818, 8;
	// begin inline asm
	shfl.sync.down.b32 %r816, %r817, %r818, %r804, %r825;
	// end inline asm
	setp.gt.s32 	%p144, %r59, %r804;
	selp.b32 	%r835, 0, %r816, %p144;
	add.s32 	%r822, %r817, %r835;
	mov.b32 	%r823, 16;
	// begin inline asm
	shfl.sync.down.b32 %r821, %r822, %r823, %r804, %r825;
	// end inline asm
	setp.gt.s32 	%p145, %r60, %r804;
	selp.b32 	%r836, 0, %r821, %p145;
	add.s32 	%r837, %r836, %r993;
	add.s32 	%r993, %r837, %r822;
	add.s32 	%r994, %r994, -32;
	bra.uni 	$L__BB5_18;
$L__BB5_23:
	@%p119 bra 	$L__BB5_25;
	add.s32 	%r794, %r993, %r40;
	add.s64 	%rd49, %rd5, 256;
	mov.b32 	%r793, 101;
	// begin inline asm
	st.relaxed.gpu.v2.u32 [%rd49], {%r793, %r794};
	// end inline asm
	st.shared.u32 	[_ZZN3cub18CUB_300001_SM_10006detail4scan16DeviceScanKernelINS2_10policy_hubIiiijN4cuda3std3__44plusIvEEE10Policy1000EPiSC_NS0_13ScanTileStateIiLb1EEES9_NS1_10InputValueIiSC_EEjiLb0EiEEvT0_T1_T2_iT3_T4_T5_E12temp_storage+4], %r993;
	st.shared.u32 	[_ZZN3cub18CUB_300001_SM_10006detail4scan16DeviceScanKernelINS2_10policy_hubIiiijN4cuda3std3__44plusIvEEE10Policy1000EPiSC_NS0_13ScanTileStateIiLb1EEES9_NS1_10InputValueIiSC_EEjiLb0EiEEvT0_T1_T2_iT3_T4_T5_E12temp_storage+8], %r794;
$L__BB5_25:
	setp.ne.s32 	%p134, %r627, 0;
	mov.u32 	%r999, %r42;
	@%p134 bra 	$L__BB5_27;
	st.shared.u32 	[_ZZN3cub18CUB_300001_SM_10006detail4scan16DeviceScanKernelINS2_10policy_hubIiiijN4cuda3std3__44plusIvEEE10Policy1000EPiSC_NS0_13ScanTileStateIiLb1EEES9_NS1_10InputValueIiSC_EEjiLb0EiEEvT0_T1_T2_iT3_T4_T5_E12temp_storage+76], %r993;
	mov.u32 	%r999, %r993;
$L__BB5_27:
	bar.sync 	0;
	setp.eq.s32 	%p135, %r7, 0;
	ld.shared.u32 	%r795, [_ZZN3cub18CUB_300001_SM_10006detail4scan16DeviceScanKernelINS2_10policy_hubIiiijN4cuda3std3__44plusIvEEE10Policy1000EPiSC_NS0_13ScanTileStateIiLb1EEES9_NS1_10InputValueIiSC_EEjiLb0EiEEvT0_T1_T2_iT3_T4_T5_E12temp_storage+76];
	selp.b32 	%r796, 0, %r795, %p135;
	add.s32 	%r1000, %r796, %r999;
$L__BB5_28:
	ld.param.u64 	%rd60, [_ZN3cub18CUB_300001_SM_10006detail4scan16DeviceScanKernelINS2_10policy_hubIiiijN4cuda3std3__44plusIvEEE10Policy1000EPiSC_NS0_13ScanTileStateIiLb1EEES9_NS1_10InputValueIiSC_EEjiLb0EiEEvT0_T1_T2_iT3_T4_T5__param_1];
	add.s32 	%r940, %r1000, %r12;
	add.s32 	%r941, %r13, %r940;
	add.s32 	%r942, %r14, %r941;
	add.s32 	%r943, %r15, %r942;
	add.s32 	%r944, %r16, %r943;
	add.s32 	%r945, %r17, %r944;
	add.s32 	%r946, %r18, %r945;
	add.s32 	%r947, %r19, %r946;
	add.s32 	%r948, %r20, %r947;
	add.s32 	%r949, %r21, %r948;
	add.s32 	%r950, %r22, %r949;
	add.s32 	%r951, %r23, %r950;
	add.s32 	%r952, %r24, %r951;
	add.s32 	%r953, %r25, %r952;
	add.s32 	%r954, %r26, %r953;
	add.s32 	%r955, %r27, %r954;
	add.s32 	%r956, %r28, %r955;
	add.s32 	%r957, %r29, %r956;
	add.s32 	%r958, %r30, %r957;
	add.s32 	%r959, %r31, %r958;
	add.s32 	%r960, %r32, %r959;
	bar.sync 	0;
	st.shared.v2.u32 	[%r11], {%r1000, %r940};
	st.shared.v2.u32 	[%r11+8], {%r941, %r942};
	st.shared.v2.u32 	[%r11+16], {%r943, %r944};
	st.shared.v2.u32 	[%r11+24], {%r945, %r946};
	st.shared.v2.u32 	[%r11+32], {%r947, %r948};
	st.shared.v2.u32 	[%r11+40], {%r949, %r950};
	st.shared.v2.u32 	[%r11+48], {%r951, %r952};
	st.shared.v2.u32 	[%r11+56], {%r953, %r954};
	st.shared.v2.u32 	[%r11+64], {%r955, %r956};
	st.shared.v2.u32 	[%r11+72], {%r957, %r958};
	st.shared.v2.u32 	[%r11+80], {%r959, %r960};
	bar.warp.sync 	-1;
	ld.shared.u32 	%r961, [%r10];
	ld.shared.u32 	%r962, [%r10+128];
	ld.shared.u32 	%r963, [%r10+256];
	ld.shared.u32 	%r964, [%r10+384];
	ld.shared.u32 	%r965, [%r10+512];
	ld.shared.u32 	%r966, [%r10+640];
	ld.shared.u32 	%r967, [%r10+768];
	ld.shared.u32 	%r968, [%r10+896];
	ld.shared.u32 	%r969, [%r10+1024];
	ld.shared.u32 	%r970, [%r10+1152];
	ld.shared.u32 	%r971, [%r10+1280];
	ld.shared.u32 	%r972, [%r10+1408];
	ld.shared.u32 	%r973, [%r10+1536];
	ld.shared.u32 	%r974, [%r10+1664];
	ld.shared.u32 	%r975, [%r10+1792];
	ld.shared.u32 	%r976, [%r10+1920];
	ld.shared.u32 	%r977, [%r10+2048];
	ld.shared.u32 	%r978, [%r10+2176];
	ld.shared.u32 	%r979, [%r10+2304];
	ld.shared.u32 	%r980, [%r10+2432];
	ld.shared.u32 	%r981, [%r10+2560];
	ld.shared.u32 	%r982, [%r10+2688];
	cvta.to.global.u64 	%rd56, %rd60;
	add.s64 	%rd58, %rd56, %rd42;
	st.global.u32 	[%rd58], %r961;
	st.global.u32 	[%rd58+128], %r962;
	st.global.u32 	[%rd58+256], %r963;
	st.global.u32 	[%rd58+384], %r964;
	st.global.u32 	[%rd58+512], %r965;
	st.global.u32 	[%rd58+640], %r966;
	st.global.u32 	[%rd58+768], %r967;
	st.global.u32 	[%rd58+896], %r968;
	st.global.u32 	[%rd58+1024], %r969;
	st.global.u32 	[%rd58+1152], %r970;
	st.global.u32 	[%rd58+1280], %r971;
	st.global.u32 	[%rd58+1408], %r972;
	st.global.u32 	[%rd58+1536], %r973;
	st.global.u32 	[%rd58+1664], %r974;
	st.global.u32 	[%rd58+1792], %r975;
	st.global.u32 	[%rd58+1920], %r976;
	st.global.u32 	[%rd58+2048], %r977;
	st.global.u32 	[%rd58+2176], %r978;
	st.global.u32 	[%rd58+2304], %r979;
	st.global.u32 	[%rd58+2432], %r980;
	st.global.u32 	[%rd58+2560], %r981;
	st.global.u32 	[%rd58+2688], %r982;
	bra.uni 	$L__BB5_143;
$L__BB5_29:
	setp.eq.s32 	%p3, %r6, 0;
	@%p3 bra 	$L__BB5_143;
	mul.wide.u32 	%rd17, %r5, 4;
	add.s64 	%rd18, %rd1, %rd17;
	mov.u32 	%r85, %tid.x;
	ld.global.u32 	%r1022, [%rd18];
	and.b32  	%r244, %r85, 31;
	and.b32  	%r245, %r85, 992;
	mul.lo.s32 	%r246, %r245, 22;
	or.b32  	%r87, %r246, %r244;
	setp.ge.u32 	%p4, %r87, %r6;
	shl.b32 	%r247, %r87, 2;
	cvt.u64.u32 	%rd19, %r247;
	add.s64 	%rd9, %rd18, %rd19;
	mov.u32 	%r1001, %r1022;
	@%p4 bra 	$L__BB5_32;
	ld.global.u32 	%r1001, [%rd9];
$L__BB5_32:
	add.s32 	%r90, %r87, 32;
	setp.ge.u32 	%p5, %r90, %r6;
	mov.u32 	%r1002, %r1022;
	@%p5 bra 	$L__BB5_34;
	ld.global.u32 	%r1002, [%rd9+128];
$L__BB5_34:
	add.s32 	%r93, %r87, 64;
	setp.ge.u32 	%p6, %r93, %r6;
	mov.u32 	%r1003, %r1022;
	@%p6 bra 	$L__BB5_36;
	ld.global.u32 	%r1003, [%rd9+256];
$L__BB5_36:
	add.s32 	%r96, %r87, 96;
	setp.ge.u32 	%p7, %r96, %r6;
	mov.u32 	%r1004, %r1022;
	@%p7 bra 	$L__BB5_38;
	ld.global.u32 	%r1004, [%rd9+384];
$L__BB5_38:
	add.s32 	%r248, %r87, 128;
	setp.ge.u32 	%p8, %r248, %r6;
	mov.u32 	%r1005, %r1022;
	@%p8 bra 	$L__BB5_40;
	ld.global.u32 	%r1005, [%rd9+512];
$L__BB5_40:
	add.s32 	%r249, %r87, 160;
	setp.ge.u32 	%p9, %r249, %r6;
	mov.u32 	%r1006, %r1022;
	@%p9 bra 	$L__BB5_42;
	ld.global.u32 	%r1006, [%rd9+640];
$L__BB5_42:
	add.s32 	%r103, %r87, 192;
	setp.ge.u32 	%p10, %r103, %r6;
	mov.u32 	%r1007, %r1022;
	@%p10 bra 	$L__BB5_44;
	ld.global.u32 	%r1007, [%rd9+768];
$L__BB5_44:
	add.s32 	%r250, %r87, 224;
	setp.ge.u32 	%p11, %r250, %r6;
	mov.u32 	%r1008, %r1022;
	@%p11 bra 	$L__BB5_46;
	ld.global.u32 	%r1008, [%rd9+896];
$L__BB5_46:
	add.s32 	%r108, %r87, 256;
	setp.ge.u32 	%p12, %r108, %r6;
	mov.u32 	%r1009, %r1022;
	@%p12 bra 	$L__BB5_48;
	ld.global.u32 	%r1009, [%rd9+1024];
$L__BB5_48:
	add.s32 	%r251, %r87, 288;
	setp.ge.u32 	%p13, %r251, %r6;
	mov.u32 	%r1010, %r1022;
	@%p13 bra 	$L__BB5_50;
	ld.global.u32 	%r1010, [%rd9+1152];
$L__BB5_50:
	add.s32 	%r113, %r87, 320;
	setp.ge.u32 	%p14, %r113, %r6;
	mov.u32 	%r1011, %r1022;
	@%p14 bra 	$L__BB5_52;
	ld.global.u32 	%r1011, [%rd9+1280];
$L__BB5_52:
	add.s32 	%r116, %r87, 352;
	setp.ge.u32 	%p15, %r116, %r6;
	mov.u32 	%r1012, %r1022;
	@%p15 bra 	$L__BB5_54;
	ld.global.u32 	%r1012, [%rd9+1408];
$L__BB5_54:
	add.s32 	%r119, %r87, 384;
	setp.ge.u32 	%p16, %r119, %r6;
	mov.u32 	%r1013, %r1022;
	@%p16 bra 	$L__BB5_56;
	ld.global.u32 	%r1013, [%rd9+1536];
$L__BB5_56:
	add.s32 	%r122, %r87, 416;
	setp.ge.u32 	%p17, %r122, %r6;
	mov.u32 	%r1014, %r1022;
	@%p17 bra 	$L__BB5_58;
	ld.global.u32 	%r1014, [%rd9+1664];
$L__BB5_58:
	add.s32 	%r252, %r87, 448;
	setp.ge.u32 	%p18, %r252, %r6;
	mov.u32 	%r1015, %r1022;
	@%p18 bra 	$L__BB5_60;
	ld.global.u32 	%r1015, [%rd9+1792];
$L__BB5_60:
	add.s32 	%r127, %r87, 480;
	setp.ge.u32 	%p19, %r127, %r6;
	mov.u32 	%r1016, %r1022;
	@%p19 bra 	$L__BB5_62;
	ld.global.u32 	%r1016, [%rd9+1920];
$L__BB5_62:
	add.s32 	%r253, %r87, 512;
	setp.ge.u32 	%p20, %r253, %r6;
	mov.u32 	%r1017, %r1022;
	@%p20 bra 	$L__BB5_64;
	ld.global.u32 	%r1017, [%rd9+2048];
$L__BB5_64:
	add.s32 	%r254, %r87, 544;
	setp.ge.u32 	%p21, %r254, %r6;
	mov.u32 	%r1018, %r1022;
	@%p21 bra 	$L__BB5_66;
	ld.global.u32 	%r1018, [%rd9+2176];
$L__BB5_66:
	add.s32 	%r134, %r87, 576;
	setp.ge.u32 	%p22, %r134, %r6;
	mov.u32 	%r1019, %r1022;
	@%p22 bra 	$L__BB5_68;
	ld.global.u32 	%r1019, [%rd9+2304];
$L__BB5_68:
	add.s32 	%r255, %r87, 608;
	setp.ge.u32 	%p23, %r255, %r6;
	mov.u32 	%r1020, %r1022;
	@%p23 bra 	$L__BB5_70;
	ld.global.u32 	%r1020, [%rd9+2432];
$L__BB5_70:
	add.s32 	%r256, %r87, 640;
	setp.ge.u32 	%p24, %r256, %r6;
	mov.u32 	%r1021, %r1022;
	@%p24 bra 	$L__BB5_72;
	ld.global.u32 	%r1021, [%rd9+2560];
$L__BB5_72:
	add.s32 	%r141, %r87, 672;
	setp.ge.u32 	%p25, %r141, %r6;
	@%p25 bra 	$L__BB5_74;
	ld.global.u32 	%r1022, [%rd9+2688];
$L__BB5_74:
	// begin inline asm
	mov.u32 %r257, %laneid;
	// end inline asm
	shr.u32 	%r145, %r85, 5;
	mad.lo.s32 	%r258, %r145, 704, %r257;
	shl.b32 	%r259, %r258, 2;
	mov.u32 	%r260, _ZZN3cub18CUB_300001_SM_10006detail4scan16DeviceScanKernelINS2_10policy_hubIiiijN4cuda3std3__44plusIvEEE10Policy1000EPiSC_NS0_13ScanTileStateIiLb1EEES9_NS1_10InputValueIiSC_EEjiLb0EiEEvT0_T1_T2_iT3_T4_T5_E12temp_storage;
	add.s32 	%r146, %r260, %r259;
	st.shared.u32 	[%r146], %r1001;
	st.shared.u32 	[%r146+128], %r1002;
	st.shared.u32 	[%r146+256], %r1003;
	st.shared.u32 	[%r146+384], %r1004;
	st.shared.u32 	[%r146+512], %r1005;
	st.shared.u32 	[%r146+640], %r1006;
	st.shared.u32 	[%r146+768], %r1007;
	st.shared.u32 	[%r146+896], %r1008;
	st.shared.u32 	[%r146+1024], %r1009;
	st.shared.u32 	[%r146+1152], %r1010;
	st.shared.u32 	[%r146+1280], %r1011;
	st.shared.u32 	[%r146+1408], %r1012;
	st.shared.u32 	[%r146+1536], %r1013;
	st.shared.u32 	[%r146+1664], %r1014;
	st.shared.u32 	[%r146+1792], %r1015;
	st.shared.u32 	[%r146+1920], %r1016;
	st.shared.u32 	[%r146+2048], %r1017;
	st.shared.u32 	[%r146+2176], %r1018;
	st.shared.u32 	[%r146+2304], %r1019;
	st.shared.u32 	[%r146+2432], %r1020;
	st.shared.u32 	[%r146+2560], %r1021;
	st.shared.u32 	[%r146+2688], %r1022;
	bar.warp.sync 	-1;
	mad.lo.s32 	%r147, %r257, 84, %r146;
	ld.shared.v2.u32 	{%r148, %r149}, [%r147];
	ld.shared.v2.u32 	{%r150, %r151}, [%r147+8];
	ld.shared.v2.u32 	{%r152, %r153}, [%r147+16];
	ld.shared.v2.u32 	{%r154, %r155}, [%r147+24];
	ld.shared.v2.u32 	{%r156, %r157}, [%r147+32];
	ld.shared.v2.u32 	{%r158, %r159}, [%r147+40];
	ld.shared.v2.u32 	{%r160, %r161}, [%r147+48];
	ld.shared.v2.u32 	{%r162, %r163}, [%r147+56];
	ld.shared.v2.u32 	{%r164, %r165}, [%r147+64];
	ld.shared.v2.u32 	{%r166, %r167}, [%r147+72];
	ld.shared.v2.u32 	{%r168, %r169}, [%r147+80];
	bar.sync 	0;
	setp.ne.s32 	%p26, %r986, 0;
	@%p26 bra 	$L__BB5_78;
	add.s32 	%r490, %r149, %r148;
	add.s32 	%r491, %r150, %r490;
	add.s32 	%r492, %r151, %r491;
	add.s32 	%r493, %r152, %r492;
	add.s32 	%r494, %r153, %r493;
	add.s32 	%r495, %r154, %r494;
	add.s32 	%r496, %r155, %r495;
	add.s32 	%r497, %r156, %r496;
	add.s32 	%r498, %r157, %r497;
	add.s32 	%r499, %r158, %r498;
	add.s32 	%r500, %r159, %r499;
	add.s32 	%r501, %r160, %r500;
	add.s32 	%r502, %r161, %r501;
	add.s32 	%r503, %r162, %r502;
	add.s32 	%r504, %r163, %r503;
	add.s32 	%r505, %r164, %r504;
	add.s32 	%r506, %r165, %r505;
	add.s32 	%r507, %r166, %r506;
	add.s32 	%r508, %r167, %r507;
	add.s32 	%r509, %r168, %r508;
	add.s32 	%r464, %r169, %r509;
	mov.b32 	%r462, 1;
	mov.b32 	%r487, 0;
	mov.b32 	%r489, -1;
	// begin inline asm
	{  .reg .s32 r0;  .reg .pred p;  shfl.sync.up.b32 r0|p, %r464, %r462, %r487, %r489;  @p add.s32 r0, r0, %r464;  mov.s32 %r460, r0;}
	// end inline asm
	mov.b32 	%r468, 2;
	// begin inline asm
	{  .reg .s32 r0;  .reg .pred p;  shfl.sync.up.b32 r0|p, %r460, %r468, %r487, %r489;  @p add.s32 r0, r0, %r460;  mov.s32 %r466, r0;}
	// end inline asm
	mov.b32 	%r474, 4;
	// begin inline asm
	{  .reg .s32 r0;  .reg .pred p;  shfl.sync.up.b32 r0|p, %r466, %r474, %r487, %r489;  @p add.s32 r0, r0, %r466;  mov.s32 %r472, r0;}
	// end inline asm
	mov.b32 	%r480, 8;
	// begin inline asm
	{  .reg .s32 r0;  .reg .pred p;  shfl.sync.up.b32 r0|p, %r472, %r480, %r487, %r489;  @p add.s32 r0, r0, %r472;  mov.s32 %r478, r0;}
	// end inline asm
	mov.b32 	%r486, 16;
	// begin inline asm
	{  .reg .s32 r0;  .reg .pred p;  shfl.sync.up.b32 r0|p, %r478, %r486, %r487, %r489;  @p add.s32 r0, r0, %r478;  mov.s32 %r484, r0;}
	// end inline asm
	setp.ne.s32 	%p68, %r257, 31;
	@%p68 bra 	$L__BB5_77;
	shl.b32 	%r510, %r145, 2;
	mov.u32 	%r511, _ZZN3cub18CUB_300001_SM_10006detail4scan16DeviceScanKernelINS2_10policy_hubIiiijN4cuda3std3__44plusIvEEE10Policy1000EPiSC_NS0_13ScanTileStateIiLb1EEES9_NS1_10InputValueIiSC_EEjiLb0EiEEvT0_T1_T2_iT3_T4_T5_E12temp_storage;
	add.s32 	%r512, %r511, %r510;
	st.shared.u32 	[%r512+16], %r484;
$L__BB5_77:
	bar.sync 	0;
	ld.shared.v4.u32 	{%r513, %r514, %r515, %r516}, [_ZZN3cub18CUB_300001_SM_10006detail4scan16DeviceScanKernelINS2_10policy_hubIiiijN4cuda3std3__44plusIvEEE10Policy1000EPiSC_NS0_13ScanTileStateIiLb1EEES9_NS1_10InputValueIiSC_EEjiLb0EiEEvT0_T1_T2_iT3_T4_T5_E12temp_storage+16];
	add.s32 	%r517, %r514, %r513;
	setp.eq.s32 	%p69, %r145, 2;
	selp.b32 	%r518, %r517, %r513, %p69;
	add.s32 	%r519, %r517, %r515;
	setp.eq.s32 	%p70, %r145, 3;
	selp.b32 	%r520, %r519, %r518, %p70;
	add.s32 	%r521, %r519, %r516;
	setp.eq.s32 	%p71, %r145, 4;
	selp.b32 	%r522, %r521, %r520, %p71;
	ld.shared.v4.u32 	{%r523, %r524, %r525, %r526}, [_ZZN3cub18CUB_300001_SM_10006detail4scan16DeviceScanKernelINS2_10policy_hubIiiijN4cuda3std3__44plusIvEEE10Policy1000EPiSC_NS0_13ScanTileStateIiLb1EEES9_NS1_10InputValueIiSC_EEjiLb0EiEEvT0_T1_T2_iT3_T4_T5_E12temp_storage+32];
	add.s32 	%r527, %r521, %r523;
	setp.eq.s32 	%p72, %r145, 5;
	selp.b32 	%r528, %r527, %r522, %p72;
	add.s32 	%r529, %r527, %r524;
	setp.eq.s32 	%p73, %r145, 6;
	selp.b32 	%r530, %r529, %r528, %p73;
	add.s32 	%r531, %r529, %r525;
	setp.eq.s32 	%p74, %r145, 7;
	selp.b32 	%r532, %r531, %r530, %p74;
	add.s32 	%r533, %r531, %r526;
	setp.eq.s32 	%p75, %r145, 8;
	selp.b32 	%r534, %r533, %r532, %p75;
	.pragma "used_bytes_mask 4095";
	ld.shared.v4.u32 	{%r535, %r536, %r537, %r538}, [_ZZN3cub18CUB_300001_SM_10006detail4scan16DeviceScanKernelINS2_10policy_hubIiiijN4cuda3std3__44plusIvEEE10Policy1000EPiSC_NS0_13ScanTileStateIiLb1EEES9_NS1_10InputValueIiSC_EEjiLb0EiEEvT0_T1_T2_iT3_T4_T5_E12temp_storage+48];
	add.s32 	%r539, %r533, %r535;
	setp.eq.s32 	%p76, %r145, 9;
	selp.b32 	%r540, %r539, %r534, %p76;
	add.s32 	%r541, %r539, %r536;
	setp.eq.s32 	%p77, %r145, 10;
	selp.b32 	%r542, %r541, %r540, %p77;
	add.s32 	%r543, %r541, %r537;
	setp.eq.s32 	%p78, %r145, 11;
	selp.b32 	%r544, %r543, %r542, %p78;
	setp.lt.u32 	%p79, %r85, 32;
	selp.b32 	%r545, 0, %r544, %p79;
	setp.eq.s32 	%p80, %r257, 0;
	sub.s32 	%r546, %r484, %r464;
	selp.b32 	%r547, 0, %r546, %p80;
	add.s32 	%r548, %r547, %r985;
	add.s32 	%r1037, %r548, %r545;
	bra.uni 	$L__BB5_97;
$L__BB5_78:
	add.s32 	%r291, %r149, %r148;
	add.s32 	%r292, %r150, %r291;
	add.s32 	%r293, %r151, %r292;
	add.s32 	%r294, %r152, %r293;
	add.s32 	%r295, %r153, %r294;
	add.s32 	%r296, %r154, %r295;
	add.s32 	%r297, %r155, %r296;
	add.s32 	%r298, %r156, %r297;
	add.s32 	%r299, %r157, %r298;
	add.s32 	%r300, %r158, %r299;
	add.s32 	%r301, %r159, %r300;
	add.s32 	%r302, %r160, %r301;
	add.s32 	%r303, %r161, %r302;
	add.s32 	%r304, %r162, %r303;
	add.s32 	%r305, %r163, %r304;
	add.s32 	%r306, %r164, %r305;
	add.s32 	%r307, %r165, %r306;
	add.s32 	%r308, %r166, %r307;
	add.s32 	%r309, %r167, %r308;
	add.s32 	%r310, %r168, %r309;
	add.s32 	%r265, %r169, %r310;
	mov.b32 	%r263, 1;
	mov.b32 	%r288, 0;
	mov.b32 	%r290, -1;
	// begin inline asm
	{  .reg .s32 r0;  .reg .pred p;  shfl.sync.up.b32 r0|p, %r265, %r263, %r288, %r290;  @p add.s32 r0, r0, %r265;  mov.s32 %r261, r0;}
	// end inline asm
	mov.b32 	%r269, 2;
	// begin inline asm
	{  .reg .s32 r0;  .reg .pred p;  shfl.sync.up.b32 r0|p, %r261, %r269, %r288, %r290;  @p add.s32 r0, r0, %r261;  mov.s32 %r267, r0;}
	// end inline asm
	mov.b32 	%r275, 4;
	// begin inline asm
	{  .reg .s32 r0;  .reg .pred p;  shfl.sync.up.b32 r0|p, %r267, %r275, %r288, %r290;  @p add.s32 r0, r0, %r267;  mov.s32 %r273, r0;}
	// end inline asm
	mov.b32 	%r281, 8;
	// begin inline asm
	{  .reg .s32 r0;  .reg .pred p;  shfl.sync.up.b32 r0|p, %r273, %r281, %r288, %r290;  @p add.s32 r0, r0, %r273;  mov.s32 %r279, r0;}
	// end inline asm
	mov.b32 	%r287, 16;
	// begin inline asm
	{  .reg .s32 r0;  .reg .pred p;  shfl.sync.up.b32 r0|p, %r279, %r287, %r288, %r290;  @p add.s32 r0, r0, %r279;  mov.s32 %r285, r0;}
	// end inline asm
	setp.ne.s32 	%p27, %r257, 31;
	@%p27 bra 	$L__BB5_80;
	shl.b32 	%r311, %r145, 2;
	mov.u32 	%r312, _ZZN3cub18CUB_300001_SM_10006detail4scan16DeviceScanKernelINS2_10policy_hubIiiijN4cuda3std3__44plusIvEEE10Policy1000EPiSC_NS0_13ScanTileStateIiLb1EEES9_NS1_10InputValueIiSC_EEjiLb0EiEEvT0_T1_T2_iT3_T4_T5_E12temp_storage;
	add.s32 	%r313, %r312, %r311;
	st.shared.u32 	[%r313+16], %r285;
$L__BB5_80:
	sub.s32 	%r314, %r285, %r265;
	bar.sync 	0;
	ld.shared.v4.u32 	{%r315, %r316, %r317, %r318}, [_ZZN3cub18CUB_300001_SM_10006detail4scan16DeviceScanKernelINS2_10policy_hubIiiijN4cuda3std3__44plusIvEEE10Policy1000EPiSC_NS0_13ScanTileStateIiLb1EEES9_NS1_10InputValueIiSC_EEjiLb0EiEEvT0_T1_T2_iT3_T4_T5_E12temp_storage+16];
	add.s32 	%r319, %r316, %r315;
	setp.eq.s32 	%p28, %r145, 2;
	selp.b32 	%r320, %r319, %r315, %p28;
	add.s32 	%r321, %r319, %r317;
	setp.eq.s32 	%p29, %r145, 3;
	selp.b32 	%r322, %r321, %r320, %p29;
	add.s32 	%r323, %r321, %r318;
	setp.eq.s32 	%p30, %r145, 4;
	selp.b32 	%r324, %r323, %r322, %p30;
	ld.shared.v4.u32 	{%r325, %r326, %r327, %r328}, [_ZZN3cub18CUB_300001_SM_10006detail4scan16DeviceScanKernelINS2_10policy_hubIiiijN4cuda3std3__44plusIvEEE10Policy1000EPiSC_NS0_13ScanTileStateIiLb1EEES9_NS1_10InputValueIiSC_EEjiLb0EiEEvT0_T1_T2_iT3_T4_T5_E12temp_storage+32];
	add.s32 	%r329, %r323, %r325;
	setp.eq.s32 	%p31, %r145, 5;
	selp.b32 	%r330, %r329, %r324, %p31;
	add.s32 	%r331, %r329, %r326;
	setp.eq.s32 	%p32, %r145, 6;
	selp.b32 	%r332, %r331, %r330, %p32;
	add.s32 	%r333, %r331, %r327;
	setp.eq.s32 	%p33, %r145, 7;
	selp.b32 	%r334, %r333, %r332, %p33;
	add.s32 	%r335, %r333, %r328;
	setp.eq.s32 	%p34, %r145, 8;
	selp.b32 	%r336, %r335, %r334, %p34;
	ld.shared.v4.u32 	{%r337, %r338, %r339, %r340}, [_ZZN3cub18CUB_300001_SM_10006detail4scan16DeviceScanKernelINS2_10policy_hubIiiijN4cuda3std3__44plusIvEEE10Policy1000EPiSC_NS0_13ScanTileStateIiLb1EEES9_NS1_10InputValueIiSC_EEjiLb0EiEEvT0_T1_T2_iT3_T4_T5_E12temp_storage+48];
	add.s32 	%r341, %r335, %r337;
	setp.eq.s32 	%p35, %r145, 9;
	selp.b32 	%r342, %r341, %r336, %p35;
	add.s32 	%r343, %r341, %r338;
	setp.eq.s32 	%p36, %r145, 10;
	selp.b32 	%r344, %r343, %r342, %p36;
	add.s32 	%r345, %r343, %r339;
	setp.eq.s32 	%p37, %r145, 11;
	selp.b32 	%r346, %r345, %r344, %p37;
	add.s32 	%r175, %r345, %r340;
	setp.gt.u32 	%p38, %r85, 31;
	setp.lt.u32 	%p39, %r85, 32;
	setp.eq.s32 	%p40, %r257, 0;
	selp.b32 	%r347, 0, %r314, %p40;
	add.s32 	%r1036, %r346, %r347;
	selp.b32 	%r177, %r314, %r1036, %p39;
	@%p38 bra 	$L__BB5_96;
	setp.ne.s32 	%p41, %r85, 0;
	mul.wide.s32 	%rd20, %r986, 8;
	add.s64 	%rd10, %rd14, %rd20;
	@%p41 bra 	$L__BB5_83;
	st.shared.u32 	[_ZZN3cub18CUB_300001_SM_10006detail4scan16DeviceScanKernelINS2_10policy_hubIiiijN4cuda3std3__44plusIvEEE10Policy1000EPiSC_NS0_13ScanTileStateIiLb1EEES9_NS1_10InputValueIiSC_EEjiLb0EiEEvT0_T1_T2_iT3_T4_T5_E12temp_storage+12], %r175;
	add.s64 	%rd21, %rd10, 256;
	mov.b32 	%r348, 100;
	// begin inline asm
	st.relaxed.gpu.v2.u32 [%rd21], {%r348, %r175};
	// end inline asm
$L__BB5_83:
	not.b32 	%r354, %r85;
	add.s32 	%r1031, %r986, %r354;
	mov.b32 	%r350, 830;
	// begin inline asm
	nanosleep.u32 %r350;
	// end inline asm
	mul.wide.s32 	%rd23, %r1031, 8;
	add.s64 	%rd24, %rd14, %rd23;
	add.s64 	%rd22, %rd24, 256;
	// begin inline asm
	ld.relaxed.gpu.v2.u32 {%r1033, %r1025}, [%rd22];
	// end inline asm
	mov.b32 	%r1026, 952;
$L__BB5_84:
	setp.eq.s32 	%p42, %r1033, 99;
	mov.b32 	%r355, -1;
	vote.sync.any.pred 	%p43, %p42, %r355;
	not.pred 	%p44, %p43;
	@%p44 bra 	$L__BB5_86;
	mul.lo.s32 	%r458, %r986, 16807;
	and.b32  	%r986, %r458, 2147483647;
	add.s32 	%r459, %r1026, 1;
	rem.u32 	%r455, %r986, %r459;
	// begin inline asm
	nanosleep.u32 %r455;
	// end inline asm
	shr.u32 	%r1026, %r1026, 1;
	// begin inline asm
	ld.relaxed.gpu.v2.u32 {%r1033, %r1025}, [%rd22];
	// end inline asm
	bra.uni 	$L__BB5_84;
$L__BB5_86:
	setp.eq.s32 	%p45, %r1033, 101;
	mov.b32 	%r382, -1;
	vote.sync.ballot.b32 	%r384, %p45, %r382;
	// begin inline asm
	mov.u32 %r357, %lanemask_ge;
	// end inline asm
	and.b32  	%r385, %r384, %r357;
	or.b32  	%r386, %r385, -2147483648;
	add.s32 	%r387, %r386, -1;
	not.b32 	%r388, %r386;
	and.b32  	%r389, %r388, %r387;
	popc.b32 	%r361, %r389;
	mov.b32 	%r360, 1;
	// begin inline asm
	shfl.sync.down.b32 %r358, %r1025, %r360, %r361, %r382;
	// end inline asm
	setp.lt.s32 	%p47, %r257, %r361;
	selp.b32 	%r390, %r358, 0, %p47;
	add.s32 	%r364, %r390, %r1025;
	mov.b32 	%r365, 2;
	// begin inline asm
	shfl.sync.down.b32 %r363, %r364, %r365, %r361, %r382;
	// end inline asm
	add.s32 	%r391, %r257, 2;
	setp.gt.s32 	%p48, %r391, %r361;
	selp.b32 	%r392, 0, %r363, %p48;
	add.s32 	%r369, %r364, %r392;
	mov.b32 	%r370, 4;
	// begin inline asm
	shfl.sync.down.b32 %r368, %r369, %r370, %r361, %r382;
	// end inline asm
	add.s32 	%r393, %r257, 4;
	setp.gt.s32 	%p49, %r393, %r361;
	selp.b32 	%r394, 0, %r368, %p49;
	add.s32 	%r374, %r369, %r394;
	mov.b32 	%r375, 8;
	// begin inline asm
	shfl.sync.down.b32 %r373, %r374, %r375, %r361, %r382;
	// end inline asm
	add.s32 	%r395, %r257, 8;
	setp.gt.s32 	%p50, %r395, %r361;
	selp.b32 	%r396, 0, %r373, %p50;
	add.s32 	%r379, %r374, %r396;
	mov.b32 	%r380, 16;
	// begin inline asm
	shfl.sync.down.b32 %r378, %r379, %r380, %r361, %r382;
	// end inline asm
	add.s32 	%r397, %r257, 16;
	setp.gt.s32 	%p51, %r397, %r361;
	selp.b32 	%r398, 0, %r378, %p51;
	add.s32 	%r1029, %r379, %r398;
	add.s64 	%rd11, %rd14, 256;
	mov.b32 	%r1027, 952;
$L__BB5_87:
	setp.ne.s32 	%p52, %r1033, 101;
	mov.b32 	%r399, -1;
	vote.sync.all.pred 	%p53, %p52, %r399;
	not.pred 	%p54, %p53;
	@%p54 bra 	$L__BB5_92;
	shr.u32 	%r1027, %r1027, 1;
	mul.wide.s32 	%rd27, %r1031, 8;
	add.s64 	%rd28, %rd11, %rd27;
	add.s64 	%rd26, %rd28, -256;
	// begin inline asm
	ld.relaxed.gpu.v2.u32 {%r1033, %r1034}, [%rd26];
	// end inline asm
	mov.u32 	%r1035, %r1027;
$L__BB5_89:
	setp.eq.s32 	%p58, %r1033, 99;
	mov.b32 	%r407, -1;
	vote.sync.any.pred 	%p59, %p58, %r407;
	not.pred 	%p60, %p59;
	@%p60 bra 	$L__BB5_91;
	mul.lo.s32 	%r453, %r986, 16807;
	and.b32  	%r986, %r453, 2147483647;
	add.s32 	%r454, %r1035, 1;
	rem.u32 	%r450, %r986, %r454;
	// begin inline asm
	nanosleep.u32 %r450;
	// end inline asm
	shr.u32 	%r1035, %r1035, 1;
	// begin inline asm
	ld.relaxed.gpu.v2.u32 {%r1033, %r1034}, [%rd26];
	// end inline asm
	bra.uni 	$L__BB5_89;
$L__BB5_91:
	setp.eq.s32 	%p61, %r1033, 101;
	mov.b32 	%r433, -1;
	vote.sync.ballot.b32 	%r434, %p61, %r433;
	and.b32  	%r435, %r434, %r357;
	or.b32  	%r436, %r435, -2147483648;
	add.s32 	%r437, %r436, -1;
	not.b32 	%r438, %r436;
	and.b32  	%r439, %r438, %r437;
	popc.b32 	%r412, %r439;
	mov.b32 	%r411, 1;
	// begin inline asm
	shfl.sync.down.b32 %r409, %r1034, %r411, %r412, %r433;
	// end inline asm
	setp.lt.s32 	%p63, %r257, %r412;
	selp.b32 	%r440, %r409, 0, %p63;
	add.s32 	%r415, %r440, %r1034;
	mov.b32 	%r416, 2;
	// begin inline asm
	shfl.sync.down.b32 %r414, %r415, %r416, %r412, %r433;
	// end inline asm
	add.s32 	%r441, %r257, 2;
	setp.gt.s32 	%p64, %r441, %r412;
	selp.b32 	%r442, 0, %r414, %p64;
	add.s32 	%r420, %r415, %r442;
	mov.b32 	%r421, 4;
	// begin inline asm
	shfl.sync.down.b32 %r419, %r420, %r421, %r412, %r433;
	// end inline asm
	add.s32 	%r443, %r257, 4;
	setp.gt.s32 	%p65, %r443, %r412;
	selp.b32 	%r444, 0, %r419, %p65;
	add.s32 	%r425, %r420, %r444;
	mov.b32 	%r426, 8;
	// begin inline asm
	shfl.sync.down.b32 %r424, %r425, %r426, %r412, %r433;
	// end inline asm
	add.s32 	%r445, %r257, 8;
	setp.gt.s32 	%p66, %r445, %r412;
	selp.b32 	%r446, 0, %r424, %p66;
	add.s32 	%r430, %r425, %r446;
	mov.b32 	%r431, 16;
	// begin inline asm
	shfl.sync.down.b32 %r429, %r430, %r431, %r412, %r433;
	// end inline asm
	add.s32 	%r447, %r257, 16;
	setp.gt.s32 	%p67, %r447, %r412;
	selp.b32 	%r448, 0, %r429, %p67;
	add.s32 	%r449, %r448, %r1029;
	add.s32 	%r1029, %r449, %r430;
	add.s32 	%r1031, %r1031, -32;
	bra.uni 	$L__BB5_87;
$L__BB5_92:
	@%p41 bra 	$L__BB5_94;
	add.s32 	%r402, %r1029, %r175;
	add.s64 	%rd25, %rd10, 256;
	mov.b32 	%r401, 101;
	// begin inline asm
	st.relaxed.gpu.v2.u32 [%rd25], {%r401, %r402};
	// end inline asm
	st.shared.u32 	[_ZZN3cub18CUB_300001_SM_10006detail4scan16DeviceScanKernelINS2_10policy_hubIiiijN4cuda3std3__44plusIvEEE10Policy1000EPiSC_NS0_13ScanTileStateIiLb1EEES9_NS1_10InputValueIiSC_EEjiLb0EiEEvT0_T1_T2_iT3_T4_T5_E12temp_storage+4], %r1029;
	st.shared.u32 	[_ZZN3cub18CUB_300001_SM_10006detail4scan16DeviceScanKernelINS2_10policy_hubIiiijN4cuda3std3__44plusIvEEE10Policy1000EPiSC_NS0_13ScanTileStateIiLb1EEES9_NS1_10InputValueIiSC_EEjiLb0EiEEvT0_T1_T2_iT3_T4_T5_E12temp_storage+8], %r402;
$L__BB5_94:
	setp.ne.s32 	%p56, %r257, 0;
	mov.u32 	%r1036, %r177;
	@%p56 bra 	$L__BB5_96;
	st.shared.u32 	[_ZZN3cub18CUB_300001_SM_10006detail4scan16DeviceScanKernelINS2_10policy_hubIiiijN4cuda3std3__44plusIvEEE10Policy1000EPiSC_NS0_13ScanTileStateIiLb1EEES9_NS1_10InputValueIiSC_EEjiLb0EiEEvT0_T1_T2_iT3_T4_T5_E12temp_storage+76], %r1029;
	mov.u32 	%r1036, %r1029;
$L__BB5_96:
	bar.sync 	0;
	setp.eq.s32 	%p57, %r85, 0;
	ld.shared.u32 	%r403, [_ZZN3cub18CUB_300001_SM_10006detail4scan16DeviceScanKernelINS2_10policy_hubIiiijN4cuda3std3__44plusIvEEE10Policy1000EPiSC_NS0_13ScanTileStateIiLb1EEES9_NS1_10InputValueIiSC_EEjiLb0EiEEvT0_T1_T2_iT3_T4_T5_E12temp_storage+76];
	selp.b32 	%r404, 0, %r403, %p57;
	add.s32 	%r1037, %r404, %r1036;
$L__BB5_97:
	add.s32 	%r549, %r1037, %r148;
	add.s32 	%r550, %r149, %r549;
	add.s32 	%r551, %r150, %r550;
	add.s32 	%r552, %r151, %r551;
	add.s32 	%r553, %r152, %r552;
	add.s32 	%r554, %r153, %r553;
	add.s32 	%r555, %r154, %r554;
	add.s32 	%r556, %r155, %r555;
	add.s32 	%r557, %r156, %r556;
	add.s32 	%r558, %r157, %r557;
	add.s32 	%r559, %r158, %r558;
	add.s32 	%r560, %r159, %r559;
	add.s32 	%r561, %r160, %r560;
	add.s32 	%r562, %r161, %r561;
	add.s32 	%r563, %r162, %r562;
	add.s32 	%r564, %r163, %r563;
	add.s32 	%r565, %r164, %r564;
	add.s32 	%r566, %r165, %r565;
	add.s32 	%r567, %r166, %r566;
	add.s32 	%r568, %r167, %r567;
	add.s32 	%r569, %r168, %r568;
	bar.sync 	0;
	st.shared.v2.u32 	[%r147], {%r1037, %r549};
	st.shared.v2.u32 	[%r147+8], {%r550, %r551};
	st.shared.v2.u32 	[%r147+16], {%r552, %r553};
	st.shared.v2.u32 	[%r147+24], {%r554, %r555};
	st.shared.v2.u32 	[%r147+32], {%r556, %r557};
	st.shared.v2.u32 	[%r147+40], {%r558, %r559};
	st.shared.v2.u32 	[%r147+48], {%r560, %r561};
	st.shared.v2.u32 	[%r147+56], {%r562, %r563};
	st.shared.v2.u32 	[%r147+64], {%r564, %r565};
	st.shared.v2.u32 	[%r147+72], {%r566, %r567};
	st.shared.v2.u32 	[%r147+80], {%r568, %r569};
	bar.warp.sync 	-1;
	ld.shared.u32 	%r216, [%r146];
	ld.shared.u32 	%r217, [%r146+128];
	ld.shared.u32 	%r218, [%r146+256];
	ld.shared.u32 	%r219, [%r146+384];
	ld.shared.u32 	%r220, [%r146+512];
	ld.shared.u32 	%r221, [%r146+640];
	ld.shared.u32 	%r222, [%r146+768];
	ld.shared.u32 	%r223, [%r146+896];
	ld.shared.u32 	%r224, [%r146+1024];
	ld.shared.u32 	%r225, [%r146+1152];
	ld.shared.u32 	%r226, [%r146+1280];
	ld.shared.u32 	%r227, [%r146+1408];
	ld.shared.u32 	%r228, [%r146+1536];
	ld.shared.u32 	%r229, [%r146+1664];
	ld.shared.u32 	%r230, [%r146+1792];
	ld.shared.u32 	%r231, [%r146+1920];
	ld.shared.u32 	%r232, [%r146+2048];
	ld.shared.u32 	%r233, [%r146+2176];
	ld.shared.u32 	%r234, [%r146+2304];
	ld.shared.u32 	%r235, [%r146+2432];
	ld.shared.u32 	%r236, [%r146+2560];
	ld.shared.u32 	%r237, [%r146+2688];
	setp.ne.s32 	%p81, %r85, 0;
	@%p81 bra 	$L__BB5_99;
	st.volatile.shared.u32 	[_ZZN3cub18CUB_300001_SM_10006detail4scan16DeviceScanKernelINS2_10policy_hubIiiijN4cuda3std3__44plusIvEEE10Policy1000EPiSC_NS0_13ScanTileStateIiLb1EEES9_NS1_10InputValueIiSC_EEjiLb0EiEEvT0_T1_T2_iT3_T4_T5_E12temp_storage+33792], %r6;
$L__BB5_99:
	ld.param.u32 	%r984, [_ZN3cub18CUB_300001_SM_10006detail4scan16DeviceScanKernelINS2_10policy_hubIiiijN4cuda3std3__44plusIvEEE10Policy1000EPiSC_NS0_13ScanTileStateIiLb1EEES9_NS1_10InputValueIiSC_EEjiLb0EiEEvT0_T1_T2_iT3_T4_T5__param_3];
	ld.param.u64 	%rd59, [_ZN3cub18CUB_300001_SM_10006detail4scan16DeviceScanKernelINS2_10policy_hubIiiijN4cuda3std3__44plusIvEEE10Policy1000EPiSC_NS0_13ScanTileStateIiLb1EEES9_NS1_10InputValueIiSC_EEjiLb0EiEEvT0_T1_T2_iT3_T4_T5__param_1];
	bar.sync 	0;
	ld.volatile.shared.u32 	%r238, [_ZZN3cub18CUB_300001_SM_10006detail4scan16DeviceScanKernelINS2_10policy_hubIiiijN4cuda3std3__44plusIvEEE10Policy1000EPiSC_NS0_13ScanTileStateIiLb1EEES9_NS1_10InputValueIiSC_EEjiLb0EiEEvT0_T1_T2_iT3_T4_T5_E12temp_storage+33792];
	setp.ge.s32 	%p82, %r87, %r238;
	cvt.u64.u32 	%rd35, %r87;
	mov.u32 	%r570, %ctaid.x;
	add.s32 	%r571, %r984, %r570;
	mul.lo.s32 	%r572, %r571, 8448;
	cvt.u64.u32 	%rd36, %r572;
	add.s64 	%rd37, %rd35, %rd36;
	cvta.to.global.u64 	%rd38, %rd59;
	shl.b64 	%rd39, %rd37, 2;
	add.s64 	%rd12, %rd38, %rd39;
	@%p82 bra 	$L__BB5_101;
	st.global.u32 	[%rd12], %r216;
$L__BB5_101:
	setp.ge.s32 	%p83, %r90, %r238;
	@%p83 bra 	$L__BB5_103;
	st.global.u32 	[%rd12+128], %r217;
$L__BB5_103:
	setp.ge.s32 	%p84, %r93, %r238;
	@%p84 bra 	$L__BB5_105;
	st.global.u32 	[%rd12+256], %r218;
$L__BB5_105:
	setp.ge.s32 	%p85, %r96, %r238;
	@%p85 bra 	$L__BB5_107;
	st.global.u32 	[%rd12+384], %r219;
$L__BB5_107:
	mov.u32 	%r573, %tid.x;
	and.b32  	%r574, %r573, 992;
	mul.lo.s32 	%r575, %r574, 22;
	and.b32  	%r576, %r573, 31;
	or.b32  	%r577, %r575, %r576;
	add.s32 	%r578, %r577, 128;
	setp.ge.s32 	%p86, %r578, %r238;
	@%p86 bra 	$L__BB5_109;
	st.global.u32 	[%rd12+512], %r220;
$L__BB5_109:
	add.s32 	%r584, %r577, 160;
	setp.ge.s32 	%p87, %r584, %r238;
	@%p87 bra 	$L__BB5_111;
	st.global.u32 	[%rd12+640], %r221;
$L__BB5_111:
	setp.ge.s32 	%p88, %r103, %r238;
	@%p88 bra 	$L__BB5_113;
	st.global.u32 	[%rd12+768], %r222;
$L__BB5_113:
	add.s32 	%r590, %r577, 224;
	setp.ge.s32 	%p89, %r590, %r238;
	@%p89 bra 	$L__BB5_115;
	st.global.u32 	[%rd12+896], %r223;
$L__BB5_115:
	setp.ge.s32 	%p90, %r108, %r238;
	@%p90 bra 	$L__BB5_117;
	st.global.u32 	[%rd12+1024], %r224;
$L__BB5_117:
	add.s32 	%r596, %r577, 288;
	setp.ge.s32 	%p91, %r596, %r238;
	@%p91 bra 	$L__BB5_119;
	st.global.u32 	[%rd12+1152], %r225;
$L__BB5_119:
	setp.ge.s32 	%p92, %r113, %r238;
	@%p92 bra 	$L__BB5_121;
	st.global.u32 	[%rd12+1280], %r226;
$L__BB5_121:
	setp.ge.s32 	%p93, %r116, %r238;
	@%p93 bra 	$L__BB5_123;
	st.global.u32 	[%rd12+1408], %r227;
$L__BB5_123:
	setp.ge.s32 	%p94, %r119, %r238;
	@%p94 bra 	$L__BB5_125;
	st.global.u32 	[%rd12+1536], %r228;
$L__BB5_125:
	setp.ge.s32 	%p95, %r122, %r238;
	@%p95 bra 	$L__BB5_127;
	st.global.u32 	[%rd12+1664], %r229;
$L__BB5_127:
	add.s32 	%r602, %r577, 448;
	setp.ge.s32 	%p96, %r602, %r238;
	@%p96 bra 	$L__BB5_129;
	st.global.u32 	[%rd12+1792], %r230;
$L__BB5_129:
	setp.ge.s32 	%p97, %r127, %r238;
	@%p97 bra 	$L__BB5_131;
	st.global.u32 	[%rd12+1920], %r231;
$L__BB5_131:
	add.s32 	%r608, %r577, 512;
	setp.ge.s32 	%p98, %r608, %r238;
	@%p98 bra 	$L__BB5_133;
	st.global.u32 	[%rd12+2048], %r232;
$L__BB5_133:
	add.s32 	%r614, %r577, 544;
	setp.ge.s32 	%p99, %r614, %r238;
	@%p99 bra 	$L__BB5_135;
	st.global.u32 	[%rd12+2176], %r233;
$L__BB5_135:
	setp.ge.s32 	%p100, %r134, %r238;
	@%p100 bra 	$L__BB5_137;
	st.global.u32 	[%rd12+2304], %r234;
$L__BB5_137:
	add.s32 	%r620, %r577, 608;
	setp.ge.s32 	%p101, %r620, %r238;
	@%p101 bra 	$L__BB5_139;
	st.global.u32 	[%rd12+2432], %r235;
$L__BB5_139:
	add.s32 	%r626, %r577, 640;
	setp.ge.s32 	%p102, %r626, %r238;
	@%p102 bra 	$L__BB5_141;
	st.global.u32 	[%rd12+2560], %r236;
$L__BB5_141:
	setp.ge.s32 	%p103, %r141, %r238;
	@%p103 bra 	$L__BB5_143;
	st.global.u32 	[%rd12+2688], %r237;
$L__BB5_143:
	ret;

}
	// .globl	_ZN3cub18CUB_300001_SM_10006detail4scan16DeviceScanKernelINS2_10policy_hubIiiijN4cuda3std3__44plusIvEEE10Policy1000EN6thrust24THRUST_300001_SM_1000_NS6detail15normal_iteratorINSD_10device_ptrIiEEEESI_NS0_13ScanTileStateIiLb1EEES9_NS1_10InputValueIiPiEEjiLb0EiEEvT0_T1_T2_iT3_T4_T5_
.visible .entry _ZN3cub18CUB_300001_SM_10006detail4scan16DeviceScanKernelINS2_10policy_hubIiiijN4cuda3std3__44plusIvEEE10Policy1000EN6thrust24THRUST_300001_SM_1000_NS6detail15normal_iteratorINSD_10device_ptrIiEEEESI_NS0_13ScanTileStateIiLb1EEES9_NS1_10InputValueIiPiEEjiLb0EiEEvT0_T1_T2_iT3_T4_T5_(
	.param .align 8 .b8 _ZN3cub18CUB_300001_SM_10006detail4scan16DeviceScanKernelINS2_10policy_hubIiiijN4cuda3std3__44plusIvEEE10Policy1000EN6thrust24THRUST_300001_SM_1000_NS6detail15normal_iteratorINSD_10device_ptrIiEEEESI_NS0_13ScanTileStateIiLb1EEES9_NS1_10InputValueIiPiEEjiLb0EiEEvT0_T1_T2_iT3_T4_T5__param_0[8],
	.param .align 8 .b8 _ZN3cub18CUB_300001_SM_10006detail4scan16DeviceScanKernelINS2_10policy_hubIiiijN4cuda3std3__44plusIvEEE10Policy1000EN6thrust24THRUST_300001_SM_1000_NS6detail15normal_iteratorINSD_10device_ptrIiEEEESI_NS0_13ScanTileStateIiLb1EEES9_NS1_10InputValueIiPiEEjiLb0EiEEvT0_T1_T2_iT3_T4_T5__param_1[8],
	.param .align 8 .b8 _ZN3cub18CUB_300001_SM_10006detail4scan16DeviceScanKernelINS2_10policy_hubIiiijN4cuda3std3__44plusIvEEE10Policy1000EN6thrust24THRUST_300001_SM_1000_NS6detail15normal_iteratorINSD_10device_ptrIiEEEESI_NS0_13ScanTileStateIiLb1EEES9_NS1_10InputValueIiPiEEjiLb0EiEEvT0_T1_T2_iT3_T4_T5__param_2[8],
	.param .u32 _ZN3cub18CUB_300001_SM_10006detail4scan16DeviceScanKernelINS2_10policy_hubIiiijN4cuda3std3__44plusIvEEE10Policy1000EN6thrust24THRUST_300001_SM_1000_NS6detail15normal_iteratorINSD_10device_ptrIiEEEESI_NS0_13ScanTileStateIiLb1EEES9_NS1_10InputValueIiPiEEjiLb0EiEEvT0_T1_T2_iT3_T4_T5__param_3,
	.param .align 1 .b8 _ZN3cub18CUB_300001_SM_10006detail4scan16DeviceScanKernelINS2_10policy_hubIiiijN4cuda3std3__44plusIvEEE10Policy1000EN6thrust24THRUST_300001_SM_1000_NS6detail15normal_iteratorINSD_10device_ptrIiEEEESI_NS0_13ScanTileStateIiLb1EEES9_NS1_10InputValueIiPiEEjiLb0EiEEvT0_T1_T2_iT3_T4_T5__param_4[1],
	.param .align 8 .b8 _ZN3cub18CUB_300001_SM_10006detail4scan16DeviceScanKernelINS2_10policy_hubIiiijN4cuda3std3__44plusIvEEE10Policy1000EN6thrust24THRUST_300001_SM_1000_NS6detail15normal_iteratorINSD_10device_ptrIiEEEESI_NS0_13ScanTileStateIiLb1EEES9_NS1_10InputValueIiPiEEjiLb0EiEEvT0_T1_T2_iT3_T4_T5__param_5[16],
	.param .u32 _ZN3cub18CUB_300001_SM_10006detail4scan16DeviceScanKernelINS2_10policy_hubIiiijN4cuda3std3__44plusIvEEE10Policy1000EN6thrust24THRUST_300001_SM_1000_NS6detail15normal_iteratorINSD_10device_ptrIiEEEESI_NS0_13ScanTileStateIiLb1EEES9_NS1_10InputValueIiPiEEjiLb0EiEEvT0_T1_T2_iT3_T4_T5__param_6
)
.maxntid 384
{
	.reg .pred 	%p<160>;
	.reg .b16 	%rs<3>;
	.reg .b32 	%r<1050>;
	.reg .b64 	%rd<58>;
	// demoted variable
	.shared .align 16 .b8 _ZZN3cub18CUB_300001_SM_10006detail4scan16DeviceScanKernelINS2_10policy_hubIiiijN4cuda3std3__44plusIvEEE10Policy1000EN6thrust24THRUST_300001_SM_1000_NS6detail15normal_iteratorINSD_10device_ptrIiEEEESI_NS0_13ScanTileStateIiLb1EEES9_NS1_10InputValueIiPiEEjiLb0EiEEvT0_T1_T2_iT3_T4_T5_E12temp_storage[33808];
	ld.param.u32 	%r239, [_ZN3cub18CUB_300001_SM_10006detail4scan16DeviceScanKernelINS2_10policy_hubIiiijN4cuda3std3__44plusIvEEE10Policy1000EN6thrust24THRUST_300001_SM_1000_NS6detail15normal_iteratorINSD_10device_ptrIiEEEESI_NS0_13ScanTileStateIiLb1EEES9_NS1_10InputValueIiPiEEjiLb0EiEEvT0_T1_T2_iT3_T4_T5__param_5];
	bfe.u32 	%r240, %r239, 0, 8;
	cvt.u16.u32 	%rs1, %r240;
	and.b16  	%rs2, %rs1, 255;
	ld.param.u64 	%rd16, [_ZN3cub18CUB_300001_SM_10006detail4scan16DeviceScanKernelINS2_10policy_hubIiiijN4cuda3std3__44plusIvEEE10Policy1000EN6thrust24THRUST_300001_SM_1000_NS6detail15normal_iteratorINSD_10device_ptrIiEEEESI_NS0_13ScanTileStateIiLb1EEES9_NS1_10InputValueIiPiEEjiLb0EiEEvT0_T1_T2_iT3_T4_T5__param_2];
	ld.param.u64 	%rd15, [_ZN3cub18CUB_300001_SM_10006detail4scan16DeviceScanKernelINS2_10policy_hubIiiijN4cuda3std3__44plusIvEEE10Policy1000EN6thrust24THRUST_300001_SM_1000_NS6detail15normal_iteratorINSD_10device_ptrIiEEEESI_NS0_13ScanTileStateIiLb1EEES9_NS1_10InputValueIiPiEEjiLb0EiEEvT0_T1_T2_iT3_T4_T5__param_1];
	ld.param.u64 	%rd14, [_ZN3cub18CUB_300001_SM_10006detail4scan16DeviceScanKernelINS2_10policy_hubIiiijN4cuda3std3__44plusIvEEE10Policy1000EN6thrust24THRUST_300001_SM_1000_NS6detail15normal_iteratorINSD_10device_ptrIiEEEESI_NS0_13ScanTileStateIiLb1EEES9_NS1_10InputValueIiPiEEjiLb0EiEEvT0_T1_T2_iT3_T4_T5__param_0];
	ld.param.u64 	%rd1, [_ZN3cub18CUB_300001_SM_10006detail4scan16DeviceScanKernelINS2_10policy_hubIiiijN4cuda3std3__44plusIvEEE10Policy1000EN6thrust24THRUST_300001_SM_1000_NS6detail15normal_iteratorINSD_10device_ptrIiEEEESI_NS0_13ScanTileStateIiLb1EEES9_NS1_10InputValueIiPiEEjiLb0EiEEvT0_T1_T2_iT3_T4_T5__param_5+8];
	ld.param.u32 	%r238, [_ZN3cub18CUB_300001_SM_10006detail4scan16DeviceScanKernelINS2_10policy_hubIiiijN4cuda3std3__44plusIvEEE10Policy1000EN6thrust24THRUST_300001_SM_1000_NS6detail15normal_iteratorINSD_10device_ptrIiEEEESI_NS0_13ScanTileStateIiLb1EEES9_NS1_10InputValueIiPiEEjiLb0EiEEvT0_T1_T2_iT3_T4_T5__param_6];
	setp.eq.s16 	%p1, %rs2, 0;
	@%p1 bra 	$L__BB6_2;
	cvta.to.global.u64 	%rd17, %rd1;
	ld.global.u32 	%r997, [%rd17];
	bra.uni 	$L__BB6_3;
$L__BB6_2:
	cvt.u32.u64 	%r997, %rd1;
$L__BB6_3:
	ld.param.u32 	%r995, [_ZN3cub18CUB_300001_SM_10006detail4scan16DeviceScanKernelINS2_10policy_hubIiiijN4cuda3std3__44plusIvEEE10Policy1000EN6thrust24THRUST_300001_SM_1000_NS6detail15normal_iteratorINSD_10device_ptrIiEEEESI_NS0_13ScanTileStateIiLb1EEES9_NS1_10InputValueIiPiEEjiLb0EiEEvT0_T1_T2_iT3_T4_T5__param_3];
	cvta.to.global.u64 	%rd3, %rd14;
	cvta.to.global.u64 	%rd4, %rd15;
	mov.u32 	%r241, %ctaid.x;
	add.s32 	%r998, %r995, %r241;
	mul.lo.s32 	%r5, %r998, 8448;
	sub.s32 	%r6, %r238, %r5;
	setp.lt.u32 	%p2, %r6, 8449;
	@%p2 bra 	$L__BB6_29;
	cvt.u64.u32 	%rd40, %r5;
	mov.u32 	%r7, %tid.x;
	and.b32  	%r640, %r7, 31;
	and.b32  	%r641, %r7, 992;
	mul.lo.s32 	%r642, %r641, 22;
	or.b32  	%r643, %r642, %r640;
	cvt.u64.u32 	%rd41, %r643;
	add.s64 	%rd5, %rd41, %rd40;
	shl.b64 	%rd42, %rd5, 2;
	add.s64 	%rd43, %rd3, %rd42;
	ld.global.u32 	%r644, [%rd43];
	ld.global.u32 	%r645, [%rd43+128];
	ld.global.u32 	%r646, [%rd43+256];
	ld.global.u32 	%r647, [%rd43+384];
	ld.global.u32 	%r648, [%rd43+512];
	ld.global.u32 	%r649, [%rd43+640];
	ld.global.u32 	%r650, [%rd43+768];
	ld.global.u32 	%r651, [%rd43+896];
	ld.global.u32 	%r652, [%rd43+1024];
	ld.global.u32 	%r653, [%rd43+1152];
	ld.global.u32 	%r654, [%rd43+1280];
	ld.global.u32 	%r655, [%rd43+1408];
	ld.global.u32 	%r656, [%rd43+1536];
	ld.global.u32 	%r657, [%rd43+1664];
	ld.global.u32 	%r658, [%rd43+1792];
	ld.global.u32 	%r659, [%rd43+1920];
	ld.global.u32 	%r660, [%rd43+2048];
	ld.global.u32 	%r661, [%rd43+2176];
	ld.global.u32 	%r662, [%rd43+2304];
	ld.global.u32 	%r663, [%rd43+2432];
	ld.global.u32 	%r664, [%rd43+2560];
	ld.global.u32 	%r665, [%rd43+2688];
	// begin inline asm
	mov.u32 %r639, %laneid;
	// end inline asm
	shr.u32 	%r9, %r7, 5;
	mad.lo.s32 	%r666, %r9, 704, %r639;
	shl.b32 	%r667, %r666, 2;
	mov.u32 	%r668, _ZZN3cub18CUB_300001_SM_10006detail4scan16DeviceScanKernelINS2_10policy_hubIiiijN4cuda3std3__44plusIvEEE10Policy1000EN6thrust24THRUST_300001_SM_1000_NS6detail15normal_iteratorINSD_10device_ptrIiEEEESI_NS0_13ScanTileStateIiLb1EEES9_NS1_10InputValueIiPiEEjiLb0EiEEvT0_T1_T2_iT3_T4_T5_E12temp_storage;
	add.s32 	%r10, %r668, %r667;
	st.shared.u32 	[%r10], %r644;
	st.shared.u32 	[%r10+128], %r645;
	st.shared.u32 	[%r10+256], %r646;
	st.shared.u32 	[%r10+384], %r647;
	st.shared.u32 	[%r10+512], %r648;
	st.shared.u32 	[%r10+640], %r649;
	st.shared.u32 	[%r10+768], %r650;
	st.shared.u32 	[%r10+896], %r651;
	st.shared.u32 	[%r10+1024], %r652;
	st.shared.u32 	[%r10+1152], %r653;
	st.shared.u32 	[%r10+1280], %r654;
	st.shared.u32 	[%r10+1408], %r655;
	st.shared.u32 	[%r10+1536], %r656;
	st.shared.u32 	[%r10+1664], %r657;
	st.shared.u32 	[%r10+1792], %r658;
	st.shared.u32 	[%r10+1920], %r659;
	st.shared.u32 	[%r10+2048], %r660;
	st.shared.u32 	[%r10+2176], %r661;
	st.shared.u32 	[%r10+2304], %r662;
	st.shared.u32 	[%r10+2432], %r663;
	st.shared.u32 	[%r10+2560], %r664;
	st.shared.u32 	[%r10+2688], %r665;
	bar.warp.sync 	-1;
	mad.lo.s32 	%r11, %r639, 84, %r10;
	ld.shared.v2.u32 	{%r12, %r13}, [%r11];
	ld.shared.v2.u32 	{%r14, %r15}, [%r11+8];
	ld.shared.v2.u32 	{%r16, %r17}, [%r11+16];
	ld.shared.v2.u32 	{%r18, %r19}, [%r11+24];
	ld.shared.v2.u32 	{%r20, %r21}, [%r11+32];
	ld.shared.v2.u32 	{%r22, %r23}, [%r11+40];
	ld.shared.v2.u32 	{%r24, %r25}, [%r11+48];
	ld.shared.v2.u32 	{%r26, %r27}, [%r11+56];
	ld.shared.v2.u32 	{%r28, %r29}, [%r11+64];
	ld.shared.v2.u32 	{%r30, %r31}, [%r11+72];
	ld.shared.v2.u32 	{%r32, %r33}, [%r11+80];
	bar.sync 	0;
	setp.ne.s32 	%p104, %r998, 0;
	@%p104 bra 	$L__BB6_9;
	add.s32 	%r890, %r13, %r12;
	add.s32 	%r891, %r14, %r890;
	add.s32 	%r892, %r15, %r891;
	add.s32 	%r893, %r16, %r892;
	add.s32 	%r894, %r17, %r893;
	add.s32 	%r895, %r18, %r894;
	add.s32 	%r896, %r19, %r895;
	add.s32 	%r897, %r20, %r896;
	add.s32 	%r898, %r21, %r897;
	add.s32 	%r899, %r22, %r898;
	add.s32 	%r900, %r23, %r899;
	add.s32 	%r901, %r24, %r900;
	add.s32 	%r902, %r25, %r901;
	add.s32 	%r903, %r26, %r902;
	add.s32 	%r904, %r27, %r903;
	add.s32 	%r905, %r28, %r904;
	add.s32 	%r906, %r29, %r905;
	add.s32 	%r907, %r30, %r906;
	add.s32 	%r908, %r31, %r907;
	add.s32 	%r909, %r32, %r908;
	add.s32 	%r864, %r33, %r909;
	mov.b32 	%r862, 1;
	mov.b32 	%r887, 0;
	mov.b32 	%r889, -1;
	// begin inline asm
	{  .reg .s32 r0;  .reg .pred p;  shfl.sync.up.b32 r0|p, %r864, %r862, %r887, %r889;  @p add.s32 r0, r0, %r864;  mov.s32 %r860, r0;}
	// end inline asm
	mov.b32 	%r868, 2;
	// begin inline asm
	{  .reg .s32 r0;  .reg .pred p;  shfl.sync.up.b32 r0|p, %r860, %r868, %r887, %r889;  @p add.s32 r0, r0, %r860;  mov.s32 %r866, r0;}
	// end inline asm
	mov.b32 	%r874, 4;
	// begin inline asm
	{  .reg .s32 r0;  .reg .pred p;  shfl.sync.up.b32 r0|p, %r866, %r874, %r887, %r889;  @p add.s32 r0, r0, %r866;  mov.s32 %r872, r0;}
	// end inline asm
	mov.b32 	%r880, 8;
	// begin inline asm
	{  .reg .s32 r0;  .reg .pred p;  shfl.sync.up.b32 r0|p, %r872, %r880, %r887, %r889;  @p add.s32 r0, r0, %r872;  mov.s32 %r878, r0;}
	// end inline asm
	mov.b32 	%r886, 16;
	// begin inline asm
	{  .reg .s32 r0;  .reg .pred p;  shfl.sync.up.b32 r0|p, %r878, %r886, %r887, %r889;  @p add.s32 r0, r0, %r878;  mov.s32 %r884, r0;}
	// end inline asm
	setp.ne.s32 	%p146, %r639, 31;
	@%p146 bra 	$L__BB6_7;
	shl.b32 	%r910, %r9, 2;
	add.s32 	%r912, %r668, %r910;
	st.shared.u32 	[%r912+16], %r884;
$L__BB6_7:
	bar.sync 	0;
	ld.shared.v4.u32 	{%r913, %r914, %r915, %r916}, [_ZZN3cub18CUB_300001_SM_10006detail4scan16DeviceScanKernelINS2_10policy_hubIiiijN4cuda3std3__44plusIvEEE10Policy1000EN6thrust24THRUST_300001_SM_1000_NS6detail15normal_iteratorINSD_10device_ptrIiEEEESI_NS0_13ScanTileStateIiLb1EEES9_NS1_10InputValueIiPiEEjiLb0EiEEvT0_T1_T2_iT3_T4_T5_E12temp_storage+16];
	add.s32 	%r917, %r914, %r913;
	setp.eq.s32 	%p147, %r9, 2;
	selp.b32 	%r918, %r917, %r913, %p147;
	add.s32 	%r919, %r917, %r915;
	setp.eq.s32 	%p148, %r9, 3;
	selp.b32 	%r920, %r919, %r918, %p148;
	add.s32 	%r921, %r919, %r916;
	setp.eq.s32 	%p149, %r9, 4;
	selp.b32 	%r922, %r921, %r920, %p149;
	ld.shared.v4.u32 	{%r923, %r924, %r925, %r926}, [_ZZN3cub18CUB_300001_SM_10006detail4scan16DeviceScanKernelINS2_10policy_hubIiiijN4cuda3std3__44plusIvEEE10Policy1000EN6thrust24THRUST_300001_SM_1000_NS6detail15normal_iteratorINSD_10device_ptrIiEEEESI_NS0_13ScanTileStateIiLb1EEES9_NS1_10InputValueIiPiEEjiLb0EiEEvT0_T1_T2_iT3_T4_T5_E12temp_storage+32];
	add.s32 	%r927, %r921, %r923;
	setp.eq.s32 	%p150, %r9, 5;
	selp.b32 	%r928, %r927, %r922, %p150;
	add.s32 	%r929, %r927, %r924;
	setp.eq.s32 	%p151, %r9, 6;
	selp.b32 	%r930, %r929, %r928, %p151;
	add.s32 	%r931, %r929, %r925;
	setp.eq.s32 	%p152, %r9, 7;
	selp.b32 	%r932, %r931, %r930, %p152;
	add.s32 	%r933, %r931, %r926;
	setp.eq.s32 	%p153, %r9, 8;
	selp.b32 	%r934, %r933, %r932, %p153;
	ld.shared.v4.u32 	{%r935, %r936, %r937, %r938}, [_ZZN3cub18CUB_300001_SM_10006detail4scan16DeviceScanKernelINS2_10policy_hubIiiijN4cuda3std3__44plusIvEEE10Policy1000EN6thrust24THRUST_300001_SM_1000_NS6detail15normal_iteratorINSD_10device_ptrIiEEEESI_NS0_13ScanTileStateIiLb1EEES9_NS1_10InputValueIiPiEEjiLb0EiEEvT0_T1_T2_iT3_T4_T5_E12temp_storage+48];
	add.s32 	%r939, %r933, %r935;
	setp.eq.s32 	%p154, %r9, 9;
	selp.b32 	%r940, %r939, %r934, %p154;
	add.s32 	%r941, %r939, %r936;
	setp.eq.s32 	%p155, %r9, 10;
	selp.b32 	%r942, %r941, %r940, %p155;
	add.s32 	%r943, %r941, %r937;
	setp.eq.s32 	%p156, %r9, 11;
	selp.b32 	%r944, %r943, %r942, %p156;
	setp.lt.u32 	%p157, %r7, 32;
	selp.b32 	%r945, 0, %r944, %p157;
	setp.eq.s32 	%p158, %r639, 0;
	sub.s32 	%r946, %r884, %r864;
	selp.b32 	%r947, 0, %r946, %p158;
	add.s32 	%r948, %r947, %r997;
	add.s32 	%r1012, %r948, %r945;
	add.s32 	%r949, %r938, %r997;
	add.s32 	%r37, %r949, %r943;
	setp.ne.s32 	%p159, %r7, 0;
	@%p159 bra 	$L__BB6_28;
	add.s64 	%rd55, %rd16, 256;
	mov.b32 	%r950, 101;
	// begin inline asm
	st.relaxed.gpu.v2.u32 [%rd55], {%r950, %r37};
	// end inline asm
	bra.uni 	$L__BB6_28;
$L__BB6_9:
	add.s32 	%r699, %r13, %r12;
	add.s32 	%r700, %r14, %r699;
	add.s32 	%r701, %r15, %r700;
	add.s32 	%r702, %r16, %r701;
	add.s32 	%r703, %r17, %r702;
	add.s32 	%r704, %r18, %r703;
	add.s32 	%r705, %r19, %r704;
	add.s32 	%r706, %r20, %r705;
	add.s32 	%r707, %r21, %r706;
	add.s32 	%r708, %r22, %r707;
	add.s32 	%r709, %r23, %r708;
	add.s32 	%r710, %r24, %r709;
	add.s32 	%r711, %r25, %r710;
	add.s32 	%r712, %r26, %r711;
	add.s32 	%r713, %r27, %r712;
	add.s32 	%r714, %r28, %r713;
	add.s32 	%r715, %r29, %r714;
	add.s32 	%r716, %r30, %r715;
	add.s32 	%r717, %r31, %r716;
	add.s32 	%r718, %r32, %r717;
	add.s32 	%r673, %r33, %r718;
	mov.b32 	%r671, 1;
	mov.b32 	%r696, 0;
	mov.b32 	%r698, -1;
	// begin inline asm
	{  .reg .s32 r0;  .reg .pred p;  shfl.sync.up.b32 r0|p, %r673, %r671, %r696, %r698;  @p add.s32 r0, r0, %r673;  mov.s32 %r669, r0;}
	// end inline asm
	mov.b32 	%r677, 2;
	// begin inline asm
	{  .reg .s32 r0;  .reg .pred p;  shfl.sync.up.b32 r0|p, %r669, %r677, %r696, %r698;  @p add.s32 r0, r0, %r669;  mov.s32 %r675, r0;}
	// end inline asm
	mov.b32 	%r683, 4;
	// begin inline asm
	{  .reg .s32 r0;  .reg .pred p;  shfl.sync.up.b32 r0|p, %r675, %r683, %r696, %r698;  @p add.s32 r0, r0, %r675;  mov.s32 %r681, r0;}
	// end inline asm
	mov.b32 	%r689, 8;
	// begin inline asm
	{  .reg .s32 r0;  .reg .pred p;  shfl.sync.up.b32 r0|p, %r681, %r689, %r696, %r698;  @p add.s32 r0, r0, %r681;  mov.s32 %r687, r0;}
	// end inline asm
	mov.b32 	%r695, 16;
	// begin inline asm
	{  .reg .s32 r0;  .reg .pred p;  shfl.sync.up.b32 r0|p, %r687, %r695, %r696, %r698;  @p add.s32 r0, r0, %r687;  mov.s32 %r693, r0;}
	// end inline asm
	setp.ne.s32 	%p105, %r639, 31;
	@%p105 bra 	$L__BB6_11;
	shl.b32 	%r719, %r9, 2;
	add.s32 	%r721, %r668, %r719;
	st.shared.u32 	[%r721+16], %r693;
$L__BB6_11:
	sub.s32 	%r722, %r693, %r673;
	bar.sync 	0;
	ld.shared.v4.u32 	{%r723, %r724, %r725, %r726}, [_ZZN3cub18CUB_300001_SM_10006detail4scan16DeviceScanKernelINS2_10policy_hubIiiijN4cuda3std3__44plusIvEEE10Policy1000EN6thrust24THRUST_300001_SM_1000_NS6detail15normal_iteratorINSD_10device_ptrIiEEEESI_NS0_13ScanTileStateIiLb1EEES9_NS1_10InputValueIiPiEEjiLb0EiEEvT0_T1_T2_iT3_T4_T5_E12temp_storage+16];
	add.s32 	%r727, %r724, %r723;
	setp.eq.s32 	%p106, %r9, 2;
	selp.b32 	%r728, %r727, %r723, %p106;
	add.s32 	%r729, %r727, %r725;
	setp.eq.s32 	%p107, %r9, 3;
	selp.b32 	%r730, %r729, %r728, %p107;
	add.s32 	%r731, %r729, %r726;
	setp.eq.s32 	%p108, %r9, 4;
	selp.b32 	%r732, %r731, %r730, %p108;
	ld.shared.v4.u32 	{%r733, %r734, %r735, %r736}, [_ZZN3cub18CUB_300001_SM_10006detail4scan16DeviceScanKernelINS2_10policy_hubIiiijN4cuda3std3__44plusIvEEE10Policy1000EN6thrust24THRUST_300001_SM_1000_NS6detail15normal_iteratorINSD_10device_ptrIiEEEESI_NS0_13ScanTileStateIiLb1EEES9_NS1_10InputValueIiPiEEjiLb0EiEEvT0_T1_T2_iT3_T4_T5_E12temp_storage+32];
	add.s32 	%r737, %r731, %r733;
	setp.eq.s32 	%p109, %r9, 5;
	selp.b32 	%r738, %r737, %r732, %p109;
	add.s32 	%r739, %r737, %r734;
	setp.eq.s32 	%p110, %r9, 6;
	selp.b32 	%r740, %r739, %r738, %p110;
	add.s32 	%r741, %r739, %r735;
	setp.eq.s32 	%p111, %r9, 7;
	selp.b32 	%r742, %r741, %r740, %p111;
	add.s32 	%r743, %r741, %r736;
	setp.eq.s32 	%p112, %r9, 8;
	selp.b32 	%r744, %r743, %r742, %p112;
	ld.shared.v4.u32 	{%r745, %r746, %r747, %r748}, [_ZZN3cub18CUB_300001_SM_10006detail4scan16DeviceScanKernelINS2_10policy_hubIiiijN4cuda3std3__44plusIvEEE10Policy1000EN6thrust24THRUST_300001_SM_1000_NS6detail15normal_iteratorINSD_10device_ptrIiEEEESI_NS0_13ScanTileStateIiLb1EEES9_NS1_10InputValueIiPiEEjiLb0EiEEvT0_T1_T2_iT3_T4_T5_E12temp_storage+48];
	add.s32 	%r749, %r743, %r745;
	setp.eq.s32 	%p113, %r9, 9;
	selp.b32 	%r750, %r749, %r744, %p113;
	add.s32 	%r751, %r749, %r746;
	setp.eq.s32 	%p114, %r9, 10;
	selp.b32 	%r752, %r751, %r750, %p114;
	add.s32 	%r753, %r751, %r747;
	setp.eq.s32 	%p115, %r9, 11;
	selp.b32 	%r754, %r753, %r752, %p115;
	add.s32 	%r40, %r753, %r748;
	setp.gt.u32 	%p116, %r7, 31;
	setp.lt.u32 	%p117, %r7, 32;
	setp.eq.s32 	%p118, %r639, 0;
	selp.b32 	%r755, 0, %r722, %p118;
	add.s32 	%r1011, %r754, %r755;
	selp.b32 	%r42, %r722, %r1011, %p117;
	@%p116 bra 	$L__BB6_27;
	setp.ne.s32 	%p119, %r7, 0;
	mul.wide.s32 	%rd44, %r998, 8;
	add.s64 	%rd6, %rd16, %rd44;
	@%p119 bra 	$L__BB6_14;
	st.shared.u32 	[_ZZN3cub18CUB_300001_SM_10006detail4scan16DeviceScanKernelINS2_10policy_hubIiiijN4cuda3std3__44plusIvEEE10Policy1000EN6thrust24THRUST_300001_SM_1000_NS6detail15normal_iteratorINSD_10device_ptrIiEEEESI_NS0_13ScanTileStateIiLb1EEES9_NS1_10InputValueIiPiEEjiLb0EiEEvT0_T1_T2_iT3_T4_T5_E12temp_storage+12], %r40;
	add.s64 	%rd45, %rd6, 256;
	mov.b32 	%r756, 100;
	// begin inline asm
	st.relaxed.gpu.v2.u32 [%rd45], {%r756, %r40};
	// end inline asm
$L__BB6_14:
	not.b32 	%r762, %r7;
	add.s32 	%r1006, %r998, %r762;
	mov.b32 	%r758, 830;
	// begin inline asm
	nanosleep.u32 %r758;
	// end inline asm
	mul.wide.s32 	%rd47, %r1006, 8;
	add.s64 	%rd48, %rd16, %rd47;
	add.s64 	%rd46, %rd48, 256;
	// begin inline asm
	ld.relaxed.gpu.v2.u32 {%r1008, %r1000}, [%rd46];
	// end inline asm
	mov.b32 	%r1001, 952;
$L__BB6_15:
	setp.eq.s32 	%p120, %r1008, 99;
	mov.b32 	%r763, -1;
	vote.sync.any.pred 	%p121, %p120, %r763;
	not.pred 	%p122, %p121;
	@%p122 bra 	$L__BB6_17;
	mul.lo.s32 	%r858, %r998, 16807;
	and.b32  	%r998, %r858, 2147483647;
	add.s32 	%r859, %r1001, 1;
	rem.u32 	%r855, %r998, %r859;
	// begin inline asm
	nanosleep.u32 %r855;
	// end inline asm
	shr.u32 	%r1001, %r1001, 1;
	// begin inline asm
	ld.relaxed.gpu.v2.u32 {%r1008, %r1000}, [%rd46];
	// end inline asm
	bra.uni 	$L__BB6_15;
$L__BB6_17:
	setp.eq.s32 	%p123, %r1008, 101;
	mov.b32 	%r790, -1;
	vote.sync.ballot.b32 	%r792, %p123, %r790;
	// begin inline asm
	mov.u32 %r765, %lanemask_ge;
	// end inline asm
	and.b32  	%r793, %r792, %r765;
	or.b32  	%r794, %r793, -2147483648;
	add.s32 	%r795, %r794, -1;
	not.b32 	%r796, %r794;
	and.b32  	%r797, %r796, %r795;
	popc.b32 	%r769, %r797;
	mov.b32 	%r768, 1;
	// begin inline asm
	shfl.sync.down.b32 %r766, %r1000, %r768, %r769, %r790;
	// end inline asm
	setp.lt.s32 	%p125, %r639, %r769;
	selp.b32 	%r798, %r766, 0, %p125;
	add.s32 	%r772, %r798, %r1000;
	mov.b32 	%r773, 2;
	// begin inline asm
	shfl.sync.down.b32 %r771, %r772, %r773, %r769, %r790;
	// end inline asm
	add.s32 	%r57, %r639, 2;
	setp.gt.s32 	%p126, %r57, %r769;
	selp.b32 	%r799, 0, %r771, %p126;
	add.s32 	%r777, %r772, %r799;
	mov.b32 	%r778, 4;
	// begin inline asm
	shfl.sync.down.b32 %r776, %r777, %r778, %r769, %r790;
	// end inline asm
	add.s32 	%r58, %r639, 4;
	setp.gt.s32 	%p127, %r58, %r769;
	selp.b32 	%r800, 0, %r776, %p127;
	add.s32 	%r782, %r777, %r800;
	mov.b32 	%r783, 8;
	// begin inline asm
	shfl.sync.down.b32 %r781, %r782, %r783, %r769, %r790;
	// end inline asm
	add.s32 	%r59, %r639, 8;
	setp.gt.s32 	%p128, %r59, %r769;
	selp.b32 	%r801, 0, %r781, %p128;
	add.s32 	%r787, %r782, %r801;
	mov.b32 	%r788, 16;
	// begin inline asm
	shfl.sync.down.b32 %r786, %r787, %r788, %r769, %r790;
	// end inline asm
	add.s32 	%r60, %r639, 16;
	setp.gt.s32 	%p129, %r60, %r769;
	selp.b32 	%r802, 0, %r786, %p129;
	add.s32 	%r1005, %r787, %r802;
	add.s64 	%rd8, %rd16, 256;
	mov.b32 	%r1002, 952;
$L__BB6_18:
	setp.ne.s32 	%p130, %r1008, 101;
	mov.b32 	%r803, -1;
	vote.sync.all.pred 	%p131, %p130, %r803;
	not.pred 	%p132, %p131;
	@%p132 bra 	$L__BB6_23;
	shr.u32 	%r1002, %r1002, 1;
	mul.wide.s32 	%rd51, %r1006, 8;
	add.s64 	%rd52, %rd8, %rd51;
	add.s64 	%rd50, %rd52, -256;
	// begin inline asm
	ld.relaxed.gpu.v2.u32 {%r1008, %r1009}, [%rd50];
	// end inline asm
	mov.u32 	%r1010, %r1002;
$L__BB6_20:
	setp.eq.s32 	%p136, %r1008, 99;
	mov.b32 	%r811, -1;
	vote.sync.any.pred 	%p137, %p136, %r811;
	not.pred 	%p138, %p137;
	@%p138 bra 	$L__BB6_22;
	mul.lo.s32 	%r853, %r998, 16807;
	and.b32  	%r998, %r853, 2147483647;
	add.s32 	%r854, %r1010, 1;
	rem.u32 	%r850, %r998, %r854;
	// begin inline asm
	nanosleep.u32 %r850;
	// end inline asm
	shr.u32 	%r1010, %r1010, 1;
	// begin inline asm
	ld.relaxed.gpu.v2.u32 {%r1008, %r1009}, [%rd50];
	// end inline asm
	bra.uni 	$L__BB6_20;
$L__BB6_22:
	setp.eq.s32 	%p139, %r1008, 101;
	mov.b32 	%r837, -1;
	vote.sync.ballot.b32 	%r838, %p139, %r837;
	and.b32  	%r839, %r838, %r765;
	or.b32  	%r840, %r839, -2147483648;
	add.s32 	%r841, %r840, -1;
	not.b32 	%r842, %r840;
	and.b32  	%r843, %r842, %r841;
	popc.b32 	%r816, %r843;
	mov.b32 	%r815, 1;
	// begin inline asm
	shfl.sync.down.b32 %r813, %r1009, %r815, %r816, %r837;
	// end inline asm
	setp.lt.s32 	%p141, %r639, %r816;
	selp.b32 	%r844, %r813, 0, %p141;
	add.s32 	%r819, %r844, %r1009;
	mov.b32 	%r820, 2;
	// begin inline asm
	shfl.sync.down.b32 %r818, %r819, %r820, %r816, %r837;
	// end inline asm
	setp.gt.s32 	%p142, %r57, %r816;
	selp.b32 	%r845, 0, %r818, %p142;
	add.s32 	%r824, %r819, %r845;
	mov.b32 	%r825, 4;
	// begin inline asm
	shfl.sync.down.b32 %r823, %r824, %r825, %r816, %r837;
	// end inline asm
	setp.gt.s32 	%p143, %r58, %r816;
	selp.b32 	%r846, 0, %r823, %p143;
	add.s32 	%r829, %r824, %r846;
	mov.b32 	%r830, 8;
	// begin inline asm
	shfl.sync.down.b32 %r828, %r829, %r830, %r816, %r837;
	// end inline asm
	setp.gt.s32 	%p144, %r59, %r816;
	selp.b32 	%r847, 0, %r828, %p144;
	add.s32 	%r834, %r829, %r847;
	mov.b32 	%r835, 16;
	// begin inline asm
	shfl.sync.down.b32 %r833, %r834, %r835, %r816, %r837;
	// end inline asm
	setp.gt.s32 	%p145, %r60, %r816;
	selp.b32 	%r848, 0, %r833, %p145;
	add.s32 	%r849, %r848, %r1005;
	add.s32 	%r1005, %r849, %r834;
	add.s32 	%r1006, %r1006, -32;
	bra.uni 	$L__BB6_18;
$L__BB6_23:
	@%p119 bra 	$L__BB6_25;
	add.s32 	%r806, %r1005, %r40;
	add.s64 	%rd49, %rd6, 256;
	mov.b32 	%r805, 101;
	// begin inline asm
	st.relaxed.gpu.v2.u32 [%rd49], {%r805, %r806};
	// end inline asm
	st.shared.u32 	[_ZZN3cub18CUB_300001_SM_10006detail4scan16DeviceScanKernelINS2_10policy_hubIiiijN4cuda3std3__44plusIvEEE10Policy1000EN6thrust24THRUST_300001_SM_1000_NS6detail15normal_iteratorINSD_10device_ptrIiEEEESI_NS0_13ScanTileStateIiLb1EEES9_NS1_10InputValueIiPiEEjiLb0EiEEvT0_T1_T2_iT3_T4_T5_E12temp_storage+4], %r1005;
	st.shared.u32 	[_ZZN3cub18CUB_300001_SM_10006detail4scan16DeviceScanKernelINS2_10policy_hubIiiijN4cuda3std3__44plusIvEEE10Policy1000EN6thrust24THRUST_300001_SM_1000_NS6detail15normal_iteratorINSD_10device_ptrIiEEEESI_NS0_13ScanTileStateIiLb1EEES9_NS1_10InputValueIiPiEEjiLb0EiEEvT0_T1_T2_iT3_T4_T5_E12temp_storage+8], %r806;
$L__BB6_25:
	setp.ne.s32 	%p134, %r639, 0;
	mov.u32 	%r1011, %r42;
	@%p134 bra 	$L__BB6_27;
	st.shared.u32 	[_ZZN3cub18CUB_300001_SM_10006detail4scan16DeviceScanKernelINS2_10policy_hubIiiijN4cuda3std3__44plusIvEEE10Policy1000EN6thrust24THRUST_300001_SM_1000_NS6detail15normal_iteratorINSD_10device_ptrIiEEEESI_NS0_13ScanTileStateIiLb1EEES9_NS1_10InputValueIiPiEEjiLb0EiEEvT0_T1_T2_iT3_T4_T5_E12temp_storage+76], %r1005;
	mov.u32 	%r1011, %r1005;
$L__BB6_27:
	bar.sync 	0;
	setp.eq.s32 	%p135, %r7, 0;
	ld.shared.u32 	%r807, [_ZZN3cub18CUB_300001_SM_10006detail4scan16DeviceScanKernelINS2_10policy_hubIiiijN4cuda3std3__44plusIvEEE10Policy1000EN6thrust24THRUST_300001_SM_1000_NS6detail15normal_iteratorINSD_10device_ptrIiEEEESI_NS0_13ScanTileStateIiLb1EEES9_NS1_10InputValueIiPiEEjiLb0EiEEvT0_T1_T2_iT3_T4_T5_E12temp_storage+76];
	selp.b32 	%r808, 0, %r807, %p135;
	add.s32 	%r1012, %r808, %r1011;
$L__BB6_28:
	add.s32 	%r952, %r1012, %r12;
	add.s32 	%r953, %r13, %r952;
	add.s32 	%r954, %r14, %r953;
	add.s32 	%r955, %r15, %r954;
	add.s32 	%r956, %r16, %r955;
	add.s32 	%r957, %r17, %r956;
	add.s32 	%r958, %r18, %r957;
	add.s32 	%r959, %r19, %r958;
	add.s32 	%r960, %r20, %r959;
	add.s32 	%r961, %r21, %r960;
	add.s32 	%r962, %r22, %r961;
	add.s32 	%r963, %r23, %r962;
	add.s32 	%r964, %r24, %r963;
	add.s32 	%r965, %r25, %r964;
	add.s32 	%r966, %r26, %r965;
	add.s32 	%r967, %r27, %r966;
	add.s32 	%r968, %r28, %r967;
	add.s32 	%r969, %r29, %r968;
	add.s32 	%r970, %r30, %r969;
	add.s32 	%r971, %r31, %r970;
	add.s32 	%r972, %r32, %r971;
	bar.sync 	0;
	st.shared.v2.u32 	[%r11], {%r1012, %r952};
	st.shared.v2.u32 	[%r11+8], {%r953, %r954};
	st.shared.v2.u32 	[%r11+16], {%r955, %r956};
	st.shared.v2.u32 	[%r11+24], {%r957, %r958};
	st.shared.v2.u32 	[%r11+32], {%r959, %r960};
	st.shared.v2.u32 	[%r11+40], {%r961, %r962};
	st.shared.v2.u32 	[%r11+48], {%r963, %r964};
	st.shared.v2.u32 	[%r11+56], {%r965, %r966};
	st.shared.v2.u32 	[%r11+64], {%r967, %r968};
	st.shared.v2.u32 	[%r11+72], {%r969, %r970};
	st.shared.v2.u32 	[%r11+80], {%r971, %r972};
	bar.warp.sync 	-1;
	ld.shared.u32 	%r973, [%r10];
	ld.shared.u32 	%r974, [%r10+128];
	ld.shared.u32 	%r975, [%r10+256];
	ld.shared.u32 	%r976, [%r10+384];
	ld.shared.u32 	%r977, [%r10+512];
	ld.shared.u32 	%r978, [%r10+640];
	ld.shared.u32 	%r979, [%r10+768];
	ld.shared.u32 	%r980, [%r10+896];
	ld.shared.u32 	%r981, [%r10+1024];
	ld.shared.u32 	%r982, [%r10+1152];
	ld.shared.u32 	%r983, [%r10+1280];
	ld.shared.u32 	%r984, [%r10+1408];
	ld.shared.u32 	%r985, [%r10+1536];
	ld.shared.u32 	%r986, [%r10+1664];
	ld.shared.u32 	%r987, [%r10+1792];
	ld.shared.u32 	%r988, [%r10+1920];
	ld.shared.u32 	%r989, [%r10+2048];
	ld.shared.u32 	%r990, [%r10+2176];
	ld.shared.u32 	%r991, [%r10+2304];
	ld.shared.u32 	%r992, [%r10+2432];
	ld.shared.u32 	%r993, [%r10+2560];
	ld.shared.u32 	%r994, [%r10+2688];
	add.s64 	%rd57, %rd4, %rd42;
	st.global.u32 	[%rd57], %r973;
	st.global.u32 	[%rd57+128], %r974;
	st.global.u32 	[%rd57+256], %r975;
	st.global.u32 	[%rd57+384], %r976;
	st.global.u32 	[%rd57+512], %r977;
	st.global.u32 	[%rd57+640], %r978;
	st.global.u32 	[%rd57+768], %r979;
	st.global.u32 	[%rd57+896], %r980;
	st.global.u32 	[%rd57+1024], %r981;
	st.global.u32 	[%rd57+1152], %r982;
	st.global.u32 	[%rd57+1280], %r983;
	st.global.u32 	[%rd57+1408], %r984;
	st.global.u32 	[%rd57+1536], %r985;
	st.global.u32 	[%rd57+1664], %r986;
	st.global.u32 	[%rd57+1792], %r987;
	st.global.u32 	[%rd57+1920], %r988;
	st.global.u32 	[%rd57+2048], %r989;
	st.global.u32 	[%rd57+2176], %r990;
	st.global.u32 	[%rd57+2304], %r991;
	st.global.u32 	[%rd57+2432], %r992;
	st.global.u32 	[%rd57+2560], %r993;
	st.global.u32 	[%rd57+2688], %r994;
	bra.uni 	$L__BB6_143;
$L__BB6_29:
	setp.eq.s32 	%p3, %r6, 0;
	@%p3 bra 	$L__BB6_143;
	mul.wide.u32 	%rd18, %r5, 4;
	add.s64 	%rd19, %rd3, %rd18;
	mov.u32 	%r85, %tid.x;
	ld.global.u32 	%r1034, [%rd19];
	and.b32  	%r242, %r85, 31;
	and.b32  	%r243, %r85, 992;
	mul.lo.s32 	%r244, %r243, 22;
	or.b32  	%r87, %r244, %r242;
	setp.ge.u32 	%p4, %r87, %r6;
	shl.b32 	%r245, %r87, 2;
	cvt.u64.u32 	%rd20, %r245;
	add.s64 	%rd10, %rd19, %rd20;
	mov.u32 	%r1013, %r1034;
	@%p4 bra 	$L__BB6_32;
	ld.global.u32 	%r1013, [%rd10];
$L__BB6_32:
	add.s32 	%r90, %r87, 32;
	setp.ge.u32 	%p5, %r90, %r6;
	mov.u32 	%r1014, %r1034;
	@%p5 bra 	$L__BB6_34;
	ld.global.u32 	%r1014, [%rd10+128];
$L__BB6_34:
	add.s32 	%r93, %r87, 64;
	setp.ge.u32 	%p6, %r93, %r6;
	mov.u32 	%r1015, %r1034;
	@%p6 bra 	$L__BB6_36;
	ld.global.u32 	%r1015, [%rd10+256];
$L__BB6_36:
	add.s32 	%r96, %r87, 96;
	setp.ge.u32 	%p7, %r96, %r6;
	mov.u32 	%r1016, %r1034;
	@%p7 bra 	$L__BB6_38;
	ld.global.u32 	%r1016, [%rd10+384];
$L__BB6_38:
	add.s32 	%r246, %r87, 128;
	setp.ge.u32 	%p8, %r246, %r6;
	mov.u32 	%r1017, %r1034;
	@%p8 bra 	$L__BB6_40;
	ld.global.u32 	%r1017, [%rd10+512];
$L__BB6_40:
	add.s32 	%r247, %r87, 160;
	setp.ge.u32 	%p9, %r247, %r6;
	mov.u32 	%r1018, %r1034;
	@%p9 bra 	$L__BB6_42;
	ld.global.u32 	%r1018, [%rd10+640];
$L__BB6_42:
	add.s32 	%r248, %r87, 192;
	setp.ge.u32 	%p10, %r248, %r6;
	mov.u32 	%r1019, %r1034;
	@%p10 bra 	$L__BB6_44;
	ld.global.u32 	%r1019, [%rd10+768];
$L__BB6_44:
	add.s32 	%r249, %r87, 224;
	setp.ge.u32 	%p11, %r249, %r6;
	mov.u32 	%r1020, %r1034;
	@%p11 bra 	$L__BB6_46;
	ld.global.u32 	%r1020, [%rd10+896];
$L__BB6_46:
	add.s32 	%r250, %r87, 256;
	setp.ge.u32 	%p12, %r250, %r6;
	mov.u32 	%r1021, %r1034;
	@%p12 bra 	$L__BB6_48;
	ld.global.u32 	%r1021, [%rd10+1024];
$L__BB6_48:
	add.s32 	%r251, %r87, 288;
	setp.ge.u32 	%p13, %r251, %r6;
	mov.u32 	%r1022, %r1034;
	@%p13 bra 	$L__BB6_50;
	ld.global.u32 	%r1022, [%rd10+1152];
$L__BB6_50:
	add.s32 	%r111, %r87, 320;
	setp.ge.u32 	%p14, %r111, %r6;
	mov.u32 	%r1023, %r1034;
	@%p14 bra 	$L__BB6_52;
	ld.global.u32 	%r1023, [%rd10+1280];
$L__BB6_52:
	add.s32 	%r114, %r87, 352;
	setp.ge.u32 	%p15, %r114, %r6;
	mov.u32 	%r1024, %r1034;
	@%p15 bra 	$L__BB6_54;
	ld.global.u32 	%r1024, [%rd10+1408];
$L__BB6_54:
	add.s32 	%r117, %r87, 384;
	setp.ge.u32 	%p16, %r117, %r6;
	mov.u32 	%r1025, %r1034;
	@%p16 bra 	$L__BB6_56;
	ld.global.u32 	%r1025, [%rd10+1536];
$L__BB6_56:
	add.s32 	%r120, %r87, 416;
	setp.ge.u32 	%p17, %r120, %r6;
	mov.u32 	%r1026, %r1034;
	@%p17 bra 	$L__BB6_58;
	ld.global.u32 	%r1026, [%rd10+1664];
$L__BB6_58:
	add.s32 	%r252, %r87, 448;
	setp.ge.u32 	%p18, %r252, %r6;
	mov.u32 	%r1027, %r1034;
	@%p18 bra 	$L__BB6_60;
	ld.global.u32 	%r1027, [%rd10+1792];
$L__BB6_60:
	add.s32 	%r253, %r87, 480;
	setp.ge.u32 	%p19, %r253, %r6;
	mov.u32 	%r1028, %r1034;
	@%p19 bra 	$L__BB6_62;
	ld.global.u32 	%r1028, [%rd10+1920];
$L__BB6_62:
	add.s32 	%r254, %r87, 512;
	setp.ge.u32 	%p20, %r254, %r6;
	mov.u32 	%r1029, %r1034;
	@%p20 bra 	$L__BB6_64;
	ld.global.u32 	%r1029, [%rd10+2048];
$L__BB6_64:
	add.s32 	%r129, %r87, 544;
	setp.ge.u32 	%p21, %r129, %r6;
	mov.u32 	%r1030, %r1034;
	@%p21 bra 	$L__BB6_66;
	ld.global.u32 	%r1030, [%rd10+2176];
$L__BB6_66:
	add.s32 	%r132, %r87, 576;
	setp.ge.u32 	%p22, %r132, %r6;
	mov.u32 	%r1031, %r1034;
	@%p22 bra 	$L__BB6_68;
	ld.global.u32 	%r1031, [%rd10+2304];
$L__BB6_68:
	add.s32 	%r255, %r87, 608;
	setp.ge.u32 	%p23, %r255, %r6;
	mov.u32 	%r1032, %r1034;
	@%p23 bra 	$L__BB6_70;
	ld.global.u32 	%r1032, [%rd10+2432];
$L__BB6_70:
	add.s32 	%r256, %r87, 640;
	setp.ge.u32 	%p24, %r256, %r6;
	mov.u32 	%r1033, %r1034;
	@%p24 bra 	$L__BB6_72;
	ld.global.u32 	%r1033, [%rd10+2560];
$L__BB6_72:
	add.s32 	%r139, %r87, 672;
	setp.ge.u32 	%p25, %r139, %r6;
	@%p25 bra 	$L__BB6_74;
	ld.global.u32 	%r1034, [%rd10+2688];
$L__BB6_74:
	// begin inline asm
	mov.u32 %r257, %laneid;
	// end inline asm
	shr.u32 	%r143, %r85, 5;
	mad.lo.s32 	%r258, %r143, 704, %r257;
	shl.b32 	%r259, %r258, 2;
	mov.u32 	%r260, _ZZN3cub18CUB_300001_SM_10006detail4scan16DeviceScanKernelINS2_10policy_hubIiiijN4cuda3std3__44plusIvEEE10Policy1000EN6thrust24THRUST_300001_SM_1000_NS6detail15normal_iteratorINSD_10device_ptrIiEEEESI_NS0_13ScanTileStateIiLb1EEES9_NS1_10InputValueIiPiEEjiLb0EiEEvT0_T1_T2_iT3_T4_T5_E12temp_storage;
	add.s32 	%r144, %r260, %r259;
	st.shared.u32 	[%r144], %r1013;
	st.shared.u32 	[%r144+128], %r1014;
	st.shared.u32 	[%r144+256], %r1015;
	st.shared.u32 	[%r144+384], %r1016;
	st.shared.u32 	[%r144+512], %r1017;
	st.shared.u32 	[%r144+640], %r1018;
	st.shared.u32 	[%r144+768], %r1019;
	st.shared.u32 	[%r144+896], %r1020;
	st.shared.u32 	[%r144+1024], %r1021;
	st.shared.u32 	[%r144+1152], %r1022;
	st.shared.u32 	[%r144+1280], %r1023;
	st.shared.u32 	[%r144+1408], %r1024;
	st.shared.u32 	[%r144+1536], %r1025;
	st.shared.u32 	[%r144+1664], %r1026;
	st.shared.u32 	[%r144+1792], %r1027;
	st.shared.u32 	[%r144+1920], %r1028;
	st.shared.u32 	[%r144+2048], %r1029;
	st.shared.u32 	[%r144+2176], %r1030;
	st.shared.u32 	[%r144+2304], %r1031;
	st.shared.u32 	[%r144+2432], %r1032;
	st.shared.u32 	[%r144+2560], %r1033;
	st.shared.u32 	[%r144+2688], %r1034;
	bar.warp.sync 	-1;
	mad.lo.s32 	%r145, %r257, 84, %r144;
	ld.shared.v2.u32 	{%r146, %r147}, [%r145];
	ld.shared.v2.u32 	{%r148, %r149}, [%r145+8];
	ld.shared.v2.u32 	{%r150, %r151}, [%r145+16];
	ld.shared.v2.u32 	{%r152, %r153}, [%r145+24];
	ld.shared.v2.u32 	{%r154, %r155}, [%r145+32];
	ld.shared.v2.u32 	{%r156, %r157}, [%r145+40];
	ld.shared.v2.u32 	{%r158, %r159}, [%r145+48];
	ld.shared.v2.u32 	{%r160, %r161}, [%r145+56];
	ld.shared.v2.u32 	{%r162, %r163}, [%r145+64];
	ld.shared.v2.u32 	{%r164, %r165}, [%r145+72];
	ld.shared.v2.u32 	{%r166, %r167}, [%r145+80];
	bar.sync 	0;
	setp.ne.s32 	%p26, %r998, 0;
	@%p26 bra 	$L__BB6_78;
	add.s32 	%r490, %r147, %r146;
	add.s32 	%r491, %r148, %r490;
	add.s32 	%r492, %r149, %r491;
	add.s32 	%r493, %r150, %r492;
	add.s32 	%r494, %r151, %r493;
	add.s32 	%r495, %r152, %r494;
	add.s32 	%r496, %r153, %r495;
	add.s32 	%r497, %r154, %r496;
	add.s32 	%r498, %r155, %r497;
	add.s32 	%r499, %r156, %r498;
	add.s32 	%r500, %r157, %r499;
	add.s32 	%r501, %r158, %r500;
	add.s32 	%r502, %r159, %r501;
	add.s32 	%r503, %r160, %r502;
	add.s32 	%r504, %r161, %r503;
	add.s32 	%r505, %r162, %r504;
	add.s32 	%r506, %r163, %r505;
	add.s32 	%r507, %r164, %r506;
	add.s32 	%r508, %r165, %r507;
	add.s32 	%r509, %r166, %r508;
	add.s32 	%r464, %r167, %r509;
	mov.b32 	%r462, 1;
	mov.b32 	%r487, 0;
	mov.b32 	%r489, -1;
	// begin inline asm
	{  .reg .s32 r0;  .reg .pred p;  shfl.sync.up.b32 r0|p, %r464, %r462, %r487, %r489;  @p add.s32 r0, r0, %r464;  mov.s32 %r460, r0;}
	// end inline asm
	mov.b32 	%r468, 2;
	// begin inline asm
	{  .reg .s32 r0;  .reg .pred p;  shfl.sync.up.b32 r0|p, %r460, %r468, %r487, %r489;  @p add.s32 r0, r0, %r460;  mov.s32 %r466, r0;}
	// end inline asm
	mov.b32 	%r474, 4;
	// begin inline asm
	{  .reg .s32 r0;  .reg .pred p;  shfl.sync.up.b32 r0|p, %r466, %r474, %r487, %r489;  @p add.s32 r0, r0, %r466;  mov.s32 %r472, r0;}
	// end inline asm
	mov.b32 	%r480, 8;
	// begin inline asm
	{  .reg .s32 r0;  .reg .pred p;  shfl.sync.up.b32 r0|p, %r472, %r480, %r487, %r489;  @p add.s32 r0, r0, %r472;  mov.s32 %r478, r0;}
	// end inline asm
	mov.b32 	%r486, 16;
	// begin inline asm
	{  .reg .s32 r0;  .reg .pred p;  shfl.sync.up.b32 r0|p, %r478, %r486, %r487, %r489;  @p add.s32 r0, r0, %r478;  mov.s32 %r484, r0;}
	// end inline asm
	setp.ne.s32 	%p68, %r257, 31;
	@%p68 bra 	$L__BB6_77;
	shl.b32 	%r510, %r143, 2;
	mov.u32 	%r511, _ZZN3cub18CUB_300001_SM_10006detail4scan16DeviceScanKernelINS2_10policy_hubIiiijN4cuda3std3__44plusIvEEE10Policy1000EN6thrust24THRUST_300001_SM_1000_NS6detail15normal_iteratorINSD_10device_ptrIiEEEESI_NS0_13ScanTileStateIiLb1EEES9_NS1_10InputValueIiPiEEjiLb0EiEEvT0_T1_T2_iT3_T4_T5_E12temp_storage;
	add.s32 	%r512, %r511, %r510;
	st.shared.u32 	[%r512+16], %r484;
$L__BB6_77:
	bar.sync 	0;
	ld.shared.v4.u32 	{%r513, %r514, %r515, %r516}, [_ZZN3cub18CUB_300001_SM_10006detail4scan16DeviceScanKernelINS2_10policy_hubIiiijN4cuda3std3__44plusIvEEE10Policy1000EN6thrust24THRUST_300001_SM_1000_NS6detail15normal_iteratorINSD_10device_ptrIiEEEESI_NS0_13ScanTileStateIiLb1EEES9_NS1_10InputValueIiPiEEjiLb0EiEEvT0_T1_T2_iT3_T4_T5_E12temp_storage+16];
	add.s32 	%r517, %r514, %r513;
	setp.eq.s32 	%p69, %r143, 2;
	selp.b32 	%r518, %r517, %r513, %p69;
	add.s32 	%r519, %r517, %r515;
	setp.eq.s32 	%p70, %r143, 3;
	selp.b32 	%r520, %r519, %r518, %p70;
	add.s32 	%r521, %r519, %r516;
	setp.eq.s32 	%p71, %r143, 4;
	selp.b32 	%r522, %r521, %r520, %p71;
	ld.shared.v4.u32 	{%r523, %r524, %r525, %r526}, [_ZZN3cub18CUB_300001_SM_10006detail4scan16DeviceScanKernelINS2_10policy_hubIiiijN4cuda3std3__44plusIvEEE10Policy1000EN6thrust24THRUST_300001_SM_1000_NS6detail15normal_iteratorINSD_10device_ptrIiEEEESI_NS0_13ScanTileStateIiLb1EEES9_NS1_10InputValueIiPiEEjiLb0EiEEvT0_T1_T2_iT3_T4_T5_E12temp_storage+32];
	add.s32 	%r527, %r521, %r523;
	setp.eq.s32 	%p72, %r143, 5;
	selp.b32 	%r528, %r527, %r522, %p72;
	add.s32 	%r529, %r527, %r524;
	setp.eq.s32 	%p73, %r143, 6;
	selp.b32 	%r530, %r529, %r528, %p73;
	add.s32 	%r531, %r529, %r525;
	setp.eq.s32 	%p74, %r143, 7;
	selp.b32 	%r532, %r531, %r530, %p74;
	add.s32 	%r533, %r531, %r526;
	setp.eq.s32 	%p75, %r143, 8;
	selp.b32 	%r534, %r533, %r532, %p75;
	.pragma "used_bytes_mask 4095";
	ld.shared.v4.u32 	{%r535, %r536, %r537, %r538}, [_ZZN3cub18CUB_300001_SM_10006detail4scan16DeviceScanKernelINS2_10policy_hubIiiijN4cuda3std3__44plusIvEEE10Policy1000EN6thrust24THRUST_300001_SM_1000_NS6detail15normal_iteratorINSD_10device_ptrIiEEEESI_NS0_13ScanTileStateIiLb1EEES9_NS1_10InputValueIiPiEEjiLb0EiEEvT0_T1_T2_iT3_T4_T5_E12temp_storage+48];
	add.s32 	%r539, %r533, %r535;
	setp.eq.s32 	%p76, %r143, 9;
	selp.b32 	%r540, %r539, %r534, %p76;
	add.s32 	%r541, %r539, %r536;
	setp.eq.s32 	%p77, %r143, 10;
	selp.b32 	%r542, %r541, %r540, %p77;
	add.s32 	%r543, %r541, %r537;
	setp.eq.s32 	%p78, %r143, 11;
	selp.b32 	%r544, %r543, %r542, %p78;
	setp.lt.u32 	%p79, %r85, 32;
	selp.b32 	%r545, 0, %r544, %p79;
	setp.eq.s32 	%p80, %r257, 0;
	sub.s32 	%r546, %r484, %r464;
	selp.b32 	%r547, 0, %r546, %p80;
	add.s32 	%r548, %r547, %r997;
	add.s32 	%r1049, %r548, %r545;
	bra.uni 	$L__BB6_97;
$L__BB6_78:
	add.s32 	%r291, %r147, %r146;
	add.s32 	%r292, %r148, %r291;
	add.s32 	%r293, %r149, %r292;
	add.s32 	%r294, %r150, %r293;
	add.s32 	%r295, %r151, %r294;
	add.s32 	%r296, %r152, %r295;
	add.s32 	%r297, %r153, %r296;
	add.s32 	%r298, %r154, %r297;
	add.s32 	%r299, %r155, %r298;
	add.s32 	%r300, %r156, %r299;
	add.s32 	%r301, %r157, %r300;
	add.s32 	%r302, %r158, %r301;
	add.s32 	%r303, %r159, %r302;
	add.s32 	%r304, %r160, %r303;
	add.s32 	%r305, %r161, %r304;
	add.s32 	%r306, %r162, %r305;
	add.s32 	%r307, %r163, %r306;
	add.s32 	%r308, %r164, %r307;
	add.s32 	%r309, %r165, %r308;
	add.s32 	%r310, %r166, %r309;
	add.s32 	%r265, %r167, %r310;
	mov.b32 	%r263, 1;
	mov.b32 	%r288, 0;
	mov.b32 	%r290, -1;
	// begin inline asm
	{  .reg .s32 r0;  .reg .pred p;  shfl.sync.up.b32 r0|p, %r265, %r263, %r288, %r290;  @p add.s32 r0, r0, %r265;  mov.s32 %r261, r0;}
	// end inline asm
	mov.b32 	%r269, 2;
	// begin inline asm
	{  .reg .s32 r0;  .reg .pred p;  shfl.sync.up.b32 r0|p, %r261, %r269, %r288, %r290;  @p add.s32 r0, r0, %r261;  mov.s32 %r267, r0;}
	// end inline asm
	mov.b32 	%r275, 4;
	// begin inline asm
	{  .reg .s32 r0;  .reg .pred p;  shfl.sync.up.b32 r0|p, %r267, %r275, %r288, %r290;  @p add.s32 r0, r0, %r267;  mov.s32 %r273, r0;}
	// end inline asm
	mov.b32 	%r281, 8;
	// begin inline asm
	{  .reg .s32 r0;  .reg .pred p;  shfl.sync.up.b32 r0|p, %r273, %r281, %r288, %r290;  @p add.s32 r0, r0, %r273;  mov.s32 %r279, r0;}
	// end inline asm
	mov.b32 	%r287, 16;
	// begin inline asm
	{  .reg .s32 r0;  .reg .pred p;  shfl.sync.up.b32 r0|p, %r279, %r287, %r288, %r290;  @p add.s32 r0, r0, %r279;  mov.s32 %r285, r0;}
	// end inline asm
	setp.ne.s32 	%p27, %r257, 31;
	@%p27 bra 	$L__BB6_80;
	shl.b32 	%r311, %r143, 2;
	mov.u32 	%r312, _ZZN3cub18CUB_300001_SM_10006detail4scan16DeviceScanKernelINS2_10policy_hubIiiijN4cuda3std3__44plusIvEEE10Policy1000EN6thrust24THRUST_300001_SM_1000_NS6detail15normal_iteratorINSD_10device_ptrIiEEEESI_NS0_13ScanTileStateIiLb1EEES9_NS1_10InputValueIiPiEEjiLb0EiEEvT0_T1_T2_iT3_T4_T5_E12temp_storage;
	add.s32 	%r313, %r312, %r311;
	st.shared.u32 	[%r313+16], %r285;
$L__BB6_80:
	sub.s32 	%r314, %r285, %r265;
	bar.sync 	0;
	ld.shared.v4.u32 	{%r315, %r316, %r317, %r318}, [_ZZN3cub18CUB_300001_SM_10006detail4scan16DeviceScanKernelINS2_10policy_hubIiiijN4cuda3std3__44plusIvEEE10Policy1000EN6thrust24THRUST_300001_SM_1000_NS6detail15normal_iteratorINSD_10device_ptrIiEEEESI_NS0_13ScanTileStateIiLb1EEES9_NS1_10InputValueIiPiEEjiLb0EiEEvT0_T1_T2_iT3_T4_T5_E12temp_storage+16];
	add.s32 	%r319, %r316, %r315;
	setp.eq.s32 	%p28, %r143, 2;
	selp.b32 	%r320, %r319, %r315, %p28;
	add.s32 	%r321, %r319, %r317;
	setp.eq.s32 	%p29, %r143, 3;
	selp.b32 	%r322, %r321, %r320, %p29;
	add.s32 	%r323, %r321, %r318;
	setp.eq.s32 	%p30, %r143, 4;
	selp.b32 	%r324, %r323, %r322, %p30;
	ld.shared.v4.u32 	{%r325, %r326, %r327, %r328}, [_ZZN3cub18CUB_300001_SM_10006detail4scan16DeviceScanKernelINS2_10policy_hubIiiijN4cuda3std3__44plusIvEEE10Policy1000EN6thrust24THRUST_300001_SM_1000_NS6detail15normal_iteratorINSD_10device_ptrIiEEEESI_NS0_13ScanTileStateIiLb1EEES9_NS1_10InputValueIiPiEEjiLb0EiEEvT0_T1_T2_iT3_T4_T5_E12temp_storage+32];
	add.s32 	%r329, %r323, %r325;
	setp.eq.s32 	%p31, %r143, 5;
	selp.b32 	%r330, %r329, %r324, %p31;
	add.s32 	%r331, %r329, %r326;
	setp.eq.s32 	%p32, %r143, 6;
	selp.b32 	%r332, %r331, %r330, %p32;
	add.s32 	%r333, %r331, %r327;
	setp.eq.s32 	%p33, %r143, 7;
	selp.b32 	%r334, %r333, %r332, %p33;
	add.s32 	%r335, %r333, %r328;
	setp.eq.s32 	%p34, %r143, 8;
	selp.b32 	%r336, %r335, %r334, %p34;
	ld.shared.v4.u32 	{%r337, %r338, %r339, %r340}, [_ZZN3cub18CUB_300001_SM_10006detail4scan16DeviceScanKernelINS2_10policy_hubIiiijN4cuda3std3__44plusIvEEE10Policy1000EN6thrust24THRUST_300001_SM_1000_NS6detail15normal_iteratorINSD_10device_ptrIiEEEESI_NS0_13ScanTileStateIiLb1EEES9_NS1_10InputValueIiPiEEjiLb0EiEEvT0_T1_T2_iT3_T4_T5_E12temp_storage+48];
	add.s32 	%r341, %r335, %r337;
	setp.eq.s32 	%p35, %r143, 9;
	selp.b32 	%r342, %r341, %r336, %p35;
	add.s32 	%r343, %r341, %r338;
	setp.eq.s32 	%p36, %r143, 10;
	selp.b32 	%r344, %r343, %r342, %p36;
	add.s32 	%r345, %r343, %r339;
	setp.eq.s32 	%p37, %r143, 11;
	selp.b32 	%r346, %r345, %r344, %p37;
	add.s32 	%r173, %r345, %r340;
	setp.gt.u32 	%p38, %r85, 31;
	setp.lt.u32 	%p39, %r85, 32;
	setp.eq.s32 	%p40, %r257, 0;
	selp.b32 	%r347, 0, %r314, %p40;
	add.s32 	%r1048, %r346, %r347;
	selp.b32 	%r175, %r314, %r1048, %p39;
	@%p38 bra 	$L__BB6_96;
	setp.ne.s32 	%p41, %r85, 0;
	mul.wide.s32 	%rd21, %r998, 8;
	add.s64 	%rd11, %rd16, %rd21;
	@%p41 bra 	$L__BB6_83;
	st.shared.u32 	[_ZZN3cub18CUB_300001_SM_10006detail4scan16DeviceScanKernelINS2_10policy_hubIiiijN4cuda3std3__44plusIvEEE10Policy1000EN6thrust24THRUST_300001_SM_1000_NS6detail15normal_iteratorINSD_10device_ptrIiEEEESI_NS0_13ScanTileStateIiLb1EEES9_NS1_10InputValueIiPiEEjiLb0EiEEvT0_T1_T2_iT3_T4_T5_E12temp_storage+12], %r173;
	add.s64 	%rd22, %rd11, 256;
	mov.b32 	%r348, 100;
	// begin inline asm
	st.relaxed.gpu.v2.u32 [%rd22], {%r348, %r173};
	// end inline asm
$L__BB6_83:
	not.b32 	%r354, %r85;
	add.s32 	%r1043, %r998, %r354;
	mov.b32 	%r350, 830;
	// begin inline asm
	nanosleep.u32 %r350;
	// end inline asm
	mul.wide.s32 	%rd24, %r1043, 8;
	add.s64 	%rd25, %rd16, %rd24;
	add.s64 	%rd23, %rd25, 256;
	// begin inline asm
	ld.relaxed.gpu.v2.u32 {%r1045, %r1037}, [%rd23];
	// end inline asm
	mov.b32 	%r1038, 952;
$L__BB6_84:
	setp.eq.s32 	%p42, %r1045, 99;
	mov.b32 	%r355, -1;
	vote.sync.any.pred 	%p43, %p42, %r355;
	not.pred 	%p44, %p43;
	@%p44 bra 	$L__BB6_86;
	mul.lo.s32 	%r458, %r998, 16807;
	and.b32  	%r998, %r458, 2147483647;
	add.s32 	%r459, %r1038, 1;
	rem.u32 	%r455, %r998, %r459;
	// begin inline asm
	nanosleep.u32 %r455;
	// end inline asm
	shr.u32 	%r1038, %r1038, 1;
	// begin inline asm
	ld.relaxed.gpu.v2.u32 {%r1045, %r1037}, [%rd23];
	// end inline asm
	bra.uni 	$L__BB6_84;
$L__BB6_86:
	setp.eq.s32 	%p45, %r1045, 101;
	mov.b32 	%r382, -1;
	vote.sync.ballot.b32 	%r384, %p45, %r382;
	// begin inline asm
	mov.u32 %r357, %lanemask_ge;
	// end inline asm
	and.b32  	%r385, %r384, %r357;
	or.b32  	%r386, %r385, -2147483648;
	add.s32 	%r387, %r386, -1;
	not.b32 	%r388, %r386;
	and.b32  	%r389, %r388, %r387;
	popc.b32 	%r361, %r389;
	mov.b32 	%r360, 1;
	// begin inline asm
	shfl.sync.down.b32 %r358, %r1037, %r360, %r361, %r382;
	// end inline asm
	setp.lt.s32 	%p47, %r257, %r361;
	selp.b32 	%r390, %r358, 0, %p47;
	add.s32 	%r364, %r390, %r1037;
	mov.b32 	%r365, 2;
	// begin inline asm
	shfl.sync.down.b32 %r363, %r364, %r365, %r361, %r382;
	// end inline asm
	add.s32 	%r391, %r257, 2;
	setp.gt.s32 	%p48, %r391, %r361;
	selp.b32 	%r392, 0, %r363, %p48;
	add.s32 	%r369, %r364, %r392;
	mov.b32 	%r370, 4;
	// begin inline asm
	shfl.sync.down.b32 %r368, %r369, %r370, %r361, %r382;
	// end inline asm
	add.s32 	%r393, %r257, 4;
	setp.gt.s32 	%p49, %r393, %r361;
	selp.b32 	%r394, 0, %r368, %p49;
	add.s32 	%r374, %r369, %r394;
	mov.b32 	%r375, 8;
	// begin inline asm
	shfl.sync.down.b32 %r373, %r374, %r375, %r361, %r382;
	// end inline asm
	add.s32 	%r395, %r257, 8;
	setp.gt.s32 	%p50, %r395, %r361;
	selp.b32 	%r396, 0, %r373, %p50;
	add.s32 	%r379, %r374, %r396;
	mov.b32 	%r380, 16;
	// begin inline asm
	shfl.sync.down.b32 %r378, %r379, %r380, %r361, %r382;
	// end inline asm
	add.s32 	%r397, %r257, 16;
	setp.gt.s32 	%p51, %r397, %r361;
	selp.b32 	%r398, 0, %r378, %p51;
	add.s32 	%r1041, %r379, %r398;
	add.s64 	%rd12, %rd16, 256;
	mov.b32 	%r1039, 952;
$L__BB6_87:
	setp.ne.s32 	%p52, %r1045, 101;
	mov.b32 	%r399, -1;
	vote.sync.all.pred 	%p53, %p52, %r399;
	not.pred 	%p54, %p53;
	@%p54 bra 	$L__BB6_92;
	shr.u32 	%r1039, %r1039, 1;
	mul.wide.s32 	%rd28, %r1043, 8;
	add.s64 	%rd29, %rd12, %rd28;
	add.s64 	%rd27, %rd29, -256;
	// begin inline asm
	ld.relaxed.gpu.v2.u32 {%r1045, %r1046}, [%rd27];
	// end inline asm
	mov.u32 	%r1047, %r1039;
$L__BB6_89:
	setp.eq.s32 	%p58, %r1045, 99;
	mov.b32 	%r407, -1;
	vote.sync.any.pred 	%p59, %p58, %r407;
	not.pred 	%p60, %p59;
	@%p60 bra 	$L__BB6_91;
	mul.lo.s32 	%r453, %r998, 16807;
	and.b32  	%r998, %r453, 2147483647;
	add.s32 	%r454, %r1047, 1;
	rem.u32 	%r450, %r998, %r454;
	// begin inline asm
	nanosleep.u32 %r450;
	// end inline asm
	shr.u32 	%r1047, %r1047, 1;
	// begin inline asm
	ld.relaxed.gpu.v2.u32 {%r1045, %r1046}, [%rd27];
	// end inline asm
	bra.uni 	$L__BB6_89;
$L__BB6_91:
	setp.eq.s32 	%p61, %r1045, 101;
	mov.b32 	%r433, -1;
	vote.sync.ballot.b32 	%r434, %p61, %r433;
	and.b32  	%r435, %r434, %r357;
	or.b32  	%r436, %r435, -2147483648;
	add.s32 	%r437, %r436, -1;
	not.b32 	%r438, %r436;
	and.b32  	%r439, %r438, %r437;
	popc.b32 	%r412, %r439;
	mov.b32 	%r411, 1;
	// begin inline asm
	shfl.sync.down.b32 %r409, %r1046, %r411, %r412, %r433;
	// end inline asm
	setp.lt.s32 	%p63, %r257, %r412;
	selp.b32 	%r440, %r409, 0, %p63;
	add.s32 	%r415, %r440, %r1046;
	mov.b32 	%r416, 2;
	// begin inline asm
	shfl.sync.down.b32 %r414, %r415, %r416, %r412, %r433;
	// end inline asm
	add.s32 	%r441, %r257, 2;
	setp.gt.s32 	%p64, %r441, %r412;
	selp.b32 	%r442, 0, %r414, %p64;
	add.s32 	%r420, %r415, %r442;
	mov.b32 	%r421, 4;
	// begin inline asm
	shfl.sync.down.b32 %r419, %r420, %r421, %r412, %r433;
	// end inline asm
	add.s32 	%r443, %r257, 4;
	setp.gt.s32 	%p65, %r443, %r412;
	selp.b32 	%r444, 0, %r419, %p65;
	add.s32 	%r425, %r420, %r444;
	mov.b32 	%r426, 8;
	// begin inline asm
	shfl.sync.down.b32 %r424, %r425, %r426, %r412, %r433;
	// end inline asm
	add.s32 	%r445, %r257, 8;
	setp.gt.s32 	%p66, %r445, %r412;
	selp.b32 	%r446, 0, %r424, %p66;
	add.s32 	%r430, %r425, %r446;
	mov.b32 	%r431, 16;
	// begin inline asm
	shfl.sync.down.b32 %r429, %r430, %r431, %r412, %r433;
	// end inline asm
	add.s32 	%r447, %r257, 16;
	setp.gt.s32 	%p67, %r447, %r412;
	selp.b32 	%r448, 0, %r429, %p67;
	add.s32 	%r449, %r448, %r1041;
	add.s32 	%r1041, %r449, %r430;
	add.s32 	%r1043, %r1043, -32;
	bra.uni 	$L__BB6_87;
$L__BB6_92:
	@%p41 bra 	$L__BB6_94;
	add.s32 	%r402, %r1041, %r173;
	add.s64 	%rd26, %rd11, 256;
	mov.b32 	%r401, 101;
	// begin inline asm
	st.relaxed.gpu.v2.u32 [%rd26], {%r401, %r402};
	// end inline asm
	st.shared.u32 	[_ZZN3cub18CUB_300001_SM_10006detail4scan16DeviceScanKernelINS2_10policy_hubIiiijN4cuda3std3__44plusIvEEE10Policy1000EN6thrust24THRUST_300001_SM_1000_NS6detail15normal_iteratorINSD_10device_ptrIiEEEESI_NS0_13ScanTileStateIiLb1EEES9_NS1_10InputValueIiPiEEjiLb0EiEEvT0_T1_T2_iT3_T4_T5_E12temp_storage+4], %r1041;
	st.shared.u32 	[_ZZN3cub18CUB_300001_SM_10006detail4scan16DeviceScanKernelINS2_10policy_hubIiiijN4cuda3std3__44plusIvEEE10Policy1000EN6thrust24THRUST_300001_SM_1000_NS6detail15normal_iteratorINSD_10device_ptrIiEEEESI_NS0_13ScanTileStateIiLb1EEES9_NS1_10InputValueIiPiEEjiLb0EiEEvT0_T1_T2_iT3_T4_T5_E12temp_storage+8], %r402;
$L__BB6_94:
	setp.ne.s32 	%p56, %r257, 0;
	mov.u32 	%r1048, %r175;
	@%p56 bra 	$L__BB6_96;
	st.shared.u32 	[_ZZN3cub18CUB_300001_SM_10006detail4scan16DeviceScanKernelINS2_10policy_hubIiiijN4cuda3std3__44plusIvEEE10Policy1000EN6thrust24THRUST_300001_SM_1000_NS6detail15normal_iteratorINSD_10device_ptrIiEEEESI_NS0_13ScanTileStateIiLb1EEES9_NS1_10InputValueIiPiEEjiLb0EiEEvT0_T1_T2_iT3_T4_T5_E12temp_storage+76], %r1041;
	mov.u32 	%r1048, %r1041;
$L__BB6_96:
	bar.sync 	0;
	setp.eq.s32 	%p57, %r85, 0;
	ld.shared.u32 	%r403, [_ZZN3cub18CUB_300001_SM_10006detail4scan16DeviceScanKernelINS2_10policy_hubIiiijN4cuda3std3__44plusIvEEE10Policy1000EN6thrust24THRUST_300001_SM_1000_NS6detail15normal_iteratorINSD_10device_ptrIiEEEESI_NS0_13ScanTileStateIiLb1EEES9_NS1_10InputValueIiPiEEjiLb0EiEEvT0_T1_T2_iT3_T4_T5_E12temp_storage+76];
	selp.b32 	%r404, 0, %r403, %p57;
	add.s32 	%r1049, %r404, %r1048;
$L__BB6_97:
	add.s32 	%r549, %r1049, %r146;
	add.s32 	%r550, %r147, %r549;
	add.s32 	%r551, %r148, %r550;
	add.s32 	%r552, %r149, %r551;
	add.s32 	%r553, %r150, %r552;
	add.s32 	%r554, %r151, %r553;
	add.s32 	%r555, %r152, %r554;
	add.s32 	%r556, %r153, %r555;
	add.s32 	%r557, %r154, %r556;
	add.s32 	%r558, %r155, %r557;
	add.s32 	%r559, %r156, %r558;
	add.s32 	%r560, %r157, %r559;
	add.s32 	%r561, %r158, %r560;
	add.s32 	%r562, %r159, %r561;
	add.s32 	%r563, %r160, %r562;
	add.s32 	%r564, %r161, %r563;
	add.s32 	%r565, %r162, %r564;
	add.s32 	%r566, %r163, %r565;
	add.s32 	%r567, %r164, %r566;
	add.s32 	%r568, %r165, %r567;
	add.s32 	%r569, %r166, %r568;
	bar.sync 	0;
	st.shared.v2.u32 	[%r145], {%r1049, %r549};
	st.shared.v2.u32 	[%r145+8], {%r550, %r551};
	st.shared.v2.u32 	[%r145+16], {%r552, %r553};
	st.shared.v2.u32 	[%r145+24], {%r554, %r555};
	st.shared.v2.u32 	[%r145+32], {%r556, %r557};
	st.shared.v2.u32 	[%r145+40], {%r558, %r559};
	st.shared.v2.u32 	[%r145+48], {%r560, %r561};
	st.shared.v2.u32 	[%r145+56], {%r562, %r563};
	st.shared.v2.u32 	[%r145+64], {%r564, %r565};
	st.shared.v2.u32 	[%r145+72], {%r566, %r567};
	st.shared.v2.u32 	[%r145+80], {%r568, %r569};
	bar.warp.sync 	-1;
	ld.shared.u32 	%r214, [%r144];
	ld.shared.u32 	%r215, [%r144+128];
	ld.shared.u32 	%r216, [%r144+256];
	ld.shared.u32 	%r217, [%r144+384];
	ld.shared.u32 	%r218, [%r144+512];
	ld.shared.u32 	%r219, [%r144+640];
	ld.shared.u32 	%r220, [%r144+768];
	ld.shared.u32 	%r221, [%r144+896];
	ld.shared.u32 	%r222, [%r144+1024];
	ld.shared.u32 	%r223, [%r144+1152];
	ld.shared.u32 	%r224, [%r144+1280];
	ld.shared.u32 	%r225, [%r144+1408];
	ld.shared.u32 	%r226, [%r144+1536];
	ld.shared.u32 	%r227, [%r144+1664];
	ld.shared.u32 	%r228, [%r144+1792];
	ld.shared.u32 	%r229, [%r144+1920];
	ld.shared.u32 	%r230, [%r144+2048];
	ld.shared.u32 	%r231, [%r144+2176];
	ld.shared.u32 	%r232, [%r144+2304];
	ld.shared.u32 	%r233, [%r144+2432];
	ld.shared.u32 	%r234, [%r144+2560];
	ld.shared.u32 	%r235, [%r144+2688];
	setp.ne.s32 	%p81, %r85, 0;
	@%p81 bra 	$L__BB6_99;
	st.volatile.shared.u32 	[_ZZN3cub18CUB_300001_SM_10006detail4scan16DeviceScanKernelINS2_10policy_hubIiiijN4cuda3std3__44plusIvEEE10Policy1000EN6thrust24THRUST_300001_SM_1000_NS6detail15normal_iteratorINSD_10device_ptrIiEEEESI_NS0_13ScanTileStateIiLb1EEES9_NS1_10InputValueIiPiEEjiLb0EiEEvT0_T1_T2_iT3_T4_T5_E12temp_storage+33792], %r6;
$L__BB6_99:
	ld.param.u32 	%r996, [_ZN3cub18CUB_300001_SM_10006detail4scan16DeviceScanKernelINS2_10policy_hubIiiijN4cuda3std3__44plusIvEEE10Policy1000EN6thrust24THRUST_300001_SM_1000_NS6detail15normal_iteratorINSD_10device_ptrIiEEEESI_NS0_13ScanTileStateIiLb1EEES9_NS1_10InputValueIiPiEEjiLb0EiEEvT0_T1_T2_iT3_T4_T5__param_3];
	bar.sync 	0;
	ld.volatile.shared.u32 	%r236, [_ZZN3cub18CUB_300001_SM_10006detail4scan16DeviceScanKernelINS2_10policy_hubIiiijN4cuda3std3__44plusIvEEE10Policy1000EN6thrust24THRUST_300001_SM_1000_NS6detail15normal_iteratorINSD_10device_ptrIiEEEESI_NS0_13ScanTileStateIiLb1EEES9_NS1_10InputValueIiPiEEjiLb0EiEEvT0_T1_T2_iT3_T4_T5_E12temp_storage+33792];
	cvt.u64.u32 	%rd36, %r87;
	mov.u32 	%r570, %ctaid.x;
	add.s32 	%r571, %r996, %r570;
	mul.lo.s32 	%r572, %r571, 8448;
	cvt.u64.u32 	%rd37, %r572;
	add.s64 	%rd38, %rd36, %rd37;
	setp.ge.s32 	%p82, %r87, %r236;
	shl.b64 	%rd39, %rd38, 2;
	add.s64 	%rd13, %rd4, %rd39;
	@%p82 bra 	$L__BB6_101;
	st.global.u32 	[%rd13], %r214;
$L__BB6_101:
	setp.ge.s32 	%p83, %r90, %r236;
	@%p83 bra 	$L__BB6_103;
	st.global.u32 	[%rd13+128], %r215;
$L__BB6_103:
	setp.ge.s32 	%p84, %r93, %r236;
	@%p84 bra 	$L__BB6_105;
	st.global.u32 	[%rd13+256], %r216;
$L__BB6_105:
	setp.ge.s32 	%p85, %r96, %r236;
	@%p85 bra 	$L__BB6_107;
	st.global.u32 	[%rd13+384], %r217;
$L__BB6_107:
	mov.u32 	%r573, %tid.x;
	and.b32  	%r574, %r573, 992;
	mul.lo.s32 	%r575, %r574, 22;
	and.b32  	%r576, %r573, 31;
	or.b32  	%r577, %r575, %r576;
	add.s32 	%r578, %r577, 128;
	setp.ge.s32 	%p86, %r578, %r236;
	@%p86 bra 	$L__BB6_109;
	st.global.u32 	[%rd13+512], %r218;
$L__BB6_109:
	add.s32 	%r584, %r577, 160;
	setp.ge.s32 	%p87, %r584, %r236;
	@%p87 bra 	$L__BB6_111;
	st.global.u32 	[%rd13+640], %r219;
$L__BB6_111:
	add.s32 	%r590, %r577, 192;
	setp.ge.s32 	%p88, %r590, %r236;
	@%p88 bra 	$L__BB6_113;
	st.global.u32 	[%rd13+768], %r220;
$L__BB6_113:
	add.s32 	%r596, %r577, 224;
	setp.ge.s32 	%p89, %r596, %r236;
	@%p89 bra 	$L__BB6_115;
	st.global.u32 	[%rd13+896], %r221;
$L__BB6_115:
	add.s32 	%r602, %r577, 256;
	setp.ge.s32 	%p90, %r602, %r236;
	@%p90 bra 	$L__BB6_117;
	st.global.u32 	[%rd13+1024], %r222;
$L__BB6_117:
	add.s32 	%r608, %r577, 288;
	setp.ge.s32 	%p91, %r608, %r236;
	@%p91 bra 	$L__BB6_119;
	st.global.u32 	[%rd13+1152], %r223;
$L__BB6_119:
	setp.ge.s32 	%p92, %r111, %r236;
	@%p92 bra 	$L__BB6_121;
	st.global.u32 	[%rd13+1280], %r224;
$L__BB6_121:
	setp.ge.s32 	%p93, %r114, %r236;
	@%p93 bra 	$L__BB6_123;
	st.global.u32 	[%rd13+1408], %r225;
$L__BB6_123:
	setp.ge.s32 	%p94, %r117, %r236;
	@%p94 bra 	$L__BB6_125;
	st.global.u32 	[%rd13+1536], %r226;
$L__BB6_125:
	setp.ge.s32 	%p95, %r120, %r236;
	@%p95 bra 	$L__BB6_127;
	st.global.u32 	[%rd13+1664], %r227;
$L__BB6_127:
	add.s32 	%r614, %r577, 448;
	setp.ge.s32 	%p96, %r614, %r236;
	@%p96 bra 	$L__BB6_129;
	st.global.u32 	[%rd13+1792], %r228;
$L__BB6_129:
	add.s32 	%r620, %r577, 480;
	setp.ge.s32 	%p97, %r620, %r236;
	@%p97 bra 	$L__BB6_131;
	st.global.u32 	[%rd13+1920], %r229;
$L__BB6_131:
	add.s32 	%r626, %r577, 512;
	setp.ge.s32 	%p98, %r626, %r236;
	@%p98 bra 	$L__BB6_133;
	st.global.u32 	[%rd13+2048], %r230;
$L__BB6_133:
	setp.ge.s32 	%p99, %r129, %r236;
	@%p99 bra 	$L__BB6_135;
	st.global.u32 	[%rd13+2176], %r231;
$L__BB6_135:
	setp.ge.s32 	%p100, %r132, %r236;
	@%p100 bra 	$L__BB6_137;
	st.global.u32 	[%rd13+2304], %r232;
$L__BB6_137:
	add.s32 	%r632, %r577, 608;
	setp.ge.s32 	%p101, %r632, %r236;
	@%p101 bra 	$L__BB6_139;
	st.global.u32 	[%rd13+2432], %r233;
$L__BB6_139:
	add.s32 	%r638, %r577, 640;
	setp.ge.s32 	%p102, %r638, %r236;
	@%p102 bra 	$L__BB6_141;
	st.global.u32 	[%rd13+2560], %r234;
$L__BB6_141:
	setp.ge.s32 	%p103, %r139, %r236;
	@%p103 bra 	$L__BB6_143;
	st.global.u32 	[%rd13+2688], %r235;
$L__BB6_143:
	ret;

}
	// .globl	_ZN3cub18CUB_300001_SM_10006detail4scan16DeviceScanKernelINS2_10policy_hubIiiimN4cuda3std3__44plusIvEEE10Policy1000EN6thrust24THRUST_300001_SM_1000_NS6detail15normal_iteratorINSD_10device_ptrIiEEEESI_NS0_13ScanTileStateIiLb1EEES9_NS1_10InputValueIiPiEEmiLb0EiEEvT0_T1_T2_iT3_T4_T5_
.visible .entry _ZN3cub18CUB_300001_SM_10006detail4scan16DeviceScanKernelINS2_10policy_hubIiiimN4cuda3std3__44plusIvEEE10Policy1000EN6thrust24THRUST_300001_SM_1000_NS6detail15normal_iteratorINSD_10device_ptrIiEEEESI_NS0_13ScanTileStateIiLb1EEES9_NS1_10InputValueIiPiEEmiLb0EiEEvT0_T1_T2_iT3_T4_T5_(
	.param .align 8 .b8 _ZN3cub18CUB_300001_SM_10006detail4scan16DeviceScanKernelINS2_10policy_hubIiiimN4cuda3std3__44plusIvEEE10Policy1000EN6thrust24THRUST_300001_SM_1000_NS6detail15normal_iteratorINSD_10device_ptrIiEEEESI_NS0_13ScanTileStateIiLb1EEES9_NS1_10InputValueIiPiEEmiLb0EiEEvT0_T1_T2_iT3_T4_T5__param_0[8],
	.param .align 8 .b8 _ZN3cub18CUB_300001_SM_10006detail4scan16DeviceScanKernelINS2_10policy_hubIiiimN4cuda3std3__44plusIvEEE10Policy1000EN6thrust24THRUST_300001_SM_1000_NS6detail15normal_iteratorINSD_10device_ptrIiEEEESI_NS0_13ScanTileStateIiLb1EEES9_NS1_10InputValueIiPiEEmiLb0EiEEvT0_T1_T2_iT3_T4_T5__param_1[8],
	.param .align 8 .b8 _ZN3cub18CUB_300001_SM_10006detail4scan16DeviceScanKernelINS2_10policy_hubIiiimN4cuda3std3__44plusIvEEE10Policy1000EN6thrust24THRUST_300001_SM_1000_NS6detail15normal_iteratorINSD_10device_ptrIiEEEESI_NS0_13ScanTileStateIiLb1EEES9_NS1_10InputValueIiPiEEmiLb0EiEEvT0_T1_T2_iT3_T4_T5__param_2[8],
	.param .u32 _ZN3cub18CUB_300001_SM_10006detail4scan16DeviceScanKernelINS2_10policy_hubIiiimN4cuda3std3__44plusIvEEE10Policy1000EN6thrust24THRUST_300001_SM_1000_NS6detail15normal_iteratorINSD_10device_ptrIiEEEESI_NS0_13ScanTileStateIiLb1EEES9_NS1_10InputValueIiPiEEmiLb0EiEEvT0_T1_T2_iT3_T4_T5__param_3,
	.param .align 1 .b8 _ZN3cub18CUB_300001_SM_10006detail4scan16DeviceScanKernelINS2_10policy_hubIiiimN4cuda3std3__44plusIvEEE10Policy1000EN6thrust24THRUST_300001_SM_1000_NS6detail15normal_iteratorINSD_10device_ptrIiEEEESI_NS0_13ScanTileStateIiLb1EEES9_NS1_10InputValueIiPiEEmiLb0EiEEvT0_T1_T2_iT3_T4_T5__param_4[1],
	.param .align 8 .b8 _ZN3cub18CUB_300001_SM_10006detail4scan16DeviceScanKernelINS2_10policy_hubIiiimN4cuda3std3__44plusIvEEE10Policy1000EN6thrust24THRUST_300001_SM_1000_NS6detail15normal_iteratorINSD_10device_ptrIiEEEESI_NS0_13ScanTileStateIiLb1EEES9_NS1_10InputValueIiPiEEmiLb0EiEEvT0_T1_T2_iT3_T4_T5__param_5[16],
	.param .u64 _ZN3cub18CUB_300001_SM_10006detail4scan16DeviceScanKernelINS2_10policy_hubIiiimN4cuda3std3__44plusIvEEE10Policy1000EN6thrust24THRUST_300001_SM_1000_NS6detail15normal_iteratorINSD_10device_ptrIiEEEESI_NS0_13ScanTileStateIiLb1EEES9_NS1_10InputValueIiPiEEmiLb0EiEEvT0_T1_T2_iT3_T4_T5__param_6
)
.maxntid 416
{
	.reg .pred 	%p<158>;
	.reg .b16 	%rs<3>;
	.reg .b32 	%r<1003>;
	.reg .b64 	%rd<59>;
	// demoted variable
	.shared .align 16 .b8 _ZZN3cub18CUB_300001_SM_10006detail4scan16DeviceScanKernelINS2_10policy_hubIiiimN4cuda3std3__44plusIvEEE10Policy1000EN6thrust24THRUST_300001_SM_1000_NS6detail15normal_iteratorINSD_10device_ptrIiEEEESI_NS0_13ScanTileStateIiLb1EEES9_NS1_10InputValueIiPiEEmiLb0EiEEvT0_T1_T2_iT3_T4_T5_E12temp_storage[31632];
	ld.param.u32 	%r206, [_ZN3cub18CUB_300001_SM_10006detail4scan16DeviceScanKernelINS2_10policy_hubIiiimN4cuda3std3__44plusIvEEE10Policy1000EN6thrust24THRUST_300001_SM_1000_NS6detail15normal_iteratorINSD_10device_ptrIiEEEESI_NS0_13ScanTileStateIiLb1EEES9_NS1_10InputValueIiPiEEmiLb0EiEEvT0_T1_T2_iT3_T4_T5__param_5];
	bfe.u32 	%r207, %r206, 0, 8;
	cvt.u16.u32 	%rs1, %r207;
	and.b16  	%rs2, %rs1, 255;
	ld.param.u64 	%rd18, [_ZN3cub18CUB_300001_SM_10006detail4scan16DeviceScanKernelINS2_10policy_hubIiiimN4cuda3std3__44plusIvEEE10Policy1000EN6thrust24THRUST_300001_SM_1000_NS6detail15normal_iteratorINSD_10device_ptrIiEEEESI_NS0_13ScanTileStateIiLb1EEES9_NS1_10InputValueIiPiEEmiLb0EiEEvT0_T1_T2_iT3_T4_T5__param_2];
	ld.param.u64 	%rd17, [_ZN3cub18CUB_300001_SM_10006detail4scan16DeviceScanKernelINS2_10policy_hubIiiimN4cuda3std3__44plusIvEEE10Policy1000EN6thrust24THRUST_300001_SM_1000_NS6detail15normal_iteratorINSD_10device_ptrIiEEEESI_NS0_13ScanTileStateIiLb1EEES9_NS1_10InputValueIiPiEEmiLb0EiEEvT0_T1_T2_iT3_T4_T5__param_1];
	ld.param.u64 	%rd16, [_ZN3cub18CUB_300001_SM_10006detail4scan16DeviceScanKernelINS2_10policy_hubIiiimN4cuda3std3__44plusIvEEE10Policy1000EN6thrust24THRUST_300001_SM_1000_NS6detail15normal_iteratorINSD_10device_ptrIiEEEESI_NS0_13ScanTileStateIiLb1EEES9_NS1_10InputValueIiPiEEmiLb0EiEEvT0_T1_T2_iT3_T4_T5__param_0];
	ld.param.u64 	%rd1, [_ZN3cub18CUB_300001_SM_10006detail4scan16DeviceScanKernelINS2_10policy_hubIiiimN4cuda3std3__44plusIvEEE10Policy1000EN6thrust24THRUST_300001_SM_1000_NS6detail15normal_iteratorINSD_10device_ptrIiEEEESI_NS0_13ScanTileStateIiLb1EEES9_NS1_10InputValueIiPiEEmiLb0EiEEvT0_T1_T2_iT3_T4_T5__param_5+8];
	ld.param.u32 	%r205, [_ZN3cub18CUB_300001_SM_10006detail4scan16DeviceScanKernelINS2_10policy_hubIiiimN4cuda3std3__44plusIvEEE10Policy1000EN6thrust24THRUST_300001_SM_1000_NS6detail15normal_iteratorINSD_10device_ptrIiEEEESI_NS0_13ScanTileStateIiLb1EEES9_NS1_10InputValueIiPiEEmiLb0EiEEvT0_T1_T2_iT3_T4_T5__param_3];
	ld.param.u64 	%rd19, [_ZN3cub18CUB_300001_SM_10006detail4scan16DeviceScanKernelINS2_10policy_hubIiiimN4cuda3std3__44plusIvEEE10Policy1000EN6thrust24THRUST_300001_SM_1000_NS6detail15normal_iteratorINSD_10device_ptrIiEEEESI_NS0_13ScanTileStateIiLb1EEES9_NS1_10InputValueIiPiEEmiLb0EiEEvT0_T1_T2_iT3_T4_T5__param_6];
	setp.eq.s16 	%p1, %rs2, 0;
	@%p1 bra 	$L__BB7_2;
	cvta.to.global.u64 	%rd20, %rd1;
	ld.global.u32 	%r959, [%rd20];
	bra.uni 	$L__BB7_3;
$L__BB7_2:
	cvt.u32.u64 	%r959, %rd1;
$L__BB7_3:
	cvta.to.global.u64 	%rd3, %rd16;
	cvta.to.global.u64 	%rd4, %rd17;
	mov.u32 	%r208, %ctaid.x;
	add.s32 	%r4, %r205, %r208;
	mul.wide.s32 	%rd5, %r4, 7904;
	sub.s64 	%rd6, %rd19, %rd5;
	setp.lt.u64 	%p2, %rd6, 7905;
	@%p2 bra 	$L__BB7_29;
	mov.u32 	%r5, %tid.x;
	and.b32  	%r617, %r5, 31;
	and.b32  	%r618, %r5, 992;
	mul.lo.s32 	%r619, %r618, 19;
	or.b32  	%r620, %r619, %r617;
	cvt.u64.u32 	%rd42, %r620;
	add.s64 	%rd7, %rd5, %rd42;
	shl.b64 	%rd43, %rd7, 2;
	add.s64 	%rd44, %rd3, %rd43;
	ld.global.u32 	%r621, [%rd44];
	ld.global.u32 	%r622, [%rd44+128];
	ld.global.u32 	%r623, [%rd44+256];
	ld.global.u32 	%r624, [%rd44+384];
	ld.global.u32 	%r625, [%rd44+512];
	ld.global.u32 	%r626, [%rd44+640];
	ld.global.u32 	%r627, [%rd44+768];
	ld.global.u32 	%r628, [%rd44+896];
	ld.global.u32 	%r629, [%rd44+1024];
	ld.global.u32 	%r630, [%rd44+1152];
	ld.global.u32 	%r631, [%rd44+1280];
	ld.global.u32 	%r632, [%rd44+1408];
	ld.global.u32 	%r633, [%rd44+1536];
	ld.global.u32 	%r634, [%rd44+1664];
	ld.global.u32 	%r635, [%rd44+1792];
	ld.global.u32 	%r636, [%rd44+1920];
	ld.global.u32 	%r637, [%rd44+2048];
	ld.global.u32 	%r638, [%rd44+2176];
	ld.global.u32 	%r639, [%rd44+2304];
	// begin inline asm
	mov.u32 %r616, %laneid;
	// end inline asm
	shr.u32 	%r7, %r5, 5;
	mad.lo.s32 	%r640, %r7, 608, %r616;
	shl.b32 	%r641, %r640, 2;
	mov.u32 	%r642, _ZZN3cub18CUB_300001_SM_10006detail4scan16DeviceScanKernelINS2_10policy_hubIiiimN4cuda3std3__44plusIvEEE10Policy1000EN6thrust24THRUST_300001_SM_1000_NS6detail15normal_iteratorINSD_10device_ptrIiEEEESI_NS0_13ScanTileStateIiLb1EEES9_NS1_10InputValueIiPiEEmiLb0EiEEvT0_T1_T2_iT3_T4_T5_E12temp_storage;
	add.s32 	%r8, %r642, %r641;
	st.shared.u32 	[%r8], %r621;
	st.shared.u32 	[%r8+128], %r622;
	st.shared.u32 	[%r8+256], %r623;
	st.shared.u32 	[%r8+384], %r624;
	st.shared.u32 	[%r8+512], %r625;
	st.shared.u32 	[%r8+640], %r626;
	st.shared.u32 	[%r8+768], %r627;
	st.shared.u32 	[%r8+896], %r628;
	st.shared.u32 	[%r8+1024], %r629;
	st.shared.u32 	[%r8+1152], %r630;
	st.shared.u32 	[%r8+1280], %r631;
	st.shared.u32 	[%r8+1408], %r632;
	st.shared.u32 	[%r8+1536], %r633;
	st.shared.u32 	[%r8+1664], %r634;
	st.shared.u32 	[%r8+1792], %r635;
	st.shared.u32 	[%r8+1920], %r636;
	st.shared.u32 	[%r8+2048], %r637;
	st.shared.u32 	[%r8+2176], %r638;
	st.shared.u32 	[%r8+2304], %r639;
	bar.warp.sync 	-1;
	mad.lo.s32 	%r9, %r616, 72, %r8;
	ld.shared.u32 	%r10, [%r9];
	ld.shared.u32 	%r11, [%r9+4];
	ld.shared.u32 	%r12, [%r9+8];
	ld.shared.u32 	%r13, [%r9+12];
	ld.shared.u32 	%r14, [%r9+16];
	ld.shared.u32 	%r15, [%r9+20];
	ld.shared.u32 	%r16, [%r9+24];
	ld.shared.u32 	%r17, [%r9+28];
	ld.shared.u32 	%r18, [%r9+32];
	ld.shared.u32 	%r19, [%r9+36];
	ld.shared.u32 	%r20, [%r9+40];
	ld.shared.u32 	%r21, [%r9+44];
	ld.shared.u32 	%r22, [%r9+48];
	ld.shared.u32 	%r23, [%r9+52];
	ld.shared.u32 	%r24, [%r9+56];
	ld.shared.u32 	%r25, [%r9+60];
	ld.shared.u32 	%r26, [%r9+64];
	ld.shared.u32 	%r27, [%r9+68];
	ld.shared.u32 	%r28, [%r9+72];
	bar.sync 	0;
	setp.ne.s32 	%p100, %r4, 0;
	@%p100 bra 	$L__BB7_9;
	add.s32 	%r860, %r11, %r10;
	add.s32 	%r861, %r12, %r860;
	add.s32 	%r862, %r13, %r861;
	add.s32 	%r863, %r14, %r862;
	add.s32 	%r864, %r15, %r863;
	add.s32 	%r865, %r16, %r864;
	add.s32 	%r866, %r17, %r865;
	add.s32 	%r867, %r18, %r866;
	add.s32 	%r868, %r19, %r867;
	add.s32 	%r869, %r20, %r868;
	add.s32 	%r870, %r21, %r869;
	add.s32 	%r871, %r22, %r870;
	add.s32 	%r872, %r23, %r871;
	add.s32 	%r873, %r24, %r872;
	add.s32 	%r874, %r25, %r873;
	add.s32 	%r875, %r26, %r874;
	add.s32 	%r876, %r27, %r875;
	add.s32 	%r834, %r28, %r876;
	mov.b32 	%r832, 1;
	mov.b32 	%r857, 0;
	mov.b32 	%r859, -1;
	// begin inline asm
	{  .reg .s32 r0;  .reg .pred p;  shfl.sync.up.b32 r0|p, %r834, %r832, %r857, %r859;  @p add.s32 r0, r0, %r834;  mov.s32 %r830, r0;}
	// end inline asm
	mov.b32 	%r838, 2;
	// begin inline asm
	{  .reg .s32 r0;  .reg .pred p;  shfl.sync.up.b32 r0|p, %r830, %r838, %r857, %r859;  @p add.s32 r0, r0, %r830;  mov.s32 %r836, r0;}
	// end inline asm
	mov.b32 	%r844, 4;
	// begin inline asm
	{  .reg .s32 r0;  .reg .pred p;  shfl.sync.up.b32 r0|p, %r836, %r844, %r857, %r859;  @p add.s32 r0, r0, %r836;  mov.s32 %r842, r0;}
	// end inline asm
	mov.b32 	%r850, 8;
	// begin inline asm
	{  .reg .s32 r0;  .reg .pred p;  shfl.sync.up.b32 r0|p, %r842, %r850, %r857, %r859;  @p add.s32 r0, r0, %r842;  mov.s32 %r848, r0;}
	// end inline asm
	mov.b32 	%r856, 16;
	// begin inline asm
	{  .reg .s32 r0;  .reg .pred p;  shfl.sync.up.b32 r0|p, %r848, %r856, %r857, %r859;  @p add.s32 r0, r0, %r848;  mov.s32 %r854, r0;}
	// end inline asm
	setp.ne.s32 	%p143, %r616, 31;
	@%p143 bra 	$L__BB7_7;
	shl.b32 	%r877, %r7, 2;
	mov.u32 	%r878, _ZZN3cub18CUB_300001_SM_10006detail4scan16DeviceScanKernelINS2_10policy_hubIiiimN4cuda3std3__44plusIvEEE10Policy1000EN6thrust24THRUST_300001_SM_1000_NS6detail15normal_iteratorINSD_10device_ptrIiEEEESI_NS0_13ScanTileStateIiLb1EEES9_NS1_10InputValueIiPiEEmiLb0EiEEvT0_T1_T2_iT3_T4_T5_E12temp_storage;
	add.s32 	%r879, %r878, %r877;
	st.shared.u32 	[%r879+16], %r854;
$L__BB7_7:
	bar.sync 	0;
	ld.shared.v4.u32 	{%r880, %r881, %r882, %r883}, [_ZZN3cub18CUB_300001_SM_10006detail4scan16DeviceScanKernelINS2_10policy_hubIiiimN4cuda3std3__44plusIvEEE10Policy1000EN6thrust24THRUST_300001_SM_1000_NS6detail15normal_iteratorINSD_10device_ptrIiEEEESI_NS0_13ScanTileStateIiLb1EEES9_NS1_10InputValueIiPiEEmiLb0EiEEvT0_T1_T2_iT3_T4_T5_E12temp_storage+16];
	add.s32 	%r884, %r881, %r880;
	setp.eq.s32 	%p144, %r7, 2;
	selp.b32 	%r885, %r884, %r880, %p144;
	add.s32 	%r886, %r884, %r882;
	setp.eq.s32 	%p145, %r7, 3;
	selp.b32 	%r887, %r886, %r885, %p145;
	add.s32 	%r888, %r886, %r883;
	setp.eq.s32 	%p146, %r7, 4;
	selp.b32 	%r889, %r888, %r887, %p146;
	ld.shared.v4.u32 	{%r890, %r891, %r892, %r893}, [_ZZN3cub18CUB_300001_SM_10006detail4scan16DeviceScanKernelINS2_10policy_hubIiiimN4cuda3std3__44plusIvEEE10Policy1000EN6thrust24THRUST_300001_SM_1000_NS6detail15normal_iteratorINSD_10device_ptrIiEEEESI_NS0_13ScanTileStateIiLb1EEES9_NS1_10InputValueIiPiEEmiLb0EiEEvT0_T1_T2_iT3_T4_T5_E12temp_storage+32];
	add.s32 	%r894, %r888, %r890;
	setp.eq.s32 	%p147, %r7, 5;
	selp.b32 	%r895, %r894, %r889, %p147;
	add.s32 	%r896, %r894, %r891;
	setp.eq.s32 	%p148, %r7, 6;
	selp.b32 	%r897, %r896, %r895, %p148;
	add.s32 	%r898, %r896, %r892;
	setp.eq.s32 	%p149, %r7, 7;
	selp.b32 	%r899, %r898, %r897, %p149;
	add.s32 	%r900, %r898, %r893;
	setp.eq.s32 	%p150, %r7, 8;
	selp.b32 	%r901, %r900, %r899, %p150;
	ld.shared.v4.u32 	{%r902, %r903, %r904, %r905}, [_ZZN3cub18CUB_300001_SM_10006detail4scan16DeviceScanKernelINS2_10policy_hubIiiimN4cuda3std3__44plusIvEEE10Policy1000EN6thrust24THRUST_300001_SM_1000_NS6detail15normal_iteratorINSD_10device_ptrIiEEEESI_NS0_13ScanTileStateIiLb1EEES9_NS1_10InputValueIiPiEEmiLb0EiEEvT0_T1_T2_iT3_T4_T5_E12temp_storage+48];
	add.s32 	%r906, %r900, %r902;
	setp.eq.s32 	%p151, %r7, 9;
	selp.b32 	%r907, %r906, %r901, %p151;
	add.s32 	%r908, %r906, %r903;
	setp.eq.s32 	%p152, %r7, 10;
	selp.b32 	%r909, %r908, %r907, %p152;
	add.s32 	%r910, %r908, %r904;
	setp.eq.s32 	%p153, %r7, 11;
	selp.b32 	%r911, %r910, %r909, %p153;
	add.s32 	%r912, %r910, %r905;
	setp.eq.s32 	%p154, %r7, 12;
	selp.b32 	%r913, %r912, %r911, %p154;
	ld.shared.u32 	%r914, [_ZZN3cub18CUB_300001_SM_10006detail4scan16DeviceScanKernelINS2_10policy_hubIiiimN4cuda3std3__44plusIvEEE10Policy1000EN6thrust24THRUST_300001_SM_1000_NS6detail15normal_iteratorINSD_10device_ptrIiEEEESI_NS0_13ScanTileStateIiLb1EEES9_NS1_10InputValueIiPiEEmiLb0EiEEvT0_T1_T2_iT3_T4_T5_E12temp_storage+64];
	setp.lt.u32 	%p155, %r5, 32;
	selp.b32 	%r915, 0, %r913, %p155;
	setp.eq.s32 	%p156, %r616, 0;
	sub.s32 	%r916, %r854, %r834;
	selp.b32 	%r917, 0, %r916, %p156;
	add.s32 	%r918, %r917, %r959;
	add.s32 	%r971, %r918, %r915;
	add.s32 	%r919, %r914, %r959;
	add.s32 	%r32, %r919, %r912;
	setp.ne.s32 	%p157, %r5, 0;
	@%p157 bra 	$L__BB7_28;
	add.s64 	%rd56, %rd18, 256;
	mov.b32 	%r920, 101;
	// begin inline asm
	st.relaxed.gpu.v2.u32 [%rd56], {%r920, %r32};
	// end inline asm
	bra.uni 	$L__BB7_28;
$L__BB7_9:
	add.s32 	%r673, %r11, %r10;
	add.s32 	%r674, %r12, %r673;
	add.s32 	%r675, %r13, %r674;
	add.s32 	%r676, %r14, %r675;
	add.s32 	%r677, %r15, %r676;
	add.s32 	%r678, %r16, %r677;
	add.s32 	%r679, %r17, %r678;
	add.s32 	%r680, %r18, %r679;
	add.s32 	%r681, %r19, %r680;
	add.s32 	%r682, %r20, %r681;
	add.s32 	%r683, %r21, %r682;
	add.s32 	%r684, %r22, %r683;
	add.s32 	%r685, %r23, %r684;
	add.s32 	%r686, %r24, %r685;
	add.s32 	%r687, %r25, %r686;
	add.s32 	%r688, %r26, %r687;
	add.s32 	%r689, %r27, %r688;
	add.s32 	%r647, %r28, %r689;
	mov.b32 	%r645, 1;
	mov.b32 	%r670, 0;
	mov.b32 	%r672, -1;
	// begin inline asm
	{  .reg .s32 r0;  .reg .pred p;  shfl.sync.up.b32 r0|p, %r647, %r645, %r670, %r672;  @p add.s32 r0, r0, %r647;  mov.s32 %r643, r0;}
	// end inline asm
	mov.b32 	%r651, 2;
	// begin inline asm
	{  .reg .s32 r0;  .reg .pred p;  shfl.sync.up.b32 r0|p, %r643, %r651, %r670, %r672;  @p add.s32 r0, r0, %r643;  mov.s32 %r649, r0;}
	// end inline asm
	mov.b32 	%r657, 4;
	// begin inline asm
	{  .reg .s32 r0;  .reg .pred p;  shfl.sync.up.b32 r0|p, %r649, %r657, %r670, %r672;  @p add.s32 r0, r0, %r649;  mov.s32 %r655, r0;}
	// end inline asm
	mov.b32 	%r663, 8;
	// begin inline asm
	{  .reg .s32 r0;  .reg .pred p;  shfl.sync.up.b32 r0|p, %r655, %r663, %r670, %r672;  @p add.s32 r0, r0, %r655;  mov.s32 %r661, r0;}
	// end inline asm
	mov.b32 	%r669, 16;
	// begin inline asm
	{  .reg .s32 r0;  .reg .pred p;  shfl.sync.up.b32 r0|p, %r661, %r669, %r670, %r672;  @p add.s32 r0, r0, %r661;  mov.s32 %r667, r0;}
	// end inline asm
	setp.ne.s32 	%p101, %r616, 31;
	@%p101 bra 	$L__BB7_11;
	shl.b32 	%r690, %r7, 2;
	mov.u32 	%r691, _ZZN3cub18CUB_300001_SM_10006detail4scan16DeviceScanKernelINS2_10policy_hubIiiimN4cuda3std3__44plusIvEEE10Policy1000EN6thrust24THRUST_300001_SM_1000_NS6detail15normal_iteratorINSD_10device_ptrIiEEEESI_NS0_13ScanTileStateIiLb1EEES9_NS1_10InputValueIiPiEEmiLb0EiEEvT0_T1_T2_iT3_T4_T5_E12temp_storage;
	add.s32 	%r692, %r691, %r690;
	st.shared.u32 	[%r692+16], %r667;
$L__BB7_11:
	sub.s32 	%r693, %r667, %r647;
	bar.sync 	0;
	ld.shared.v4.u32 	{%r694, %r695, %r696, %r697}, [_ZZN3cub18CUB_300001_SM_10006detail4scan16DeviceScanKernelINS2_10policy_hubIiiimN4cuda3std3__44plusIvEEE10Policy1000EN6thrust24THRUST_300001_SM_1000_NS6detail15normal_iteratorINSD_10device_ptrIiEEEESI_NS0_13ScanTileStateIiLb1EEES9_NS1_10InputValueIiPiEEmiLb0EiEEvT0_T1_T2_iT3_T4_T5_E12temp_storage+16];
	add.s32 	%r698, %r695, %r694;
	setp.eq.s32 	%p102, %r7, 2;
	selp.b32 	%r699, %r698, %r694, %p102;
	add.s32 	%r700, %r698, %r696;
	setp.eq.s32 	%p103, %r7, 3;
	selp.b32 	%r701, %r700, %r699, %p103;
	add.s32 	%r702, %r700, %r697;
	setp.eq.s32 	%p104, %r7, 4;
	selp.b32 	%r703, %r702, %r701, %p104;
	ld.shared.v4.u32 	{%r704, %r705, %r706, %r707}, [_ZZN3cub18CUB_300001_SM_10006detail4scan16DeviceScanKernelINS2_10policy_hubIiiimN4cuda3std3__44plusIvEEE10Policy1000EN6thrust24THRUST_300001_SM_1000_NS6detail15normal_iteratorINSD_10device_ptrIiEEEESI_NS0_13ScanTileStateIiLb1EEES9_NS1_10InputValueIiPiEEmiLb0EiEEvT0_T1_T2_iT3_T4_T5_E12temp_storage+32];
	add.s32 	%r708, %r702, %r704;
	setp.eq.s32 	%p105, %r7, 5;
	selp.b32 	%r709, %r708, %r703, %p105;
	add.s32 	%r710, %r708, %r705;
	setp.eq.s32 	%p106, %r7, 6;
	selp.b32 	%r711, %r710, %r709, %p106;
	add.s32 	%r712, %r710, %r706;
	setp.eq.s32 	%p107, %r7, 7;
	selp.b32 	%r713, %r712, %r711, %p107;
	add.s32 	%r714, %r712, %r707;
	setp.eq.s32 	%p108, %r7, 8;
	selp.b32 	%r715, %r714, %r713, %p108;
	ld.shared.v4.u32 	{%r716, %r717, %r718, %r719}, [_ZZN3cub18CUB_300001_SM_10006detail4scan16DeviceScanKernelINS2_10policy_hubIiiimN4cuda3std3__44plusIvEEE10Policy1000EN6thrust24THRUST_300001_SM_1000_NS6detail15normal_iteratorINSD_10device_ptrIiEEEESI_NS0_13ScanTileStateIiLb1EEES9_NS1_10InputValueIiPiEEmiLb0EiEEvT0_T1_T2_iT3_T4_T5_E12temp_storage+48];
	add.s32 	%r720, %r714, %r716;
	setp.eq.s32 	%p109, %r7, 9;
	selp.b32 	%r721, %r720, %r715, %p109;
	add.s32 	%r722, %r720, %r717;
	setp.eq.s32 	%p110, %r7, 10;
	selp.b32 	%r723, %r722, %r721, %p110;
	add.s32 	%r724, %r722, %r718;
	setp.eq.s32 	%p111, %r7, 11;
	selp.b32 	%r725, %r724, %r723, %p111;
	add.s32 	%r726, %r724, %r719;
	setp.eq.s32 	%p112, %r7, 12;
	selp.b32 	%r727, %r726, %r725, %p112;
	ld.shared.u32 	%r728, [_ZZN3cub18CUB_300001_SM_10006detail4scan16DeviceScanKernelINS2_10policy_hubIiiimN4cuda3std3__44plusIvEEE10Policy1000EN6thrust24THRUST_300001_SM_1000_NS6detail15normal_iteratorINSD_10device_ptrIiEEEESI_NS0_13ScanTileStateIiLb1EEES9_NS1_10InputValueIiPiEEmiLb0EiEEvT0_T1_T2_iT3_T4_T5_E12temp_storage+64];
	add.s32 	%r35, %r726, %r728;
	setp.gt.u32 	%p113, %r5, 31;
	setp.lt.u32 	%p114, %r5, 32;
	setp.eq.s32 	%p115, %r616, 0;
	selp.b32 	%r729, 0, %r693, %p115;
	add.s32 	%r970, %r727, %r729;
	selp.b32 	%r37, %r693, %r970, %p114;
	@%p113 bra 	$L__BB7_27;
	setp.ne.s32 	%p116, %r5, 0;
	mul.wide.s32 	%rd45, %r4, 8;
	add.s64 	%rd8, %rd18, %rd45;
	@%p116 bra 	$L__BB7_14;
	st.shared.u32 	[_ZZN3cub18CUB_300001_SM_10006detail4scan16DeviceScanKernelINS2_10policy_hubIiiimN4cuda3std3__44plusIvEEE10Policy1000EN6thrust24THRUST_300001_SM_1000_NS6detail15normal_iteratorINSD_10device_ptrIiEEEESI_NS0_13ScanTileStateIiLb1EEES9_NS1_10InputValueIiPiEEmiLb0EiEEvT0_T1_T2_iT3_T4_T5_E12temp_storage+12], %r35;
	add.s64 	%rd46, %rd8, 256;
	mov.b32 	%r730, 100;
	// begin inline asm
	st.relaxed.gpu.v2.u32 [%rd46], {%r730, %r35};
	// end inline asm
$L__BB7_14:
	not.b32 	%r736, %r5;
	add.s32 	%r966, %r4, %r736;
	mov.b32 	%r732, 550;
	// begin inline asm
	nanosleep.u32 %r732;
	// end inline asm
	mul.wide.s32 	%rd48, %r966, 8;
	add.s64 	%rd49, %rd18, %rd48;
	add.s64 	%rd47, %rd49, 256;
	// begin inline asm
	ld.relaxed.gpu.v2.u32 {%r967, %r961}, [%rd47];
	// end inline asm
	mov.b32 	%r962, 478;
$L__BB7_15:
	setp.eq.s32 	%p117, %r967, 99;
	mov.b32 	%r737, -1;
	vote.sync.any.pred 	%p118, %p117, %r737;
	not.pred 	%p119, %p118;
	@%p119 bra 	$L__BB7_17;
	// begin inline asm
	nanosleep.u32 %r962;
	// end inline asm
	shr.u32 	%r962, %r962, 1;
	// begin inline asm
	ld.relaxed.gpu.v2.u32 {%r967, %r961}, [%rd47];
	// end inline asm
	bra.uni 	$L__BB7_15;
$L__BB7_17:
	setp.eq.s32 	%p120, %r967, 101;
	mov.b32 	%r764, -1;
	vote.sync.ballot.b32 	%r766, %p120, %r764;
	// begin inline asm
	mov.u32 %r739, %lanemask_ge;
	// end inline asm
	and.b32  	%r767, %r766, %r739;
	or.b32  	%r768, %r767, -2147483648;
	add.s32 	%r769, %r768, -1;
	not.b32 	%r770, %r768;
	and.b32  	%r771, %r770, %r769;
	popc.b32 	%r743, %r771;
	mov.b32 	%r742, 1;
	// begin inline asm
	shfl.sync.down.b32 %r740, %r961, %r742, %r743, %r764;
	// end inline asm
	setp.lt.s32 	%p122, %r616, %r743;
	selp.b32 	%r772, %r740, 0, %p122;
	add.s32 	%r746, %r772, %r961;
	mov.b32 	%r747, 2;
	// begin inline asm
	shfl.sync.down.b32 %r745, %r746, %r747, %r743, %r764;
	// end inline asm
	add.s32 	%r50, %r616, 2;
	setp.gt.s32 	%p123, %r50, %r743;
	selp.b32 	%r773, 0, %r745, %p123;
	add.s32 	%r751, %r746, %r773;
	mov.b32 	%r752, 4;
	// begin inline asm
	shfl.sync.down.b32 %r750, %r751, %r752, %r743, %r764;
	// end inline asm
	add.s32 	%r51, %r616, 4;
	setp.gt.s32 	%p124, %r51, %r743;
	selp.b32 	%r774, 0, %r750, %p124;
	add.s32 	%r756, %r751, %r774;
	mov.b32 	%r757, 8;
	// begin inline asm
	shfl.sync.down.b32 %r755, %r756, %r757, %r743, %r764;
	// end inline asm
	add.s32 	%r52, %r616, 8;
	setp.gt.s32 	%p125, %r52, %r743;
	selp.b32 	%r775, 0, %r755, %p125;
	add.s32 	%r761, %r756, %r775;
	mov.b32 	%r762, 16;
	// begin inline asm
	shfl.sync.down.b32 %r760, %r761, %r762, %r743, %r764;
	// end inline asm
	add.s32 	%r53, %r616, 16;
	setp.gt.s32 	%p126, %r53, %r743;
	selp.b32 	%r776, 0, %r760, %p126;
	add.s32 	%r965, %r761, %r776;
	add.s64 	%rd10, %rd18, 256;
	mov.b32 	%r963, 478;
$L__BB7_18:
	setp.ne.s32 	%p127, %r967, 101;
	mov.b32 	%r777, -1;
	vote.sync.all.pred 	%p128, %p127, %r777;
	not.pred 	%p129, %p128;
	@%p129 bra 	$L__BB7_23;
	shr.u32 	%r963, %r963, 1;
	mul.wide.s32 	%rd52, %r966, 8;
	add.s64 	%rd53, %rd10, %rd52;
	add.s64 	%rd51, %rd53, -256;
	// begin inline asm
	ld.relaxed.gpu.v2.u32 {%r967, %r968}, [%rd51];
	// end inline asm
	mov.u32 	%r969, %r963;
$L__BB7_20:
	setp.eq.s32 	%p133, %r967, 99;
	mov.b32 	%r785, -1;
	vote.sync.any.pred 	%p134, %p133, %r785;
	not.pred 	%p135, %p134;
	@%p135 bra 	$L__BB7_22;
	// begin inline asm
	nanosleep.u32 %r969;
	// end inline asm
	shr.u32 	%r969, %r969, 1;
	// begin inline asm
	ld.relaxed.gpu.v2.u32 {%r967, %r968}, [%rd51];
	// end inline asm
	bra.uni 	$L__BB7_20;
$L__BB7_22:
	setp.eq.s32 	%p136, %r967, 101;
	mov.b32 	%r811, -1;
	vote.sync.ballot.b32 	%r812, %p136, %r811;
	and.b32  	%r813, %r812, %r739;
	or.b32  	%r814, %r813, -2147483648;
	add.s32 	%r815, %r814, -1;
	not.b32 	%r816, %r814;
	and.b32  	%r817, %r816, %r815;
	popc.b32 	%r790, %r817;
	mov.b32 	%r789, 1;
	// begin inline asm
	shfl.sync.down.b32 %r787, %r968, %r789, %r790, %r811;
	// end inline asm
	setp.lt.s32 	%p138, %r616, %r790;
	selp.b32 	%r818, %r787, 0, %p138;
	add.s32 	%r793, %r818, %r968;
	mov.b32 	%r794, 2;
	// begin inline asm
	shfl.sync.down.b32 %r792, %r793, %r794, %r790, %r811;
	// end inline asm
	setp.gt.s32 	%p139, %r50, %r790;
	selp.b32 	%r819, 0, %r792, %p139;
	add.s32 	%r798, %r793, %r819;
	mov.b32 	%r799, 4;
	// begin inline asm
	shfl.sync.down.b32 %r797, %r798, %r799, %r790, %r811;
	// end inline asm
	setp.gt.s32 	%p140, %r51, %r790;
	selp.b32 	%r820, 0, %r797, %p140;
	add.s32 	%r803, %r798, %r820;
	mov.b32 	%r804, 8;
	// begin inline asm
	shfl.sync.down.b32 %r802, %r803, %r804, %r790, %r811;
	// end inline asm
	setp.gt.s32 	%p141, %r52, %r790;
	selp.b32 	%r821, 0, %r802, %p141;
	add.s32 	%r808, %r803, %r821;
	mov.b32 	%r809, 16;
	// begin inline asm
	shfl.sync.down.b32 %r807, %r808, %r809, %r790, %r811;
	// end inline asm
	setp.gt.s32 	%p142, %r53, %r790;
	selp.b32 	%r822, 0, %r807, %p142;
	add.s32 	%r823, %r822, %r965;
	add.s32 	%r965, %r823, %r808;
	add.s32 	%r966, %r966, -32;
	bra.uni 	$L__BB7_18;
$L__BB7_23:
	@%p116 bra 	$L__BB7_25;
	add.s32 	%r780, %r965, %r35;
	add.s64 	%rd50, %rd8, 256;
	mov.b32 	%r779, 101;
	// begin inline asm
	st.relaxed.gpu.v2.u32 [%rd50], {%r779, %r780};
	// end inline asm
	st.shared.u32 	[_ZZN3cub18CUB_300001_SM_10006detail4scan16DeviceScanKernelINS2_10policy_hubIiiimN4cuda3std3__44plusIvEEE10Policy1000EN6thrust24THRUST_300001_SM_1000_NS6detail15normal_iteratorINSD_10device_ptrIiEEEESI_NS0_13ScanTileStateIiLb1EEES9_NS1_10InputValueIiPiEEmiLb0EiEEvT0_T1_T2_iT3_T4_T5_E12temp_storage+4], %r965;
	st.shared.u32 	[_ZZN3cub18CUB_300001_SM_10006detail4scan16DeviceScanKernelINS2_10policy_hubIiiimN4cuda3std3__44plusIvEEE10Policy1000EN6thrust24THRUST_300001_SM_1000_NS6detail15normal_iteratorINSD_10device_ptrIiEEEESI_NS0_13ScanTileStateIiLb1EEES9_NS1_10InputValueIiPiEEmiLb0EiEEvT0_T1_T2_iT3_T4_T5_E12temp_storage+8], %r780;
$L__BB7_25:
	setp.ne.s32 	%p131, %r616, 0;
	mov.u32 	%r970, %r37;
	@%p131 bra 	$L__BB7_27;
	st.shared.u32 	[_ZZN3cub18CUB_300001_SM_10006detail4scan16DeviceScanKernelINS2_10policy_hubIiiimN4cuda3std3__44plusIvEEE10Policy1000EN6thrust24THRUST_300001_SM_1000_NS6detail15normal_iteratorINSD_10device_ptrIiEEEESI_NS0_13ScanTileStateIiLb1EEES9_NS1_10InputValueIiPiEEmiLb0EiEEvT0_T1_T2_iT3_T4_T5_E12temp_storage+84], %r965;
	mov.u32 	%r970, %r965;
$L__BB7_27:
	bar.sync 	0;
	setp.eq.s32 	%p132, %r5, 0;
	ld.shared.u32 	%r781, [_ZZN3cub18CUB_300001_SM_10006detail4scan16DeviceScanKernelINS2_10policy_hubIiiimN4cuda3std3__44plusIvEEE10Policy1000EN6thrust24THRUST_300001_SM_1000_NS6detail15normal_iteratorINSD_10device_ptrIiEEEESI_NS0_13ScanTileStateIiLb1EEES9_NS1_10InputValueIiPiEEmiLb0EiEEvT0_T1_T2_iT3_T4_T5_E12temp_storage+84];
	selp.b32 	%r782, 0, %r781, %p132;
	add.s32 	%r971, %r782, %r970;
$L__BB7_28:
	add.s32 	%r922, %r971, %r10;
	add.s32 	%r923, %r11, %r922;
	add.s32 	%r924, %r12, %r923;
	add.s32 	%r925, %r13, %r924;
	add.s32 	%r926, %r14, %r925;
	add.s32 	%r927, %r15, %r926;
	add.s32 	%r928, %r16, %r927;
	add.s32 	%r929, %r17, %r928;
	add.s32 	%r930, %r18, %r929;
	add.s32 	%r931, %r19, %r930;
	add.s32 	%r932, %r20, %r931;
	add.s32 	%r933, %r21, %r932;
	add.s32 	%r934, %r22, %r933;
	add.s32 	%r935, %r23, %r934;
	add.s32 	%r936, %r24, %r935;
	add.s32 	%r937, %r25, %r936;
	add.s32 	%r938, %r26, %r937;
	add.s32 	%r939, %r27, %r938;
	bar.sync 	0;
	st.shared.u32 	[%r9], %r971;
	st.shared.u32 	[%r9+4], %r922;
	st.shared.u32 	[%r9+8], %r923;
	st.shared.u32 	[%r9+12], %r924;
	st.shared.u32 	[%r9+16], %r925;
	st.shared.u32 	[%r9+20], %r926;
	st.shared.u32 	[%r9+24], %r927;
	st.shared.u32 	[%r9+28], %r928;
	st.shared.u32 	[%r9+32], %r929;
	st.shared.u32 	[%r9+36], %r930;
	st.shared.u32 	[%r9+40], %r931;
	st.shared.u32 	[%r9+44], %r932;
	st.shared.u32 	[%r9+48], %r933;
	st.shared.u32 	[%r9+52], %r934;
	st.shared.u32 	[%r9+56], %r935;
	st.shared.u32 	[%r9+60], %r936;
	st.shared.u32 	[%r9+64], %r937;
	st.shared.u32 	[%r9+68], %r938;
	st.shared.u32 	[%r9+72], %r939;
	bar.warp.sync 	-1;
	ld.shared.u32 	%r940, [%r8];
	ld.shared.u32 	%r941, [%r8+128];
	ld.shared.u32 	%r942, [%r8+256];
	ld.shared.u32 	%r943, [%r8+384];
	ld.shared.u32 	%r944, [%r8+512];
	ld.shared.u32 	%r945, [%r8+640];
	ld.shared.u32 	%r946, [%r8+768];
	ld.shared.u32 	%r947, [%r8+896];
	ld.shared.u32 	%r948, [%r8+1024];
	ld.shared.u32 	%r949, [%r8+1152];
	ld.shared.u32 	%r950, [%r8+1280];
	ld.shared.u32 	%r951, [%r8+1408];
	ld.shared.u32 	%r952, [%r8+1536];
	ld.shared.u32 	%r953, [%r8+1664];
	ld.shared.u32 	%r954, [%r8+1792];
	ld.shared.u32 	%r955, [%r8+1920];
	ld.shared.u32 	%r956, [%r8+2048];
	ld.shared.u32 	%r957, [%r8+2176];
	ld.shared.u32 	%r958, [%r8+2304];
	add.s64 	%rd58, %rd4, %rd43;
	st.global.u32 	[%rd58], %r940;
	st.global.u32 	[%rd58+128], %r941;
	st.global.u32 	[%rd58+256], %r942;
	st.global.u32 	[%rd58+384], %r943;
	st.global.u32 	[%rd58+512], %r944;
	st.global.u32 	[%rd58+640], %r945;
	st.global.u32 	[%rd58+768], %r946;
	st.global.u32 	[%rd58+896], %r947;
	st.global.u32 	[%rd58+1024], %r948;
	st.global.u32 	[%rd58+1152], %r949;
	st.global.u32 	[%rd58+1280], %r950;
	st.global.u32 	[%rd58+1408], %r951;
	st.global.u32 	[%rd58+1536], %r952;
	st.global.u32 	[%rd58+1664], %r953;
	st.global.u32 	[%rd58+1792], %r954;
	st.global.u32 	[%rd58+1920], %r955;
	st.global.u32 	[%rd58+2048], %r956;
	st.global.u32 	[%rd58+2176], %r957;
	st.global.u32 	[%rd58+2304], %r958;
	bra.uni 	$L__BB7_131;
$L__BB7_29:
	setp.eq.s64 	%p3, %rd6, 0;
	@%p3 bra 	$L__BB7_131;
	cvt.u32.u64 	%r75, %rd6;
	shl.b64 	%rd21, %rd5, 2;
	add.s64 	%rd22, %rd3, %rd21;
	mov.u32 	%r76, %tid.x;
	ld.global.u32 	%r990, [%rd22];
	and.b32  	%r209, %r76, 31;
	and.b32  	%r210, %r76, 992;
	mul.lo.s32 	%r211, %r210, 19;
	or.b32  	%r78, %r211, %r209;
	setp.ge.u32 	%p4, %r78, %r75;
	shl.b32 	%r212, %r78, 2;
	cvt.u64.u32 	%rd23, %r212;
	add.s64 	%rd12, %rd22, %rd23;
	mov.u32 	%r972, %r990;
	@%p4 bra 	$L__BB7_32;
	ld.global.u32 	%r972, [%rd12];
$L__BB7_32:
	add.s32 	%r213, %r78, 32;
	setp.ge.u32 	%p5, %r213, %r75;
	mov.u32 	%r973, %r990;
	@%p5 bra 	$L__BB7_34;
	ld.global.u32 	%r973, [%rd12+128];
$L__BB7_34:
	add.s32 	%r214, %r78, 64;
	setp.ge.u32 	%p6, %r214, %r75;
	mov.u32 	%r974, %r990;
	@%p6 bra 	$L__BB7_36;
	ld.global.u32 	%r974, [%rd12+256];
$L__BB7_36:
	add.s32 	%r215, %r78, 96;
	setp.ge.u32 	%p7, %r215, %r75;
	mov.u32 	%r975, %r990;
	@%p7 bra 	$L__BB7_38;
	ld.global.u32 	%r975, [%rd12+384];
$L__BB7_38:
	add.s32 	%r216, %r78, 128;
	setp.ge.u32 	%p8, %r216, %r75;
	mov.u32 	%r976, %r990;
	@%p8 bra 	$L__BB7_40;
	ld.global.u32 	%r976, [%rd12+512];
$L__BB7_40:
	add.s32 	%r217, %r78, 160;
	setp.ge.u32 	%p9, %r217, %r75;
	mov.u32 	%r977, %r990;
	@%p9 bra 	$L__BB7_42;
	ld.global.u32 	%r977, [%rd12+640];
$L__BB7_42:
	add.s32 	%r218, %r78, 192;
	setp.ge.u32 	%p10, %r218, %r75;
	mov.u32 	%r978, %r990;
	@%p10 bra 	$L__BB7_44;
	ld.global.u32 	%r978, [%rd12+768];
$L__BB7_44:
	add.s32 	%r219, %r78, 224;
	setp.ge.u32 	%p11, %r219, %r75;
	mov.u32 	%r979, %r990;
	@%p11 bra 	$L__BB7_46;
	ld.global.u32 	%r979, [%rd12+896];
$L__BB7_46:
	add.s32 	%r95, %r78, 256;
	setp.ge.u32 	%p12, %r95, %r75;
	mov.u32 	%r980, %r990;
	@%p12 bra 	$L__BB7_48;
	ld.global.u32 	%r980, [%rd12+1024];
$L__BB7_48:
	add.s32 	%r98, %r78, 288;
	setp.ge.u32 	%p13, %r98, %r75;
	mov.u32 	%r981, %r990;
	@%p13 bra 	$L__BB7_50;
	ld.global.u32 	%r981, [%rd12+1152];
$L__BB7_50:
	add.s32 	%r220, %r78, 320;
	setp.ge.u32 	%p14, %r220, %r75;
	mov.u32 	%r982, %r990;
	@%p14 bra 	$L__BB7_52;
	ld.global.u32 	%r982, [%rd12+1280];
$L__BB7_52:
	add.s32 	%r221, %r78, 352;
	setp.ge.u32 	%p15, %r221, %r75;
	mov.u32 	%r983, %r990;
	@%p15 bra 	$L__BB7_54;
	ld.global.u32 	%r983, [%rd12+1408];
$L__BB7_54:
	add.s32 	%r222, %r78, 384;
	setp.ge.u32 	%p16, %r222, %r75;
	mov.u32 	%r984, %r990;
	@%p16 bra 	$L__BB7_56;
	ld.global.u32 	%r984, [%rd12+1536];
$L__BB7_56:
	add.s32 	%r223, %r78, 416;
	setp.ge.u32 	%p17, %r223, %r75;
	mov.u32 	%r985, %r990;
	@%p17 bra 	$L__BB7_58;
	ld.global.u32 	%r985, [%rd12+1664];
$L__BB7_58:
	add.s32 	%r224, %r78, 448;
	setp.ge.u32 	%p18, %r224, %r75;
	mov.u32 	%r986, %r990;
	@%p18 bra 	$L__BB7_60;
	ld.global.u32 	%r986, [%rd12+1792];
$L__BB7_60:
	add.s32 	%r225, %r78, 480;
	setp.ge.u32 	%p19, %r225, %r75;
	mov.u32 	%r987, %r990;
	@%p19 bra 	$L__BB7_62;
	ld.global.u32 	%r987, [%rd12+1920];
$L__BB7_62:
	add.s32 	%r226, %r78, 512;
	setp.ge.u32 	%p20, %r226, %r75;
	mov.u32 	%r988, %r990;
	@%p20 bra 	$L__BB7_64;
	ld.global.u32 	%r988, [%rd12+2048];
$L__BB7_64:
	add.s32 	%r115, %r78, 544;
	setp.ge.u32 	%p21, %r115, %r75;
	mov.u32 	%r989, %r990;
	@%p21 bra 	$L__BB7_66;
	ld.global.u32 	%r989, [%rd12+2176];
$L__BB7_66:
	add.s32 	%r118, %r78, 576;
	setp.ge.u32 	%p22, %r118, %r75;
	@%p22 bra 	$L__BB7_68;
	ld.global.u32 	%r990, [%rd12+2304];
$L__BB7_68:
	// begin inline asm
	mov.u32 %r227, %laneid;
	// end inline asm
	shr.u32 	%r122, %r76, 5;
	mad.lo.s32 	%r228, %r122, 608, %r227;
	shl.b32 	%r229, %r228, 2;
	mov.u32 	%r230, _ZZN3cub18CUB_300001_SM_10006detail4scan16DeviceScanKernelINS2_10policy_hubIiiimN4cuda3std3__44plusIvEEE10Policy1000EN6thrust24THRUST_300001_SM_1000_NS6detail15normal_iteratorINSD_10device_ptrIiEEEESI_NS0_13ScanTileStateIiLb1EEES9_NS1_10InputValueIiPiEEmiLb0EiEEvT0_T1_T2_iT3_T4_T5_E12temp_storage;
	add.s32 	%r123, %r230, %r229;
	st.shared.u32 	[%r123], %r972;
	st.shared.u32 	[%r123+128], %r973;
	st.shared.u32 	[%r123+256], %r974;
	st.shared.u32 	[%r123+384], %r975;
	st.shared.u32 	[%r123+512], %r976;
	st.shared.u32 	[%r123+640], %r977;
	st.shared.u32 	[%r123+768], %r978;
	st.shared.u32 	[%r123+896], %r979;
	st.shared.u32 	[%r123+1024], %r980;
	st.shared.u32 	[%r123+1152], %r981;
	st.shared.u32 	[%r123+1280], %r982;
	st.shared.u32 	[%r123+1408], %r983;
	st.shared.u32 	[%r123+1536], %r984;
	st.shared.u32 	[%r123+1664], %r985;
	st.shared.u32 	[%r123+1792], %r986;
	st.shared.u32 	[%r123+1920], %r987;
	st.shared.u32 	[%r123+2048], %r988;
	st.shared.u32 	[%r123+2176], %r989;
	st.shared.u32 	[%r123+2304], %r990;
	bar.warp.sync 	-1;
	mad.lo.s32 	%r124, %r227, 72, %r123;
	ld.shared.u32 	%r125, [%r124];
	ld.shared.u32 	%r126, [%r124+4];
	ld.shared.u32 	%r127, [%r124+8];
	ld.shared.u32 	%r128, [%r124+12];
	ld.shared.u32 	%r129, [%r124+16];
	ld.shared.u32 	%r130, [%r124+20];
	ld.shared.u32 	%r131, [%r124+24];
	ld.shared.u32 	%r132, [%r124+28];
	ld.shared.u32 	%r133, [%r124+32];
	ld.shared.u32 	%r134, [%r124+36];
	ld.shared.u32 	%r135, [%r124+40];
	ld.shared.u32 	%r136, [%r124+44];
	ld.shared.u32 	%r137, [%r124+48];
	ld.shared.u32 	%r138, [%r124+52];
	ld.shared.u32 	%r139, [%r124+56];
	ld.shared.u32 	%r140, [%r124+60];
	ld.shared.u32 	%r141, [%r124+64];
	ld.shared.u32 	%r142, [%r124+68];
	ld.shared.u32 	%r143, [%r124+72];
	bar.sync 	0;
	setp.ne.s32 	%p23, %r4, 0;
	@%p23 bra 	$L__BB7_72;
	add.s32 	%r456, %r126, %r125;
	add.s32 	%r457, %r127, %r456;
	add.s32 	%r458, %r128, %r457;
	add.s32 	%r459, %r129, %r458;
	add.s32 	%r460, %r130, %r459;
	add.s32 	%r461, %r131, %r460;
	add.s32 	%r462, %r132, %r461;
	add.s32 	%r463, %r133, %r462;
	add.s32 	%r464, %r134, %r463;
	add.s32 	%r465, %r135, %r464;
	add.s32 	%r466, %r136, %r465;
	add.s32 	%r467, %r137, %r466;
	add.s32 	%r468, %r138, %r467;
	add.s32 	%r469, %r139, %r468;
	add.s32 	%r470, %r140, %r469;
	add.s32 	%r471, %r141, %r470;
	add.s32 	%r472, %r142, %r471;
	add.s32 	%r430, %r143, %r472;
	mov.b32 	%r428, 1;
	mov.b32 	%r453, 0;
	mov.b32 	%r455, -1;
	// begin inline asm
	{  .reg .s32 r0;  .reg .pred p;  shfl.sync.up.b32 r0|p, %r430, %r428, %r453, %r455;  @p add.s32 r0, r0, %r430;  mov.s32 %r426, r0;}
	// end inline asm
	mov.b32 	%r434, 2;
	// begin inline asm
	{  .reg .s32 r0;  .reg .pred p;  shfl.sync.up.b32 r0|p, %r426, %r434, %r453, %r455;  @p add.s32 r0, r0, %r426;  mov.s32 %r432, r0;}
	// end inline asm
	mov.b32 	%r440, 4;
	// begin inline asm
	{  .reg .s32 r0;  .reg .pred p;  shfl.sync.up.b32 r0|p, %r432, %r440, %r453, %r455;  @p add.s32 r0, r0, %r432;  mov.s32 %r438, r0;}
	// end inline asm
	mov.b32 	%r446, 8;
	// begin inline asm
	{  .reg .s32 r0;  .reg .pred p;  shfl.sync.up.b32 r0|p, %r438, %r446, %r453, %r455;  @p add.s32 r0, r0, %r438;  mov.s32 %r444, r0;}
	// end inline asm
	mov.b32 	%r452, 16;
	// begin inline asm
	{  .reg .s32 r0;  .reg .pred p;  shfl.sync.up.b32 r0|p, %r444, %r452, %r453, %r455;  @p add.s32 r0, r0, %r444;  mov.s32 %r450, r0;}
	// end inline asm
	setp.ne.s32 	%p66, %r227, 31;
	@%p66 bra 	$L__BB7_71;
	shl.b32 	%r473, %r122, 2;
	mov.u32 	%r474, _ZZN3cub18CUB_300001_SM_10006detail4scan16DeviceScanKernelINS2_10policy_hubIiiimN4cuda3std3__44plusIvEEE10Policy1000EN6thrust24THRUST_300001_SM_1000_NS6detail15normal_iteratorINSD_10device_ptrIiEEEESI_NS0_13ScanTileStateIiLb1EEES9_NS1_10InputValueIiPiEEmiLb0EiEEvT0_T1_T2_iT3_T4_T5_E12temp_storage;
	add.s32 	%r475, %r474, %r473;
	st.shared.u32 	[%r475+16], %r450;
$L__BB7_71:
	bar.sync 	0;
	ld.shared.v4.u32 	{%r476, %r477, %r478, %r479}, [_ZZN3cub18CUB_300001_SM_10006detail4scan16DeviceScanKernelINS2_10policy_hubIiiimN4cuda3std3__44plusIvEEE10Policy1000EN6thrust24THRUST_300001_SM_1000_NS6detail15normal_iteratorINSD_10device_ptrIiEEEESI_NS0_13ScanTileStateIiLb1EEES9_NS1_10InputValueIiPiEEmiLb0EiEEvT0_T1_T2_iT3_T4_T5_E12temp_storage+16];
	add.s32 	%r480, %r477, %r476;
	setp.eq.s32 	%p67, %r122, 2;
	selp.b32 	%r481, %r480, %r476, %p67;
	add.s32 	%r482, %r480, %r478;
	setp.eq.s32 	%p68, %r122, 3;
	selp.b32 	%r483, %r482, %r481, %p68;
	add.s32 	%r484, %r482, %r479;
	setp.eq.s32 	%p69, %r122, 4;
	selp.b32 	%r485, %r484, %r483, %p69;
	ld.shared.v4.u32 	{%r486, %r487, %r488, %r489}, [_ZZN3cub18CUB_300001_SM_10006detail4scan16DeviceScanKernelINS2_10policy_hubIiiimN4cuda3std3__44plusIvEEE10Policy1000EN6thrust24THRUST_300001_SM_1000_NS6detail15normal_iteratorINSD_10device_ptrIiEEEESI_NS0_13ScanTileStateIiLb1EEES9_NS1_10InputValueIiPiEEmiLb0EiEEvT0_T1_T2_iT3_T4_T5_E12temp_storage+32];
	add.s32 	%r490, %r484, %r486;
	setp.eq.s32 	%p70, %r122, 5;
	selp.b32 	%r491, %r490, %r485, %p70;
	add.s32 	%r492, %r490, %r487;
	setp.eq.s32 	%p71, %r122, 6;
	selp.b32 	%r493, %r492, %r491, %p71;
	add.s32 	%r494, %r492, %r488;
	setp.eq.s32 	%p72, %r122, 7;
	selp.b32 	%r495, %r494, %r493, %p72;
	add.s32 	%r496, %r494, %r489;
	setp.eq.s32 	%p73, %r122, 8;
	selp.b32 	%r497, %r496, %r495, %p73;
	ld.shared.v4.u32 	{%r498, %r499, %r500, %r501}, [_ZZN3cub18CUB_300001_SM_10006detail4scan16DeviceScanKernelINS2_10policy_hubIiiimN4cuda3std3__44plusIvEEE10Policy1000EN6thrust24THRUST_300001_SM_1000_NS6detail15normal_iteratorINSD_10device_ptrIiEEEESI_NS0_13ScanTileStateIiLb1EEES9_NS1_10InputValueIiPiEEmiLb0EiEEvT0_T1_T2_iT3_T4_T5_E12temp_storage+48];
	add.s32 	%r502, %r496, %r498;
	setp.eq.s32 	%p74, %r122, 9;
	selp.b32 	%r503, %r502, %r497, %p74;
	add.s32 	%r504, %r502, %r499;
	setp.eq.s32 	%p75, %r122, 10;
	selp.b32 	%r505, %r504, %r503, %p75;
	add.s32 	%r506, %r504, %r500;
	setp.eq.s32 	%p76, %r122, 11;
	selp.b32 	%r507, %r506, %r505, %p76;
	add.s32 	%r508, %r506, %r501;
	setp.eq.s32 	%p77, %r122, 12;
	selp.b32 	%r509, %r508, %r507, %p77;
	setp.lt.u32 	%p78, %r76, 32;
	selp.b32 	%r510, 0, %r509, %p78;
	setp.eq.s32 	%p79, %r227, 0;
	sub.s32 	%r511, %r450, %r430;
	selp.b32 	%r512, 0, %r511, %p79;
	add.s32 	%r513, %r512, %r959;
	add.s32 	%r1002, %r513, %r510;
	bra.uni 	$L__BB7_91;
$L__BB7_72:
	add.s32 	%r261, %r126, %r125;
	add.s32 	%r262, %r127, %r261;
	add.s32 	%r263, %r128, %r262;
	add.s32 	%r264, %r129, %r263;
	add.s32 	%r265, %r130, %r264;
	add.s32 	%r266, %r131, %r265;
	add.s32 	%r267, %r132, %r266;
	add.s32 	%r268, %r133, %r267;
	add.s32 	%r269, %r134, %r268;
	add.s32 	%r270, %r135, %r269;
	add.s32 	%r271, %r136, %r270;
	add.s32 	%r272, %r137, %r271;
	add.s32 	%r273, %r138, %r272;
	add.s32 	%r274, %r139, %r273;
	add.s32 	%r275, %r140, %r274;
	add.s32 	%r276, %r141, %r275;
	add.s32 	%r277, %r142, %r276;
	add.s32 	%r235, %r143, %r277;
	mov.b32 	%r233, 1;
	mov.b32 	%r258, 0;
	mov.b32 	%r260, -1;
	// begin inline asm
	{  .reg .s32 r0;  .reg .pred p;  shfl.sync.up.b32 r0|p, %r235, %r233, %r258, %r260;  @p add.s32 r0, r0, %r235;  mov.s32 %r231, r0;}
	// end inline asm
	mov.b32 	%r239, 2;
	// begin inline asm
	{  .reg .s32 r0;  .reg .pred p;  shfl.sync.up.b32 r0|p, %r231, %r239, %r258, %r260;  @p add.s32 r0, r0, %r231;  mov.s32 %r237, r0;}
	// end inline asm
	mov.b32 	%r245, 4;
	// begin inline asm
	{  .reg .s32 r0;  .reg .pred p;  shfl.sync.up.b32 r0|p, %r237, %r245, %r258, %r260;  @p add.s32 r0, r0, %r237;  mov.s32 %r243, r0;}
	// end inline asm
	mov.b32 	%r251, 8;
	// begin inline asm
	{  .reg .s32 r0;  .reg .pred p;  shfl.sync.up.b32 r0|p, %r243, %r251, %r258, %r260;  @p add.s32 r0, r0, %r243;  mov.s32 %r249, r0;}
	// end inline asm
	mov.b32 	%r257, 16;
	// begin inline asm
	{  .reg .s32 r0;  .reg .pred p;  shfl.sync.up.b32 r0|p, %r249, %r257, %r258, %r260;  @p add.s32 r0, r0, %r249;  mov.s32 %r255, r0;}
	// end inline asm
	setp.ne.s32 	%p24, %r227, 31;
	@%p24 bra 	$L__BB7_74;
	shl.b32 	%r278, %r122, 2;
	mov.u32 	%r279, _ZZN3cub18CUB_300001_SM_10006detail4scan16DeviceScanKernelINS2_10policy_hubIiiimN4cuda3std3__44plusIvEEE10Policy1000EN6thrust24THRUST_300001_SM_1000_NS6detail15normal_iteratorINSD_10device_ptrIiEEEESI_NS0_13ScanTileStateIiLb1EEES9_NS1_10InputValueIiPiEEmiLb0EiEEvT0_T1_T2_iT3_T4_T5_E12temp_storage;
	add.s32 	%r280, %r279, %r278;
	st.shared.u32 	[%r280+16], %r255;
$L__BB7_74:
	sub.s32 	%r281, %r255, %r235;
	bar.sync 	0;
	ld.shared.v4.u32 	{%r282, %r283, %r284, %r285}, [_ZZN3cub18CUB_300001_SM_10006detail4scan16DeviceScanKernelINS2_10policy_hubIiiimN4cuda3std3__44plusIvEEE10Policy1000EN6thrust24THRUST_300001_SM_1000_NS6detail15normal_iteratorINSD_10device_ptrIiEEEESI_NS0_13ScanTileStateIiLb1EEES9_NS1_10InputValueIiPiEEmiLb0EiEEvT0_T1_T2_iT3_T4_T5_E12temp_storage+16];
	add.s32 	%r286, %r283, %r282;
	setp.eq.s32 	%p25, %r122, 2;
	selp.b32 	%r287, %r286, %r282, %p25;
	add.s32 	%r288, %r286, %r284;
	setp.eq.s32 	%p26, %r122, 3;
	selp.b32 	%r289, %r288, %r287, %p26;
	add.s32 	%r290, %r288, %r285;
	setp.eq.s32 	%p27, %r122, 4;
	selp.b32 	%r291, %r290, %r289, %p27;
	ld.shared.v4.u32 	{%r292, %r293, %r294, %r295}, [_ZZN3cub18CUB_300001_SM_10006detail4scan16DeviceScanKernelINS2_10policy_hubIiiimN4cuda3std3__44plusIvEEE10Policy1000EN6thrust24THRUST_300001_SM_1000_NS6detail15normal_iteratorINSD_10device_ptrIiEEEESI_NS0_13ScanTileStateIiLb1EEES9_NS1_10InputValueIiPiEEmiLb0EiEEvT0_T1_T2_iT3_T4_T5_E12temp_storage+32];
	add.s32 	%r296, %r290, %r292;
	setp.eq.s32 	%p28, %r122, 5;
	selp.b32 	%r297, %r296, %r291, %p28;
	add.s32 	%r298, %r296, %r293;
	setp.eq.s32 	%p29, %r122, 6;
	selp.b32 	%r299, %r298, %r297, %p29;
	add.s32 	%r300, %r298, %r294;
	setp.eq.s32 	%p30, %r122, 7;
	selp.b32 	%r301, %r300, %r299, %p30;
	add.s32 	%r302, %r300, %r295;
	setp.eq.s32 	%p31, %r122, 8;
	selp.b32 	%r303, %r302, %r301, %p31;
	ld.shared.v4.u32 	{%r304, %r305, %r306, %r307}, [_ZZN3cub18CUB_300001_SM_10006detail4scan16DeviceScanKernelINS2_10policy_hubIiiimN4cuda3std3__44plusIvEEE10Policy1000EN6thrust24THRUST_300001_SM_1000_NS6detail15normal_iteratorINSD_10device_ptrIiEEEESI_NS0_13ScanTileStateIiLb1EEES9_NS1_10InputValueIiPiEEmiLb0EiEEvT0_T1_T2_iT3_T4_T5_E12temp_storage+48];
	add.s32 	%r308, %r302, %r304;
	setp.eq.s32 	%p32, %r122, 9;
	selp.b32 	%r309, %r308, %r303, %p32;
	add.s32 	%r310, %r308, %r305;
	setp.eq.s32 	%p33, %r122, 10;
	selp.b32 	%r311, %r310, %r309, %p33;
	add.s32 	%r312, %r310, %r306;
	setp.eq.s32 	%p34, %r122, 11;
	selp.b32 	%r313, %r312, %r311, %p34;
	add.s32 	%r314, %r312, %r307;
	setp.eq.s32 	%p35, %r122, 12;
	selp.b32 	%r315, %r314, %r313, %p35;
	ld.shared.u32 	%r316, [_ZZN3cub18CUB_300001_SM_10006detail4scan16DeviceScanKernelINS2_10policy_hubIiiimN4cuda3std3__44plusIvEEE10Policy1000EN6thrust24THRUST_300001_SM_1000_NS6detail15normal_iteratorINSD_10device_ptrIiEEEESI_NS0_13ScanTileStateIiLb1EEES9_NS1_10InputValueIiPiEEmiLb0EiEEvT0_T1_T2_iT3_T4_T5_E12temp_storage+64];
	add.s32 	%r149, %r314, %r316;
	setp.gt.u32 	%p36, %r76, 31;
	setp.lt.u32 	%p37, %r76, 32;
	setp.eq.s32 	%p38, %r227, 0;
	selp.b32 	%r317, 0, %r281, %p38;
	add.s32 	%r1001, %r315, %r317;
	selp.b32 	%r151, %r281, %r1001, %p37;
	@%p36 bra 	$L__BB7_90;
	setp.ne.s32 	%p39, %r76, 0;
	mul.wide.s32 	%rd24, %r4, 8;
	add.s64 	%rd13, %rd18, %rd24;
	@%p39 bra 	$L__BB7_77;
	st.shared.u32 	[_ZZN3cub18CUB_300001_SM_10006detail4scan16DeviceScanKernelINS2_10policy_hubIiiimN4cuda3std3__44plusIvEEE10Policy1000EN6thrust24THRUST_300001_SM_1000_NS6detail15normal_iteratorINSD_10device_ptrIiEEEESI_NS0_13ScanTileStateIiLb1EEES9_NS1_10InputValueIiPiEEmiLb0EiEEvT0_T1_T2_iT3_T4_T5_E12temp_storage+12], %r149;
	add.s64 	%rd25, %rd13, 256;
	mov.b32 	%r318, 100;
	// begin inline asm
	st.relaxed.gpu.v2.u32 [%rd25], {%r318, %r149};
	// end inline asm
$L__BB7_77:
	not.b32 	%r324, %r76;
	add.s32 	%r997, %r4, %r324;
	mov.b32 	%r320, 550;
	// begin inline asm
	nanosleep.u32 %r320;
	// end inline asm
	mul.wide.s32 	%rd27, %r997, 8;
	add.s64 	%rd28, %rd18, %rd27;
	add.s64 	%rd26, %rd28, 256;
	// begin inline asm
	ld.relaxed.gpu.v2.u32 {%r998, %r992}, [%rd26];
	// end inline asm
	mov.b32 	%r993, 478;
$L__BB7_78:
	setp.eq.s32 	%p40, %r998, 99;
	mov.b32 	%r325, -1;
	vote.sync.any.pred 	%p41, %p40, %r325;
	not.pred 	%p42, %p41;
	@%p42 bra 	$L__BB7_80;
	// begin inline asm
	nanosleep.u32 %r993;
	// end inline asm
	shr.u32 	%r993, %r993, 1;
	// begin inline asm
	ld.relaxed.gpu.v2.u32 {%r998, %r992}, [%rd26];
	// end inline asm
	bra.uni 	$L__BB7_78;
$L__BB7_80:
	setp.eq.s32 	%p43, %r998, 101;
	mov.b32 	%r352, -1;
	vote.sync.ballot.b32 	%r354, %p43, %r352;
	// begin inline asm
	mov.u32 %r327, %lanemask_ge;
	// end inline asm
	and.b32  	%r355, %r354, %r327;
	or.b32  	%r356, %r355, -2147483648;
	add.s32 	%r357, %r356, -1;
	not.b32 	%r358, %r356;
	and.b32  	%r359, %r358, %r357;
	popc.b32 	%r331, %r359;
	mov.b32 	%r330, 1;
	// begin inline asm
	shfl.sync.down.b32 %r328, %r992, %r330, %r331, %r352;
	// end inline asm
	setp.lt.s32 	%p45, %r227, %r331;
	selp.b32 	%r360, %r328, 0, %p45;
	add.s32 	%r334, %r360, %r992;
	mov.b32 	%r335, 2;
	// begin inline asm
	shfl.sync.down.b32 %r333, %r334, %r335, %r331, %r352;
	// end inline asm
	add.s32 	%r361, %r227, 2;
	setp.gt.s32 	%p46, %r361, %r331;
	selp.b32 	%r362, 0, %r333, %p46;
	add.s32 	%r339, %r334, %r362;
	mov.b32 	%r340, 4;
	// begin inline asm
	shfl.sync.down.b32 %r338, %r339, %r340, %r331, %r352;
	// end inline asm
	add.s32 	%r363, %r227, 4;
	setp.gt.s32 	%p47, %r363, %r331;
	selp.b32 	%r364, 0, %r338, %p47;
	add.s32 	%r344, %r339, %r364;
	mov.b32 	%r345, 8;
	// begin inline asm
	shfl.sync.down.b32 %r343, %r344, %r345, %r331, %r352;
	// end inline asm
	add.s32 	%r365, %r227, 8;
	setp.gt.s32 	%p48, %r365, %r331;
	selp.b32 	%r366, 0, %r343, %p48;
	add.s32 	%r349, %r344, %r366;
	mov.b32 	%r350, 16;
	// begin inline asm
	shfl.sync.down.b32 %r348, %r349, %r350, %r331, %r352;
	// end inline asm
	add.s32 	%r367, %r227, 16;
	setp.gt.s32 	%p49, %r367, %r331;
	selp.b32 	%r368, 0, %r348, %p49;
	add.s32 	%r994, %r349, %r368;
	add.s64 	%rd14, %rd18, 256;
	mov.b32 	%r995, 478;
$L__BB7_81:
	setp.ne.s32 	%p50, %r998, 101;
	mov.b32 	%r369, -1;
	vote.sync.all.pred 	%p51, %p50, %r369;
	not.pred 	%p52, %p51;
	@%p52 bra 	$L__BB7_86;
	shr.u32 	%r995, %r995, 1;
	mul.wide.s32 	%rd31, %r997, 8;
	add.s64 	%rd32, %rd14, %rd31;
	add.s64 	%rd30, %rd32, -256;
	// begin inline asm
	ld.relaxed.gpu.v2.u32 {%r998, %r999}, [%rd30];
	// end inline asm
	mov.u32 	%r1000, %r995;
$L__BB7_83:
	setp.eq.s32 	%p56, %r998, 99;
	mov.b32 	%r377, -1;
	vote.sync.any.pred 	%p57, %p56, %r377;
	not.pred 	%p58, %p57;
	@%p58 bra 	$L__BB7_85;
	// begin inline asm
	nanosleep.u32 %r1000;
	// end inline asm
	shr.u32 	%r1000, %r1000, 1;
	// begin inline asm
	ld.relaxed.gpu.v2.u32 {%r998, %r999}, [%rd30];
	// end inline asm
	bra.uni 	$L__BB7_83;
$L__BB7_85:
	setp.eq.s32 	%p59, %r998, 101;
	mov.b32 	%r403, -1;
	vote.sync.ballot.b32 	%r404, %p59, %r403;
	and.b32  	%r405, %r404, %r327;
	or.b32  	%r406, %r405, -2147483648;
	add.s32 	%r407, %r406, -1;
	not.b32 	%r408, %r406;
	and.b32  	%r409, %r408, %r407;
	popc.b32 	%r382, %r409;
	mov.b32 	%r381, 1;
	// begin inline asm
	shfl.sync.down.b32 %r379, %r999, %r381, %r382, %r403;
	// end inline asm
	setp.lt.s32 	%p61, %r227, %r382;
	selp.b32 	%r410, %r379, 0, %p61;
	add.s32 	%r385, %r410, %r999;
	mov.b32 	%r386, 2;
	// begin inline asm
	shfl.sync.down.b32 %r384, %r385, %r386, %r382, %r403;
	// end inline asm
	add.s32 	%r411, %r227, 2;
	setp.gt.s32 	%p62, %r411, %r382;
	selp.b32 	%r412, 0, %r384, %p62;
	add.s32 	%r390, %r385, %r412;
	mov.b32 	%r391, 4;
	// begin inline asm
	shfl.sync.down.b32 %r389, %r390, %r391, %r382, %r403;
	// end inline asm
	add.s32 	%r413, %r227, 4;
	setp.gt.s32 	%p63, %r413, %r382;
	selp.b32 	%r414, 0, %r389, %p63;
	add.s32 	%r395, %r390, %r414;
	mov.b32 	%r396, 8;
	// begin inline asm
	shfl.sync.down.b32 %r394, %r395, %r396, %r382, %r403;
	// end inline asm
	add.s32 	%r415, %r227, 8;
	setp.gt.s32 	%p64, %r415, %r382;
	selp.b32 	%r416, 0, %r394, %p64;
	add.s32 	%r400, %r395, %r416;
	mov.b32 	%r401, 16;
	// begin inline asm
	shfl.sync.down.b32 %r399, %r400, %r401, %r382, %r403;
	// end inline asm
	add.s32 	%r417, %r227, 16;
	setp.gt.s32 	%p65, %r417, %r382;
	selp.b32 	%r418, 0, %r399, %p65;
	add.s32 	%r419, %r418, %r994;
	add.s32 	%r994, %r419, %r400;
	add.s32 	%r997, %r997, -32;
	bra.uni 	$L__BB7_81;
$L__BB7_86:
	@%p39 bra 	$L__BB7_88;
	add.s32 	%r372, %r994, %r149;
	add.s64 	%rd29, %rd13, 256;
	mov.b32 	%r371, 101;
	// begin inline asm
	st.relaxed.gpu.v2.u32 [%rd29], {%r371, %r372};
	// end inline asm
	st.shared.u32 	[_ZZN3cub18CUB_300001_SM_10006detail4scan16DeviceScanKernelINS2_10policy_hubIiiimN4cuda3std3__44plusIvEEE10Policy1000EN6thrust24THRUST_300001_SM_1000_NS6detail15normal_iteratorINSD_10device_ptrIiEEEESI_NS0_13ScanTileStateIiLb1EEES9_NS1_10InputValueIiPiEEmiLb0EiEEvT0_T1_T2_iT3_T4_T5_E12temp_storage+4], %r994;
	st.shared.u32 	[_ZZN3cub18CUB_300001_SM_10006detail4scan16DeviceScanKernelINS2_10policy_hubIiiimN4cuda3std3__44plusIvEEE10Policy1000EN6thrust24THRUST_300001_SM_1000_NS6detail15normal_iteratorINSD_10device_ptrIiEEEESI_NS0_13ScanTileStateIiLb1EEES9_NS1_10InputValueIiPiEEmiLb0EiEEvT0_T1_T2_iT3_T4_T5_E12temp_storage+8], %r372;
$L__BB7_88:
	setp.ne.s32 	%p54, %r227, 0;
	mov.u32 	%r1001, %r151;
	@%p54 bra 	$L__BB7_90;
	st.shared.u32 	[_ZZN3cub18CUB_300001_SM_10006detail4scan16DeviceScanKernelINS2_10policy_hubIiiimN4cuda3std3__44plusIvEEE10Policy1000EN6thrust24THRUST_300001_SM_1000_NS6detail15normal_iteratorINSD_10device_ptrIiEEEESI_NS0_13ScanTileStateIiLb1EEES9_NS1_10InputValueIiPiEEmiLb0EiEEvT0_T1_T2_iT3_T4_T5_E12temp_storage+84], %r994;
	mov.u32 	%r1001, %r994;
$L__BB7_90:
	bar.sync 	0;
	setp.eq.s32 	%p55, %r76, 0;
	ld.shared.u32 	%r373, [_ZZN3cub18CUB_300001_SM_10006detail4scan16DeviceScanKernelINS2_10policy_hubIiiimN4cuda3std3__44plusIvEEE10Policy1000EN6thrust24THRUST_300001_SM_1000_NS6detail15normal_iteratorINSD_10device_ptrIiEEEESI_NS0_13ScanTileStateIiLb1EEES9_NS1_10InputValueIiPiEEmiLb0EiEEvT0_T1_T2_iT3_T4_T5_E12temp_storage+84];
	selp.b32 	%r374, 0, %r373, %p55;
	add.s32 	%r1002, %r374, %r1001;
$L__BB7_91:
	add.s32 	%r514, %r1002, %r125;
	add.s32 	%r515, %r126, %r514;
	add.s32 	%r516, %r127, %r515;
	add.s32 	%r517, %r128, %r516;
	add.s32 	%r518, %r129, %r517;
	add.s32 	%r519, %r130, %r518;
	add.s32 	%r520, %r131, %r519;
	add.s32 	%r521, %r132, %r520;
	add.s32 	%r522, %r133, %r521;
	add.s32 	%r523, %r134, %r522;
	add.s32 	%r524, %r135, %r523;
	add.s32 	%r525, %r136, %r524;
	add.s32 	%r526, %r137, %r525;
	add.s32 	%r527, %r138, %r526;
	add.s32 	%r528, %r139, %r527;
	add.s32 	%r529, %r140, %r528;
	add.s32 	%r530, %r141, %r529;
	add.s32 	%r531, %r142, %r530;
	bar.sync 	0;
	st.shared.u32 	[%r124], %r1002;
	st.shared.u32 	[%r124+4], %r514;
	st.shared.u32 	[%r124+8], %r515;
	st.shared.u32 	[%r124+12], %r516;
	st.shared.u32 	[%r124+16], %r517;
	st.shared.u32 	[%r124+20], %r518;
	st.shared.u32 	[%r124+24], %r519;
	st.shared.u32 	[%r124+28], %r520;
	st.shared.u32 	[%r124+32], %r521;
	st.shared.u32 	[%r124+36], %r522;
	st.shared.u32 	[%r124+40], %r523;
	st.shared.u32 	[%r124+44], %r524;
	st.shared.u32 	[%r124+48], %r525;
	st.shared.u32 	[%r124+52], %r526;
	st.shared.u32 	[%r124+56], %r527;
	st.shared.u32 	[%r124+60], %r528;
	st.shared.u32 	[%r124+64], %r529;
	st.shared.u32 	[%r124+68], %r530;
	st.shared.u32 	[%r124+72], %r531;
	bar.warp.sync 	-1;
	ld.shared.u32 	%r185, [%r123];
	ld.shared.u32 	%r186, [%r123+128];
	ld.shared.u32 	%r187, [%r123+256];
	ld.shared.u32 	%r188, [%r123+384];
	ld.shared.u32 	%r189, [%r123+512];
	ld.shared.u32 	%r190, [%r123+640];
	ld.shared.u32 	%r191, [%r123+768];
	ld.shared.u32 	%r192, [%r123+896];
	ld.shared.u32 	%r193, [%r123+1024];
	ld.shared.u32 	%r194, [%r123+1152];
	ld.shared.u32 	%r195, [%r123+1280];
	ld.shared.u32 	%r196, [%r123+1408];
	ld.shared.u32 	%r197, [%r123+1536];
	ld.shared.u32 	%r198, [%r123+1664];
	ld.shared.u32 	%r199, [%r123+1792];
	ld.shared.u32 	%r200, [%r123+1920];
	ld.shared.u32 	%r201, [%r123+2048];
	ld.shared.u32 	%r202, [%r123+2176];
	ld.shared.u32 	%r203, [%r123+2304];
	setp.ne.s32 	%p80, %r76, 0;
	@%p80 bra 	$L__BB7_93;
	st.volatile.shared.u32 	[_ZZN3cub18CUB_300001_SM_10006detail4scan16DeviceScanKernelINS2_10policy_hubIiiimN4cuda3std3__44plusIvEEE10Policy1000EN6thrust24THRUST_300001_SM_1000_NS6detail15normal_iteratorINSD_10device_ptrIiEEEESI_NS0_13ScanTileStateIiLb1EEES9_NS1_10InputValueIiPiEEmiLb0EiEEvT0_T1_T2_iT3_T4_T5_E12temp_storage+31616], %r75;
$L__BB7_93:
	bar.sync 	0;
	ld.volatile.shared.u32 	%r204, [_ZZN3cub18CUB_300001_SM_10006detail4scan16DeviceScanKernelINS2_10policy_hubIiiimN4cuda3std3__44plusIvEEE10Policy1000EN6thrust24THRUST_300001_SM_1000_NS6detail15normal_iteratorINSD_10device_ptrIiEEEESI_NS0_13ScanTileStateIiLb1EEES9_NS1_10InputValueIiPiEEmiLb0EiEEvT0_T1_T2_iT3_T4_T5_E12temp_storage+31616];
	cvt.u64.u32 	%rd39, %r78;
	add.s64 	%rd40, %rd5, %rd39;
	setp.ge.s32 	%p81, %r78, %r204;
	shl.b64 	%rd41, %rd40, 2;
	add.s64 	%rd15, %rd4, %rd41;
	@%p81 bra 	$L__BB7_95;
	st.global.u32 	[%rd15], %r185;
$L__BB7_95:
	mov.u32 	%r532, %tid.x;
	and.b32  	%r533, %r532, 992;
	mul.lo.s32 	%r534, %r533, 19;
	and.b32  	%r535, %r532, 31;
	or.b32  	%r536, %r534, %r535;
	add.s32 	%r537, %r536, 32;
	setp.ge.s32 	%p82, %r537, %r204;
	@%p82 bra 	$L__BB7_97;
	st.global.u32 	[%rd15+128], %r186;
$L__BB7_97:
	add.s32 	%r543, %r536, 64;
	setp.ge.s32 	%p83, %r543, %r204;
	@%p83 bra 	$L__BB7_99;
	st.global.u32 	[%rd15+256], %r187;
$L__BB7_99:
	add.s32 	%r549, %r536, 96;
	setp.ge.s32 	%p84, %r549, %r204;
	@%p84 bra 	$L__BB7_101;
	st.global.u32 	[%rd15+384], %r188;
$L__BB7_101:
	add.s32 	%r555, %r536, 128;
	setp.ge.s32 	%p85, %r555, %r204;
	@%p85 bra 	$L__BB7_103;
	st.global.u32 	[%rd15+512], %r189;
$L__BB7_103:
	add.s32 	%r561, %r536, 160;
	setp.ge.s32 	%p86, %r561, %r204;
	@%p86 bra 	$L__BB7_105;
	st.global.u32 	[%rd15+640], %r190;
$L__BB7_105:
	add.s32 	%r567, %r536, 192;
	setp.ge.s32 	%p87, %r567, %r204;
	@%p87 bra 	$L__BB7_107;
	st.global.u32 	[%rd15+768], %r191;
$L__BB7_107:
	add.s32 	%r573, %r536, 224;
	setp.ge.s32 	%p88, %r573, %r204;
	@%p88 bra 	$L__BB7_109;
	st.global.u32 	[%rd15+896], %r192;
$L__BB7_109:
	setp.ge.s32 	%p89, %r95, %r204;
	@%p89 bra 	$L__BB7_111;
	st.global.u32 	[%rd15+1024], %r193;
$L__BB7_111:
	setp.ge.s32 	%p90, %r98, %r204;
	@%p90 bra 	$L__BB7_113;
	st.global.u32 	[%rd15+1152], %r194;
$L__BB7_113:
	add.s32 	%r579, %r536, 320;
	setp.ge.s32 	%p91, %r579, %r204;
	@%p91 bra 	$L__BB7_115;
	st.global.u32 	[%rd15+1280], %r195;
$L__BB7_115:
	add.s32 	%r585, %r536, 352;
	setp.ge.s32 	%p92, %r585, %r204;
	@%p92 bra 	$L__BB7_117;
	st.global.u32 	[%rd15+1408], %r196;
$L__BB7_117:
	add.s32 	%r591, %r536, 384;
	setp.ge.s32 	%p93, %r591, %r204;
	@%p93 bra 	$L__BB7_119;
	st.global.u32 	[%rd15+1536], %r197;
$L__BB7_119:
	add.s32 	%r597, %r536, 416;
	setp.ge.s32 	%p94, %r597, %r204;
	@%p94 bra 	$L__BB7_121;
	st.global.u32 	[%rd15+1664], %r198;
$L__BB7_121:
	add.s32 	%r603, %r536, 448;
	setp.ge.s32 	%p95, %r603, %r204;
	@%p95 bra 	$L__BB7_123;
	st.global.u32 	[%rd15+1792], %r199;
$L__BB7_123:
	add.s32 	%r609, %r536, 480;
	setp.ge.s32 	%p96, %r609, %r204;
	@%p96 bra 	$L__BB7_125;
	st.global.u32 	[%rd15+1920], %r200;
$L__BB7_125:
	add.s32 	%r615, %r536, 512;
	setp.ge.s32 	%p97, %r615, %r204;
	@%p97 bra 	$L__BB7_127;
	st.global.u32 	[%rd15+2048], %r201;
$L__BB7_127:
	setp.ge.s32 	%p98, %r115, %r204;
	@%p98 bra 	$L__BB7_129;
	st.global.u32 	[%rd15+2176], %r202;
$L__BB7_129:
	setp.ge.s32 	%p99, %r118, %r204;
	@%p99 bra 	$L__BB7_131;
	st.global.u32 	[%rd15+2304], %r203;
$L__BB7_131:
	ret;

}


// ===== COMPILED SASS (sm_100) =====

	.target	sm_100

	.elftype	@"ET_EXEC"


//--------------------- .note.nv.tkinfo           --------------------------
	.section	.note.nv.tkinfo,"",@"SHT_NOTE"
	.sectionflags	@"SHF_NOTE_NV_TKINFO"
	.tkinfo
        /*0018*/ 	.word	0x00000002
        /*0030*/ 	.string	""
        /*0030*/ 	.string	"ptxas"
        /*0030*/ 	.string	"Cuda compilation tools, release 13.0, V13.0.88"
        /*0030*/ 	.string	"Build cuda_13.0.r13.0/compiler.36424714_0"
        /*0030*/ 	.string	"-arch sm_100 -m 64 "



//--------------------- .note.nv.cuinfo           --------------------------
	.section	.note.nv.cuinfo,"",@"SHT_NOTE"
	.sectionflags	@"SHF_NOTE_NV_CUINFO"
        /*0018*/ 	.short	0x0002
        /*001a*/ 	.short	0x0064
        /*001c*/ 	.short	0x0082
	.zero		2


//--------------------- .nv.info                  --------------------------
	.section	.nv.info,"",@"SHT_CUDA_INFO"
	.align	4


	//----- nvinfo : EIATTR_REGCOUNT
	.align		4
        /*0000*/ 	.byte	0x04, 0x2f
        /*0002*/ 	.short	(.L_44 - .L_43)
	.align		4
.L_43:
        /*0004*/ 	.word	index@(_Z21exclusive_scan_kernelPiS_S_i)
        /*0008*/ 	.word	0x0000000e


	//----- nvinfo : EIATTR_FRAME_SIZE
	.align		4
.L_44:
        /*000c*/ 	.byte	0x04, 0x11
        /*000e*/ 	.short	(.L_46 - .L_45)
	.align		4
.L_45:
        /*0010*/ 	.word	index@(_Z21exclusive_scan_kernelPiS_S_i)
        /*0014*/ 	.word	0x00000000


	//----- nvinfo : EIATTR_REGCOUNT
	.align		4
.L_46:
        /*0018*/ 	.byte	0x04, 0x2f
        /*001a*/ 	.short	(.L_48 - .L_47)
	.align		4
.L_47:
        /*001c*/ 	.word	index@(_Z35sumar_resultados_finales_por_bloquePiS_)
        /*0020*/ 	.word	0x0000000c


	//----- nvinfo : EIATTR_FRAME_SIZE
	.align		4
.L_48:
        /*0024*/ 	.byte	0x04, 0x11
        /*0026*/ 	.short	(.L_50 - .L_49)
	.align		4
.L_49:
        /*0028*/ 	.word	index@(_Z35sumar_resultados_finales_por_bloquePiS_)
        /*002c*/ 	.word	0x00000000


	//----- nvinfo : EIATTR_REGCOUNT
	.align		4
.L_50:
        /*0030*/ 	.byte	0x04, 0x2f
        /*0032*/ 	.short	(.L_52 - .L_51)
	.align		4
.L_51:
        /*0034*/ 	.word	index@(_ZN3cub18CUB_300001_SM_10006detail11EmptyKernelIvEEvv)
        /*0038*/ 	.word	0x00000004


	//----- nvinfo : EIATTR_FRAME_SIZE
	.align		4
.L_52:
        /*003c*/ 	.byte	0x04, 0x11
        /*003e*/ 	.short	(.L_54 - .L_53)
	.align		4
.L_53:
        /*0040*/ 	.word	index@(_ZN3cub18CUB_300001_SM_10006detail11EmptyKernelIvEEvv)
        /*0044*/ 	.word	0x00000000


	//----- nvinfo : EIATTR_REGCOUNT
	.align		4
.L_54:
        /*0048*/ 	.byte	0x04, 0x2f
        /*004a*/ 	.short	(.L_56 - .L_55)
	.align		4
.L_55:
        /*004c*/ 	.word	index@(_ZN3cub18CUB_300001_SM_10006detail8for_each13static_kernelINS2_12policy_hub_t12policy_500_tEmN6thrust24THRUST_300001_SM_1000_NS8cuda_cub20__uninitialized_fill7functorINS7_10device_ptrIiEEiEEEEvT0_T1_)
        /*0050*/ 	.word	0x00000008


	//----- nvinfo : EIATTR_FRAME_SIZE
	.align		4
.L_56:
        /*0054*/ 	.byte	0x04, 0x11
        /*0056*/ 	.short	(.L_58 - .L_57)
	.align		4
.L_57:
        /*0058*/ 	.word	index@(_ZN3cub18CUB_300001_SM_10006detail8for_each13static_kernelINS2_12policy_hub_t12policy_500_tEmN6thrust24THRUST_300001_SM_1000_NS8cuda_cub20__uninitialized_fill7functorINS7_10device_ptrIiEEiEEEEvT0_T1_)
        /*005c*/ 	.word	0x00000000


	//----- nvinfo : EIATTR_REGCOUNT
	.align		4
.L_58:
        /*0060*/ 	.byte	0x04, 0x2f
        /*0062*/ 	.short	(.L_60 - .L_59)
	.align		4
.L_59:
        /*0064*/ 	.word	index@(_ZN3cub18CUB_300001_SM_10006detail4scan20DeviceScanInitKernelINS0_13ScanTileStateIiLb1EEEEEvT_i)
        /*0068*/ 	.word	0x00000008


	//----- nvinfo : EIATTR_FRAME_SIZE
	.align		4
.L_60:
        /*006c*/ 	.byte	0x04, 0x11
        /*006e*/ 	.short	(.L_62 - .L_61)
	.align		4
.L_61:
        /*0070*/ 	.word	index@(_ZN3cub18CUB_300001_SM_10006detail4scan20DeviceScanInitKernelINS0_13ScanTileStateIiLb1EEEEEvT_i)
        /*0074*/ 	.word	0x00000000


	//----- nvinfo : EIATTR_REGCOUNT
	.align		4
.L_62:
        /*0078*/ 	.byte	0x04, 0x2f
        /*007a*/ 	.short	(.L_64 - .L_63)
	.align		4
.L_63:
        /*007c*/ 	.word	index@(_ZN3cub18CUB_300001_SM_10006detail4scan16DeviceScanKernelINS2_10policy_hubIiiijN4cuda3std3__44plusIvEEE10Policy1000EPiSC_NS0_13ScanTileStateIiLb1EEES9_NS1_10InputValueIiSC_EEjiLb0EiEEvT0_T1_T2_iT3_T4_T5_)
        /*0080*/ 	.word	0x00000038


	//----- nvinfo : EIATTR_FRAME_SIZE
	.align		4
.L_64:
        /*0084*/ 	.byte	0x04, 0x11
        /*0086*/ 	.short	(.L_66 - .L_65)
	.align		4
.L_65:
        /*0088*/ 	.word	index@(_ZN3cub18CUB_300001_SM_10006detail4scan16DeviceScanKernelINS2_10policy_hubIiiijN4cuda3std3__44plusIvEEE10Policy1000EPiSC_NS0_13ScanTileStateIiLb1EEES9_NS1_10InputValueIiSC_EEjiLb0EiEEvT0_T1_T2_iT3_T4_T5_)
        /*008c*/ 	.word	0x00000000


	//----- nvinfo : EIATTR_REGCOUNT
	.align		4
.L_66:
        /*0090*/ 	.byte	0x04, 0x2f
        /*0092*/ 	.short	(.L_68 - .L_67)
	.align		4
.L_67:
        /*0094*/ 	.word	index@(_ZN3cub18CUB_300001_SM_10006detail4scan16DeviceScanKernelINS2_10policy_hubIiiijN4cuda3std3__44plusIvEEE10Policy1000EN6thrust24THRUST_300001_SM_1000_NS6detail15normal_iteratorINSD_10device_ptrIiEEEESI_NS0_13ScanTileStateIiLb1EEES9_NS1_10InputValueIiPiEEjiLb0EiEEvT0_T1_T2_iT3_T4_T5_)
        /*0098*/ 	.word	0x00000038


	//----- nvinfo : EIATTR_FRAME_SIZE
	.align		4
.L_68:
        /*009c*/ 	.byte	0x04, 0x11
        /*009e*/ 	.short	(.L_70 - .L_69)
	.align		4
.L_69:
        /*00a0*/ 	.word	index@(_ZN3cub18CUB_300001_SM_10006detail4scan16DeviceScanKernelINS2_10policy_hubIiiijN4cuda3std3__44plusIvEEE10Policy1000EN6thrust24THRUST_300001_SM_1000_NS6detail15normal_iteratorINSD_10device_ptrIiEEEESI_NS0_13ScanTileStateIiLb1EEES9_NS1_10InputValueIiPiEEjiLb0EiEEvT0_T1_T2_iT3_T4_T5_)
        /*00a4*/ 	.word	0x00000000


	//----- nvinfo : EIATTR_REGCOUNT
	.align		4
.L_70:
        /*00a8*/ 	.byte	0x04, 0x2f
        /*00aa*/ 	.short	(.L_72 - .L_71)
	.align		4
.L_71:
        /*00ac*/ 	.word	index@(_ZN3cub18CUB_300001_SM_10006detail4scan16DeviceScanKernelINS2_10policy_hubIiiimN4cuda3std3__44plusIvEEE10Policy1000EN6thrust24THRUST_300001_SM_1000_NS6detail15normal_iteratorINSD_10device_ptrIiEEEESI_NS0_13ScanTileStateIiLb1EEES9_NS1_10InputValueIiPiEEmiLb0EiEEvT0_T1_T2_iT3_T4_T5_)
        /*00b0*/ 	.word	0x00000030


	//----- nvinfo : EIATTR_FRAME_SIZE
	.align		4
.L_72:
        /*00b4*/ 	.byte	0x04, 0x11
        /*00b6*/ 	.short	(.L_74 - .L_73)
	.align		4
.L_73:
        /*00b8*/ 	.word	index@(_ZN3cub18CUB_300001_SM_10006detail4scan16DeviceScanKernelINS2_10policy_hubIiiimN4cuda3std3__44plusIvEEE10Policy1000EN6thrust24THRUST_300001_SM_1000_NS6detail15normal_iteratorINSD_10device_ptrIiEEEESI_NS0_13ScanTileStateIiLb1EEES9_NS1_10InputValueIiPiEEmiLb0EiEEvT0_T1_T2_iT3_T4_T5_)
        /*00bc*/ 	.word	0x00000000


	//----- nvinfo : EIATTR_MIN_STACK_SIZE
	.align		4
.L_74:
        /*00c0*/ 	.byte	0x04, 0x12
        /*00c2*/ 	.short	(.L_76 - .L_75)
	.align		4
.L_75:
        /*00c4*/ 	.word	index@(_ZN3cub18CUB_300001_SM_10006detail4scan16DeviceScanKernelINS2_10policy_hubIiiimN4cuda3std3__44plusIvEEE10Policy1000EN6thrust24THRUST_300001_SM_1000_NS6detail15normal_iteratorINSD_10device_ptrIiEEEESI_NS0_13ScanTileStateIiLb1EEES9_NS1_10InputValueIiPiEEmiLb0EiEEvT0_T1_T2_iT3_T4_T5_)
        /*00c8*/ 	.word	0x00000000


	//----- nvinfo : EIATTR_MIN_STACK_SIZE
	.align		4
.L_76:
        /*00cc*/ 	.byte	0x04, 0x12
        /*00ce*/ 	.short	(.L_78 - .L_77)
	.align		4
.L_77:
        /*00d0*/ 	.word	index@(_ZN3cub18CUB_300001_SM_10006detail4scan16DeviceScanKernelINS2_10policy_hubIiiijN4cuda3std3__44plusIvEEE10Policy1000EN6thrust24THRUST_300001_SM_1000_NS6detail15normal_iteratorINSD_10device_ptrIiEEEESI_NS0_13ScanTileStateIiLb1EEES9_NS1_10InputValueIiPiEEjiLb0EiEEvT0_T1_T2_iT3_T4_T5_)
        /*00d4*/ 	.word	0x00000000


	//----- nvinfo : EIATTR_MIN_STACK_SIZE
	.align		4
.L_78:
        /*00d8*/ 	.byte	0x04, 0x12
        /*00da*/ 	.short	(.L_80 - .L_79)
	.align		4
.L_79:
        /*00dc*/ 	.word	index@(_ZN3cub18CUB_300001_SM_10006detail4scan16DeviceScanKernelINS2_10policy_hubIiiijN4cuda3std3__44plusIvEEE10Policy1000EPiSC_NS0_13ScanTileStateIiLb1EEES9_NS1_10InputValueIiSC_EEjiLb0EiEEvT0_T1_T2_iT3_T4_T5_)
        /*00e0*/ 	.word	0x00000000


	//----- nvinfo : EIATTR_MIN_STACK_SIZE
	.align		4
.L_80:
        /*00e4*/ 	.byte	0x04, 0x12
        /*00e6*/ 	.short	(.L_82 - .L_81)
	.align		4
.L_81:
        /*00e8*/ 	.word	index@(_ZN3cub18CUB_300001_SM_10006detail4scan20DeviceScanInitKernelINS0_13ScanTileStateIiLb1EEEEEvT_i)
        /*00ec*/ 	.word	0x00000000


	//----- nvinfo : EIATTR_MIN_STACK_SIZE
	.align		4
.L_82:
        /*00f0*/ 	.byte	0x04, 0x12
        /*00f2*/ 	.short	(.L_84 - .L_83)
	.align		4
.L_83:
        /*00f4*/ 	.word	index@(_ZN3cub18CUB_300001_SM_10006detail8for_each13static_kernelINS2_12policy_hub_t12policy_500_tEmN6thrust24THRUST_300001_SM_1000_NS8cuda_cub20__uninitialized_fill7functorINS7_10device_ptrIiEEiEEEEvT0_T1_)
        /*00f8*/ 	.word	0x00000000


	//----- nvinfo : EIATTR_MIN_STACK_SIZE
	.align		4
.L_84:
        /*00fc*/ 	.byte	0x04, 0x12
        /*00fe*/ 	.short	(.L_86 - .L_85)
	.align		4
.L_85:
        /*0100*/ 	.word	index@(_ZN3cub18CUB_300001_SM_10006detail11EmptyKernelIvEEvv)
        /*0104*/ 	.word	0x00000000


	//----- nvinfo : EIATTR_MIN_STACK_SIZE
	.align		4
.L_86:
        /*0108*/ 	.byte	0x04, 0x12
        /*010a*/ 	.short	(.L_88 - .L_87)
	.align		4
.L_87:
        /*010c*/ 	.word	index@(_Z35sumar_resultados_finales_por_bloquePiS_)
        /*0110*/ 	.word	0x00000000


	//----- nvinfo : EIATTR_MIN_STACK_SIZE
	.align		4
.L_88:
        /*0114*/ 	.byte	0x04, 0x12
        /*0116*/ 	.short	(.L_90 - .L_89)
	.align		4
.L_89:
        /*0118*/ 	.word	index@(_Z21exclusive_scan_kernelPiS_S_i)
        /*011c*/ 	.word	0x00000000
.L_90:


//--------------------- .nv.compat                --------------------------
	.section	.nv.compat,"",@"SHT_CUDA_COMPAT_INFO"
	.align	4
        /*0000*/ 	.byte	0x02, 0x09, 0x00, 0x00, 0x02, 0x02, 0x01, 0x00, 0x02, 0x05, 0x05, 0x00, 0x03, 0x07, 0x01, 0x01
        /*0010*/ 	.byte	0x02, 0x03, 0x00, 0x00, 0x02, 0x06, 0x01, 0x00, 0x04, 0x0b, 0x08, 0x00, 0x09, 0x00, 0x00, 0x00
        /*0020*/ 	.byte	0x00, 0x00, 0x00, 0x00


//--------------------- .nv.info._ZN3cub18CUB_300001_SM_10006detail4scan16DeviceScanKernelINS2_10policy_hubIiiimN4cuda3std3__44plusIvEEE10Policy1000EN6thrust24THRUST_300001_SM_1000_NS6detail15normal_iteratorINSD_10device_ptrIiEEEESI_NS0_13ScanTileStateIiLb1EEES9_NS1_10InputValueIiPiEEmiLb0EiEEvT0_T1_T2_iT3_T4_T5_ --------------------------
	.section	.nv.info._ZN3cub18CUB_300001_SM_10006detail4scan16DeviceScanKernelINS2_10policy_hubIiiimN4cuda3std3__44plusIvEEE10Policy1000EN6thrust24THRUST_300001_SM_1000_NS6detail15normal_iteratorINSD_10device_ptrIiEEEESI_NS0_13ScanTileStateIiLb1EEES9_NS1_10InputValueIiPiEEmiLb0EiEEvT0_T1_T2_iT3_T4_T5_,"",@"SHT_CUDA_INFO"
	.sectionflags	@""
	.align	4


	//----- nvinfo : EIATTR_CUDA_API_VERSION
	.align		4
        /*0000*/ 	.byte	0x04, 0x37
        /*0002*/ 	.short	(.L_92 - .L_91)
.L_91:
        /*0004*/ 	.word	0x00000082


	//----- nvinfo : EIATTR_KPARAM_INFO
	.align		4
.L_92:
        /*0008*/ 	.byte	0x04, 0x17
        /*000a*/ 	.short	(.L_94 - .L_93)
.L_93:
        /*000c*/ 	.word	0x00000000
        /*0010*/ 	.short	0x0006
        /*0012*/ 	.short	0x0030
        /*0014*/ 	.byte	0x00, 0xf0, 0x21, 0x00


	//----- nvinfo : EIATTR_KPARAM_INFO
	.align		4
.L_94:
        /*0018*/ 	.byte	0x04, 0x17
        /*001a*/ 	.short	(.L_96 - .L_95)
.L_95:
        /*001c*/ 	.word	0x00000000
        /*0020*/ 	.short	0x0005
        /*0022*/ 	.short	0x0020
        /*0024*/ 	.byte	0x00, 0xf0, 0x41, 0x00


	//----- nvinfo : EIATTR_KPARAM_INFO
	.align		4
.L_96:
        /*0028*/ 	.byte	0x04, 0x17
        /*002a*/ 	.short	(.L_98 - .L_97)
.L_97:
        /*002c*/ 	.word	0x00000000
        /*0030*/ 	.short	0x0004
        /*0032*/ 	.short	0x001c
        /*0034*/ 	.byte	0x00, 0xf0, 0x05, 0x00


	//----- nvinfo : EIATTR_KPARAM_INFO
	.align		4
.L_98:
        /*0038*/ 	.byte	0x04, 0x17
        /*003a*/ 	.short	(.L_100 - .L_99)
.L_99:
        /*003c*/ 	.word	0x00000000
        /*0040*/ 	.short	0x0003
        /*0042*/ 	.short	0x0018
        /*0044*/ 	.byte	0x00, 0xf0, 0x11, 0x00


	//----- nvinfo : EIATTR_KPARAM_INFO
	.align		4
.L_100:
        /*0048*/ 	.byte	0x04, 0x17
        /*004a*/ 	.short	(.L_102 - .L_101)
.L_101:
        /*004c*/ 	.word	0x00000000
        /*0050*/ 	.short	0x0002
        /*0052*/ 	.short	0x0010
        /*0054*/ 	.byte	0x00, 0xf0, 0x21, 0x00


	//----- nvinfo : EIATTR_KPARAM_INFO
	.align		4
.L_102:
        /*0058*/ 	.byte	0x04, 0x17
        /*005a*/ 	.short	(.L_104 - .L_103)
.L_103:
        /*005c*/ 	.word	0x00000000
        /*0060*/ 	.short	0x0001
        /*0062*/ 	.short	0x0008
        /*0064*/ 	.byte	0x00, 0xf0, 0x21, 0x00


	//----- nvinfo : EIATTR_KPARAM_INFO
	.align		4
.L_104:
        /*0068*/ 	.byte	0x04, 0x17
        /*006a*/ 	.short	(.L_106 - .L_105)
.L_105:
        /*006c*/ 	.word	0x00000000
        /*0070*/ 	.short	0x0000
        /*0072*/ 	.short	0x0000
        /*0074*/ 	.byte	0x00, 0xf0, 0x21, 0x00


	//----- nvinfo : EIATTR_SPARSE_MMA_MASK
	.align		4
.L_106:
        /*0078*/ 	.byte	0x03, 0x50
        /*007a*/ 	.short	0x0000


	//----- nvinfo : EIATTR_MAXREG_COUNT
	.align		4
        /*007c*/ 	.byte	0x03, 0x1b
        /*007e*/ 	.short	0x0080


	//----- nvinfo : EIATTR_NUM_BARRIERS
	.align		4
        /*0080*/ 	.byte	0x02, 0x4c
        /*0082*/ 	.byte	0x01
	.zero		1


	//----- nvinfo : EIATTR_MERCURY_ISA_VERSION
	.align		4
        /*0084*/ 	.byte	0x03, 0x5f
        /*0086*/ 	.short	0x0101


	//----- nvinfo : EIATTR_COOP_GROUP_MASK_REGIDS
	.align		4
        /*0088*/ 	.byte	0x04, 0x29
        /*008a*/ 	.short	(.L_108 - .L_107)


	//   ....[0]....
.L_107:
        /*008c*/ 	.word	0xffffffff


	//   ....[1]....
        /*0090*/ 	.word	0xffffffff


	//   ....[2]....
        /*0094*/ 	.word	0xffffffff


	//   ....[3]....
        /*0098*/ 	.word	0xffffffff


	//   ....[4]....
        /*009c*/ 	.word	0xffffffff


	//   ....[5]....
        /*00a0*/ 	.word	0xffffffff


	//   ....[6]....
        /*00a4*/ 	.word	0xffffffff


	//   ....[7]....
        /*00a8*/ 	.word	0xffffffff


	//   ....[8]....
        /*00ac*/ 	.word	0xffffffff


	//   ....[9]....
        /*00b0*/ 	.word	0xffffffff


	//   ....[10]....
        /*00b4*/ 	.word	0xffffffff


	//   ....[11]....
        /*00b8*/ 	.word	0xffffffff


	//   ....[12]....
        /*00bc*/ 	.word	0xffffffff


	//   ....[13]....
        /*00c0*/ 	.word	0xffffffff


	//   ....[14]....
        /*00c4*/ 	.word	0xffffffff


	//   ....[15]....
        /*00c8*/ 	.word	0xffffffff


	//   ....[16]....
        /*00cc*/ 	.word	0xffffffff


	//   ....[17]....
        /*00d0*/ 	.word	0xffffffff


	//   ....[18]....
        /*00d4*/ 	.word	0xffffffff


	//   ....[19]....
        /*00d8*/ 	.word	0xffffffff


	//   ....[20]....
        /*00dc*/ 	.word	0xffffffff


	//   ....[21]....
        /*00e0*/ 	.word	0xffffffff


	//   ....[22]....
        /*00e4*/ 	.word	0xffffffff


	//   ....[23]....
        /*00e8*/ 	.word	0xffffffff


	//   ....[24]....
        /*00ec*/ 	.word	0xffffffff


	//   ....[25]....
        /*00f0*/ 	.word	0xffffffff


	//   ....[26]....
        /*00f4*/ 	.word	0xffffffff


	//   ....[27]....
        /*00f8*/ 	.word	0xffffffff


	//   ....[28]....
        /*00fc*/ 	.word	0xffffffff


	//   ....[29]....
        /*0100*/ 	.word	0xffffffff


	//   ....[30]....
        /*0104*/ 	.word	0xffffffff


	//   ....[31]....
        /*0108*/ 	.word	0xffffffff


	//   ....[32]....
        /*010c*/ 	.word	0xffffffff


	//   ....[33]....
        /*0110*/ 	.word	0xffffffff


	//   ....[34]....
        /*0114*/ 	.word	0xffffffff


	//   ....[35]....
        /*0118*/ 	.word	0xffffffff


	//   ....[36]....
        /*011c*/ 	.word	0xffffffff


	//   ....[37]....
        /*0120*/ 	.word	0xffffffff


	//   ....[38]....
        /*0124*/ 	.word	0xffffffff


	//   ....[39]....
        /*0128*/ 	.word	0xffffffff


	//   ....[40]....
        /*012c*/ 	.word	0xffffffff


	//   ....[41]....
        /*0130*/ 	.word	0xffffffff


	//   ....[42]....
        /*0134*/ 	.word	0xffffffff


	//   ....[43]....
        /*0138*/ 	.word	0xffffffff


	//   ....[44]....
        /*013c*/ 	.word	0xffffffff


	//   ....[45]....
        /*0140*/ 	.word	0xffffffff


	//   ....[46]....
        /*0144*/ 	.word	0xffffffff


	//   ....[47]....
        /*0148*/ 	.word	0xffffffff


	//   ....[48]....
        /*014c*/ 	.word	0xffffffff


	//   ....[49]....
        /*0150*/ 	.word	0xffffffff


	//   ....[50]....
        /*0154*/ 	.word	0xffffffff


	//   ....[51]....
        /*0158*/ 	.word	0xffffffff


	//   ....[52]....
        /*015c*/ 	.word	0xffffffff


	//   ....[53]....
        /*0160*/ 	.word	0xffffffff


	//   ....[54]....
        /*0164*/ 	.word	0xffffffff


	//   ....[55]....
        /*0168*/ 	.word	0xffffffff


	//   ....[56]....
        /*016c*/ 	.word	0xffffffff


	//   ....[57]....
        /*0170*/ 	.word	0xffffffff


	//   ....[58]....
        /*0174*/ 	.word	0xffffffff


	//   ....[59]....
        /*0178*/ 	.word	0xffffffff


	//   ....[60]....
        /*017c*/ 	.word	0x0500000a


	//   ....[61]....
        /*0180*/ 	.word	0x0500000a


	//   ....[62]....
        /*0184*/ 	.word	0x0500000a


	//   ....[63]....
        /*0188*/ 	.word	0x0500000a


	//   ....[64]....
        /*018c*/ 	.word	0x0500000a


	//   ....[65]....
        /*0190*/ 	.word	0x0500000a


	//   ....[66]....
        /*0194*/ 	.word	0x0500000a


	//   ....[67]....
        /*0198*/ 	.word	0x0500000a


	//   ....[68]....
        /*019c*/ 	.word	0x0500000a


	//   ....[69]....
        /*01a0*/ 	.word	0x0500000a


	//   ....[70]....
        /*01a4*/ 	.word	0x0500000a


	//   ....[71]....
        /*01a8*/ 	.word	0x0500000a


	//   ....[72]....
        /*01ac*/ 	.word	0x0500000a


	//   ....[73]....
        /*01b0*/ 	.word	0x0500000a


	//   ....[74]....
        /*01b4*/ 	.word	0x0500000a


	//   ....[75]....
        /*01b8*/ 	.word	0x0500000a


	//   ....[76]....
        /*01bc*/ 	.word	0x0500000a


	//   ....[77]....
        /*01c0*/ 	.word	0x0500000a


	//   ....[78]....
        /*01c4*/ 	.word	0x0500000a


	//   ....[79]....
        /*01c8*/ 	.word	0x0500000a


	//   ....[80]....
        /*01cc*/ 	.word	0x0500000a


	//   ....[81]....
        /*01d0*/ 	.word	0x0500000a


	//   ....[82]....
        /*01d4*/ 	.word	0x0500000a


	//   ....[83]....
        /*01d8*/ 	.word	0x0500000a


	//   ....[84]....
        /*01dc*/ 	.word	0x0500000a


	//   ....[85]....
        /*01e0*/ 	.word	0x0500000a


	//   ....[86]....
        /*01e4*/ 	.word	0x0500000a


	//   ....[87]....
        /*01e8*/ 	.word	0x0500000a


	//   ....[88]....
        /*01ec*/ 	.word	0x0500000a


	//   ....[89]....
        /*01f0*/ 	.word	0x0500000a


	//   ....[90]....
        /*01f4*/ 	.word	0x0500000a


	//   ....[91]....
        /*01f8*/ 	.word	0x0500000a


	//   ....[92]....
        /*01fc*/ 	.word	0x0500000a


	//   ....[93]....
        /*0200*/ 	.word	0x0500000a


	//   ....[94]....
        /*0204*/ 	.word	0x0500000a


	//   ....[95]....
        /*0208*/ 	.word	0x0500000a


	//----- nvinfo : EIATTR_COOP_GROUP_INSTR_OFFSETS
	.align		4
.L_108:
        /*020c*/ 	.byte	0x04, 0x28
        /*020e*/ 	.short	(.L_110 - .L_109)


	//   ....[0]....
.L_109:
        /*0210*/ 	.word	0x000004d0


	//   ....[1]....
        /*0214*/ 	.word	0x000006f0


	//   ....[2]....
        /*0218*/ 	.word	0x00000710


	//   ....[3]....
        /*021c*/ 	.word	0x00000730


	//   ....[4]....
        /*0220*/ 	.word	0x00000750


	//   ....[5]....
        /*0224*/ 	.word	0x00000770


	//   ....[6]....
        /*0228*/ 	.word	0x00000b80


	//   ....[7]....
        /*022c*/ 	.word	0x00000ba0


	//   ....[8]....
        /*0230*/ 	.word	0x00000bc0


	//   ....[9]....
        /*0234*/ 	.word	0x00000be0


	//   ....[10]....
        /*0238*/ 	.word	0x00000c00


	//   ....[11]....
        /*023c*/ 	.word	0x00001000


	//   ....[12]....
        /*0240*/ 	.word	0x00001090


	//   ....[13]....
        /*0244*/ 	.word	0x000010f0


	//   ....[14]....
        /*0248*/ 	.word	0x00001160


	//   ....[15]....
        /*024c*/ 	.word	0x000011c0


	//   ....[16]....
        /*0250*/ 	.word	0x00001210


	//   ....[17]....
        /*0254*/ 	.word	0x00001270


	//   ....[18]....
        /*0258*/ 	.word	0x000012c0


	//   ....[19]....
        /*025c*/ 	.word	0x000012e0


	//   ....[20]....
        /*0260*/ 	.word	0x000013a0


	//   ....[21]....
        /*0264*/ 	.word	0x00001430


	//   ....[22]....
        /*0268*/ 	.word	0x00001480


	//   ....[23]....
        /*026c*/ 	.word	0x000014e0


	//   ....[24]....
        /*0270*/ 	.word	0x00001540


	//   ....[25]....
        /*0274*/ 	.word	0x00001580


	//   ....[26]....
        /*0278*/ 	.word	0x000015c0


	//   ....[27]....
        /*027c*/ 	.word	0x00001600


	//   ....[28]....
        /*0280*/ 	.word	0x00001610


	//   ....[29]....
        /*0284*/ 	.word	0x00001a50


	//   ....[30]....
        /*0288*/ 	.word	0x00002430


	//   ....[31]....
        /*028c*/ 	.word	0x00002650


	//   ....[32]....
        /*0290*/ 	.word	0x00002670


	//   ....[33]....
        /*0294*/ 	.word	0x00002690


	//   ....[34]....
        /*0298*/ 	.word	0x000026b0


	//   ....[35]....
        /*029c*/ 	.word	0x000026d0


	//   ....[36]....
        /*02a0*/ 	.word	0x00002a60


	//   ....[37]....
        /*02a4*/ 	.word	0x00002a80


	//   ....[38]....
        /*02a8*/ 	.word	0x00002aa0


	//   ....[39]....
        /*02ac*/ 	.word	0x00002ac0


	//   ....[40]....
        /*02b0*/ 	.word	0x00002ae0


	//   ....[41]....
        /*02b4*/ 	.word	0x00002ee0


	//   ....[42]....
        /*02b8*/ 	.word	0x00002f70


	//   ....[43]....
        /*02bc*/ 	.word	0x00002fd0


	//   ....[44]....
        /*02c0*/ 	.word	0x00003030


	//   ....[45]....
        /*02c4*/ 	.word	0x00003090


	//   ....[46]....
        /*02c8*/ 	.word	0x000030f0


	//   ....[47]....
        /*02cc*/ 	.word	0x00003140


	//   ....[48]....
        /*02d0*/ 	.word	0x000031b0


	//   ....[49]....
        /*02d4*/ 	.word	0x000031c0


	//   ....[50]....
        /*02d8*/ 	.word	0x00003280


	//   ....[51]....
        /*02dc*/ 	.word	0x00003310


	//   ....[52]....
        /*02e0*/ 	.word	0x00003360


	//   ....[53]....
        /*02e4*/ 	.word	0x000033d0


	//   ....[54]....
        /*02e8*/ 	.word	0x00003430


	//   ....[55]....
        /*02ec*/ 	.word	0x00003480


	//   ....[56]....
        /*02f0*/ 	.word	0x000034c0


	//   ....[57]....
        /*02f4*/ 	.word	0x00003520


	//   ....[58]....
        /*02f8*/ 	.word	0x00003530


	//   ....[59]....
        /*02fc*/ 	.word	0x000039a0


	//   ....[60]....
        /*0300*/ 	.word	0x00003f30


	//   ....[61]....
        /*0304*/ 	.word	0x00003fb0


	//   ....[62]....
        /*0308*/ 	.word	0x00004040


	//   ....[63]....
        /*030c*/ 	.word	0x00004120


	//   ....[64]....
        /*0310*/ 	.word	0x000041a0


	//   ....[65]....
        /*0314*/ 	.word	0x00004230


	//   ....[66]....
        /*0318*/ 	.word	0x000042b0


	//   ....[67]....
        /*031c*/ 	.word	0x00004330


	//   ....[68]....
        /*0320*/ 	.word	0x00004360


	//   ....[69]....
        /*0324*/ 	.word	0x00004430


	//   ....[70]....
        /*0328*/ 	.word	0x000044b0


	//   ....[71]....
        /*032c*/ 	.word	0x00004530


	//   ....[72]....
        /*0330*/ 	.word	0x000045e0


	//   ....[73]....
        /*0334*/ 	.word	0x00004670


	//   ....[74]....
        /*0338*/ 	.word	0x000046f0


	//   ....[75]....
        /*033c*/ 	.word	0x00004760


	//   ....[76]....
        /*0340*/ 	.word	0x000047e0


	//   ....[77]....
        /*0344*/ 	.word	0x00004840


	//   ....[78]....
        /*0348*/ 	.word	0x000048b0


	//   ....[79]....
        /*034c*/ 	.word	0x00004930


	//   ....[80]....
        /*0350*/ 	.word	0x000049d0


	//   ....[81]....
        /*0354*/ 	.word	0x00004a90


	//   ....[82]....
        /*0358*/ 	.word	0x00004b30


	//   ....[83]....
        /*035c*/ 	.word	0x00004bc0


	//   ....[84]....
        /*0360*/ 	.word	0x00004c50


	//   ....[85]....
        /*0364*/ 	.word	0x00004cc0


	//   ....[86]....
        /*0368*/ 	.word	0x00004cf0


	//   ....[87]....
        /*036c*/ 	.word	0x00004dc0


	//   ....[88]....
        /*0370*/ 	.word	0x00004e40


	//   ....[89]....
        /*0374*/ 	.word	0x00004ec0


	//   ....[90]....
        /*0378*/ 	.word	0x00004f80


	//   ....[91]....
        /*037c*/ 	.word	0x00005020


	//   ....[92]....
        /*0380*/ 	.word	0x000050b0


	//   ....[93]....
        /*0384*/ 	.word	0x00005140


	//   ....[94]....
        /*0388*/ 	.word	0x000051d0


	//   ....[95]....
        /*038c*/ 	.word	0x00005230


	//----- nvinfo : EIATTR_VRC_CTA_INIT_COUNT
	.align		4
.L_110:
        /*0390*/ 	.byte	0x02, 0x4a
	.zero		1
	.zero		1


	//----- nvinfo : EIATTR_EXIT_INSTR_OFFSETS
	.align		4
        /*0394*/ 	.byte	0x04, 0x1c
        /*0396*/ 	.short	(.L_112 - .L_111)


	//   ....[0]....
.L_111:
        /*0398*/ 	.word	0x00001ce0


	//   ....[1]....
        /*039c*/ 	.word	0x00001d10


	//   ....[2]....
        /*03a0*/ 	.word	0x00003ec0


	//   ....[3]....
        /*03a4*/ 	.word	0x00003ee0


	//----- nvinfo : EIATTR_MAX_THREADS
	.align		4
.L_112:
        /*03a8*/ 	.byte	0x04, 0x05
        /*03aa*/ 	.short	(.L_114 - .L_113)
.L_113:
        /*03ac*/ 	.word	0x000001a0
        /*03b0*/ 	.word	0x00000001
        /*03b4*/ 	.word	0x00000001


	//----- nvinfo : EIATTR_CRS_STACK_SIZE
	.align		4
.L_114:
        /*03b8*/ 	.byte	0x04, 0x1e
        /*03ba*/ 	.short	(.L_116 - .L_115)
.L_115:
        /*03bc*/ 	.word	0x00000000


	//----- nvinfo : EIATTR_CBANK_PARAM_SIZE
	.align		4
.L_116:
        /*03c0*/ 	.byte	0x03, 0x19
        /*03c2*/ 	.short	0x0038


	//----- nvinfo : EIATTR_PARAM_CBANK
	.align		4
        /*03c4*/ 	.byte	0x04, 0x0a
        /*03c6*/ 	.short	(.L_118 - .L_117)
	.align		4
.L_117:
        /*03c8*/ 	.word	index@(.nv.constant0._ZN3cub18CUB_300001_SM_10006detail4scan16DeviceScanKernelINS2_10policy_hubIiiimN4cuda3std3__44plusIvEEE10Policy1000EN6thrust24THRUST_300001_SM_1000_NS6detail15normal_iteratorINSD_10device_ptrIiEEEESI_NS0_13ScanTileStateIiLb1EEES9_NS1_10InputValueIiPiEEmiLb0EiEEvT0_T1_T2_iT3_T4_T5_)
        /*03cc*/ 	.short	0x0380
        /*03ce*/ 	.short	0x0038


	//----- nvinfo : EIATTR_SW_WAR
	.align		4
.L_118:
        /*03d0*/ 	.byte	0x04, 0x36
        /*03d2*/ 	.short	(.L_120 - .L_119)
.L_119:
        /*03d4*/ 	.word	0x00000008
.L_120:


//--------------------- .nv.info._ZN3cub18CUB_300001_SM_10006detail4scan16DeviceScanKernelINS2_10policy_hubIiiijN4cuda3std3__44plusIvEEE10Policy1000EN6thrust24THRUST_300001_SM_1000_NS6detail15normal_iteratorINSD_10device_ptrIiEEEESI_NS0_13ScanTileStateIiLb1EEES9_NS1_10InputValueIiPiEEjiLb0EiEEvT0_T1_T2_iT3_T4_T5_ --------------------------
	.section	.nv.info._ZN3cub18CUB_300001_SM_10006detail4scan16DeviceScanKernelINS2_10policy_hubIiiijN4cuda3std3__44plusIvEEE10Policy1000EN6thrust24THRUST_300001_SM_1000_NS6detail15normal_iteratorINSD_10device_ptrIiEEEESI_NS0_13ScanTileStateIiLb1EEES9_NS1_10InputValueIiPiEEjiLb0EiEEvT0_T1_T2_iT3_T4_T5_,"",@"SHT_CUDA_INFO"
	.sectionflags	@""
	.align	4


	//----- nvinfo : EIATTR_CUDA_API_VERSION
	.align		4
        /*0000*/ 	.byte	0x04, 0x37
        /*0002*/ 	.short	(.L_122 - .L_121)
.L_121:
        /*0004*/ 	.word	0x00000082


	//----- nvinfo : EIATTR_KPARAM_INFO
	.align		4
.L_122:
        /*0008*/ 	.byte	0x04, 0x17
        /*000a*/ 	.short	(.L_124 - .L_123)
.L_123:
        /*000c*/ 	.word	0x00000000
        /*0010*/ 	.short	0x0006
        /*0012*/ 	.short	0x0030
        /*0014*/ 	.byte	0x00, 0xf0, 0x11, 0x00


	//----- nvinfo : EIATTR_KPARAM_INFO
	.align		4
.L_124:
        /*0018*/ 	.byte	0x04, 0x17
        /*001a*/ 	.short	(.L_126 - .L_125)
.L_125:
        /*001c*/ 	.word	0x00000000
        /*0020*/ 	.short	0x0005
        /*0022*/ 	.short	0x0020
        /*0024*/ 	.byte	0x00, 0xf0, 0x41, 0x00


	//----- nvinfo : EIATTR_KPARAM_INFO
	.align		4
.L_126:
        /*0028*/ 	.byte	0x04, 0x17
        /*002a*/ 	.short	(.L_128 - .L_127)
.L_127:
        /*002c*/ 	.word	0x00000000
        /*0030*/ 	.short	0x0004
        /*0032*/ 	.short	0x001c
        /*0034*/ 	.byte	0x00, 0xf0, 0x05, 0x00


	//----- nvinfo : EIATTR_KPARAM_INFO
	.align		4
.L_128:
        /*0038*/ 	.byte	0x04, 0x17
        /*003a*/ 	.short	(.L_130 - .L_129)
.L_129:
        /*003c*/ 	.word	0x00000000
        /*0040*/ 	.short	0x0003
        /*0042*/ 	.short	0x0018
        /*0044*/ 	.byte	0x00, 0xf0, 0x11, 0x00


	//----- nvinfo : EIATTR_KPARAM_INFO
	.align		4
.L_130:
        /*0048*/ 	.byte	0x04, 0x17
        /*004a*/ 	.short	(.L_132 - .L_131)
.L_131:
        /*004c*/ 	.word	0x00000000
        /*0050*/ 	.short	0x0002
        /*0052*/ 	.short	0x0010
        /*0054*/ 	.byte	0x00, 0xf0, 0x21, 0x00


	//----- nvinfo : EIATTR_KPARAM_INFO
	.align		4
.L_132:
        /*0058*/ 	.byte	0x04, 0x17
        /*005a*/ 	.short	(.L_134 - .L_133)
.L_133:
        /*005c*/ 	.word	0x00000000
        /*0060*/ 	.short	0x0001
        /*0062*/ 	.short	0x0008
        /*0064*/ 	.byte	0x00, 0xf0, 0x21, 0x00


	//----- nvinfo : EIATTR_KPARAM_INFO
	.align		4
.L_134:
        /*0068*/ 	.byte	0x04, 0x17
        /*006a*/ 	.short	(.L_136 - .L_135)
.L_135:
        /*006c*/ 	.word	0x00000000
        /*0070*/ 	.short	0x0000
        /*0072*/ 	.short	0x0000
        /*0074*/ 	.byte	0x00, 0xf0, 0x21, 0x00


	//----- nvinfo : EIATTR_SPARSE_MMA_MASK
	.align		4
.L_136:
        /*0078*/ 	.byte	0x03, 0x50
        /*007a*/ 	.short	0x0000


	//----- nvinfo : EIATTR_MAXREG_COUNT
	.align		4
        /*007c*/ 	.byte	0x03, 0x1b
        /*007e*/ 	.short	0x00a8


	//----- nvinfo : EIATTR_NUM_BARRIERS
	.align		4
        /*0080*/ 	.byte	0x02, 0x4c
        /*0082*/ 	.byte	0x01
	.zero		1


	//----- nvinfo : EIATTR_MERCURY_ISA_VERSION
	.align		4
        /*0084*/ 	.byte	0x03, 0x5f
        /*0086*/ 	.short	0x0101


	//----- nvinfo : EIATTR_UNUSED_LOAD_BYTE_OFFSET
	.align		4
        /*0088*/ 	.byte	0x04, 0x44
        /*008a*/ 	.short	(.L_138 - .L_137)


	//   ....[0]....
.L_137:
        /*008c*/ 	.word	0x00002a80
        /*0090*/ 	.word	0x00000fff


	//----- nvinfo : EIATTR_COOP_GROUP_MASK_REGIDS
	.align		4
.L_138:
        /*0094*/ 	.byte	0x04, 0x29
        /*0096*/ 	.short	(.L_140 - .L_139)


	//   ....[0]....
.L_139:
        /*0098*/ 	.word	0xffffffff


	//   ....[1]....
        /*009c*/ 	.word	0xffffffff


	//   ....[2]....
        /*00a0*/ 	.word	0xffffffff


	//   ....[3]....
        /*00a4*/ 	.word	0xffffffff


	//   ....[4]....
        /*00a8*/ 	.word	0xffffffff


	//   ....[5]....
        /*00ac*/ 	.word	0xffffffff


	//   ....[6]....
        /*00b0*/ 	.word	0xffffffff


	//   ....[7]....
        /*00b4*/ 	.word	0xffffffff


	//   ....[8]....
        /*00b8*/ 	.word	0xffffffff


	//   ....[9]....
        /*00bc*/ 	.word	0xffffffff


	//   ....[10]....
        /*00c0*/ 	.word	0xffffffff


	//   ....[11]....
        /*00c4*/ 	.word	0xffffffff


	//   ....[12]....
        /*00c8*/ 	.word	0xffffffff


	//   ....[13]....
        /*00cc*/ 	.word	0xffffffff


	//   ....[14]....
        /*00d0*/ 	.word	0xffffffff


	//   ....[15]....
        /*00d4*/ 	.word	0xffffffff


	//   ....[16]....
        /*00d8*/ 	.word	0xffffffff


	//   ....[17]....
        /*00dc*/ 	.word	0xffffffff


	//   ....[18]....
        /*00e0*/ 	.word	0xffffffff


	//   ....[19]....
        /*00e4*/ 	.word	0xffffffff


	//   ....[20]....
        /*00e8*/ 	.word	0xffffffff


	//   ....[21]....
        /*00ec*/ 	.word	0xffffffff


	//   ....[22]....
        /*00f0*/ 	.word	0xffffffff


	//   ....[23]....
        /*00f4*/ 	.word	0xffffffff


	//   ....[24]....
        /*00f8*/ 	.word	0xffffffff


	//   ....[25]....
        /*00fc*/ 	.word	0xffffffff


	//   ....[26]....
        /*0100*/ 	.word	0xffffffff


	//   ....[27]....
        /*0104*/ 	.word	0xffffffff


	//   ....[28]....
        /*0108*/ 	.word	0xffffffff


	//   ....[29]....
        /*010c*/ 	.word	0xffffffff


	//   ....[30]....
        /*0110*/ 	.word	0xffffffff


	//   ....[31]....
        /*0114*/ 	.word	0xffffffff


	//   ....[32]....
        /*0118*/ 	.word	0xffffffff


	//   ....[33]....
        /*011c*/ 	.word	0xffffffff


	//   ....[34]....
        /*0120*/ 	.word	0xffffffff


	//   ....[35]....
        /*0124*/ 	.word	0xffffffff


	//   ....[36]....
        /*0128*/ 	.word	0xffffffff


	//   ....[37]....
        /*012c*/ 	.word	0xffffffff


	//   ....[38]....
        /*0130*/ 	.word	0xffffffff


	//   ....[39]....
        /*0134*/ 	.word	0xffffffff


	//   ....[40]....
        /*0138*/ 	.word	0xffffffff


	//   ....[41]....
        /*013c*/ 	.word	0xffffffff


	//   ....[42]....
        /*0140*/ 	.word	0xffffffff


	//   ....[43]....
        /*0144*/ 	.word	0xffffffff


	//   ....[44]....
        /*0148*/ 	.word	0xffffffff


	//   ....[45]....
        /*014c*/ 	.word	0xffffffff


	//   ....[46]....
        /*0150*/ 	.word	0xffffffff


	//   ....[47]....
        /*0154*/ 	.word	0xffffffff


	//   ....[48]....
        /*0158*/ 	.word	0xffffffff


	//   ....[49]....
        /*015c*/ 	.word	0xffffffff


	//   ....[50]....
        /*0160*/ 	.word	0xffffffff


	//   ....[51]....
        /*0164*/ 	.word	0xffffffff


	//   ....[52]....
        /*0168*/ 	.word	0xffffffff


	//   ....[53]....
        /*016c*/ 	.word	0xffffffff


	//   ....[54]....
        /*0170*/ 	.word	0xffffffff


	//   ....[55]....
        /*0174*/ 	.word	0xffffffff


	//   ....[56]....
        /*0178*/ 	.word	0xffffffff


	//   ....[57]....
        /*017c*/ 	.word	0xffffffff


	//   ....[58]....
        /*0180*/ 	.word	0xffffffff


	//   ....[59]....
        /*0184*/ 	.word	0xffffffff


	//   ....[60]....
        /*0188*/ 	.word	0x05000015


	//   ....[61]....
        /*018c*/ 	.word	0x05000015


	//   ....[62]....
        /*0190*/ 	.word	0x05000015


	//   ....[63]....
        /*0194*/ 	.word	0x05000015


	//   ....[64]....
        /*0198*/ 	.word	0x05000015


	//   ....[65]....
        /*019c*/ 	.word	0x05000015


	//   ....[66]....
        /*01a0*/ 	.word	0x05000015


	//   ....[67]....
        /*01a4*/ 	.word	0x05000015


	//   ....[68]....
        /*01a8*/ 	.word	0x05000015


	//   ....[69]....
        /*01ac*/ 	.word	0x05000015


	//   ....[70]....
        /*01b0*/ 	.word	0x05000015


	//   ....[71]....
        /*01b4*/ 	.word	0x05000015


	//   ....[72]....
        /*01b8*/ 	.word	0x05000015


	//   ....[73]....
        /*01bc*/ 	.word	0x05000015


	//   ....[74]....
        /*01c0*/ 	.word	0x05000015


	//   ....[75]....
        /*01c4*/ 	.word	0x05000015


	//   ....[76]....
        /*01c8*/ 	.word	0x05000015


	//   ....[77]....
        /*01cc*/ 	.word	0x05000015


	//   ....[78]....
        /*01d0*/ 	.word	0x05000015


	//   ....[79]....
        /*01d4*/ 	.word	0x05000015


	//   ....[80]....
        /*01d8*/ 	.word	0x05000015


	//   ....[81]....
        /*01dc*/ 	.word	0x05000015


	//   ....[82]....
        /*01e0*/ 	.word	0x05000015


	//   ....[83]....
        /*01e4*/ 	.word	0x05000015


	//   ....[84]....
        /*01e8*/ 	.word	0x05000015


	//   ....[85]....
        /*01ec*/ 	.word	0x05000015


	//   ....[86]....
        /*01f0*/ 	.word	0x05000015


	//   ....[87]....
        /*01f4*/ 	.word	0x05000015


	//   ....[88]....
        /*01f8*/ 	.word	0x05000015


	//   ....[89]....
        /*01fc*/ 	.word	0x05000015


	//   ....[90]....
        /*0200*/ 	.word	0x05000015


	//   ....[91]....
        /*0204*/ 	.word	0x05000015


	//   ....[92]....
        /*0208*/ 	.word	0x05000015


	//   ....[93]....
        /*020c*/ 	.word	0x05000015


	//   ....[94]....
        /*0210*/ 	.word	0x05000015


	//   ....[95]....
        /*0214*/ 	.word	0x05000015


	//----- nvinfo : EIATTR_COOP_GROUP_INSTR_OFFSETS
	.align		4
.L_140:
        /*0218*/ 	.byte	0x04, 0x28
        /*021a*/ 	.short	(.L_142 - .L_141)


	//   ....[0]....
.L_141:
        /*021c*/ 	.word	0x00000510


	//   ....[1]....
        /*0220*/ 	.word	0x000006d0


	//   ....[2]....
        /*0224*/ 	.word	0x000006f0


	//   ....[3]....
        /*0228*/ 	.word	0x00000710


	//   ....[4]....
        /*022c*/ 	.word	0x00000730


	//   ....[5]....
        /*0230*/ 	.word	0x00000750


	//   ....[6]....
        /*0234*/ 	.word	0x00000b40


	//   ....[7]....
        /*0238*/ 	.word	0x00000b60


	//   ....[8]....
        /*023c*/ 	.word	0x00000b80


	//   ....[9]....
        /*0240*/ 	.word	0x00000ba0


	//   ....[10]....
        /*0244*/ 	.word	0x00000bc0


	//   ....[11]....
        /*0248*/ 	.word	0x00000f70


	//   ....[12]....
        /*024c*/ 	.word	0x00001140


	//   ....[13]....
        /*0250*/ 	.word	0x000011a0


	//   ....[14]....
        /*0254*/ 	.word	0x00001240


	//   ....[15]....
        /*0258*/ 	.word	0x000012b0


	//   ....[16]....
        /*025c*/ 	.word	0x00001300


	//   ....[17]....
        /*0260*/ 	.word	0x00001340


	//   ....[18]....
        /*0264*/ 	.word	0x00001380


	//   ....[19]....
        /*0268*/ 	.word	0x00001390


	//   ....[20]....
        /*026c*/ 	.word	0x00001470


	//   ....[21]....
        /*0270*/ 	.word	0x00001640


	//   ....[22]....
        /*0274*/ 	.word	0x00001690


	//   ....[23]....
        /*0278*/ 	.word	0x000016f0


	//   ....[24]....
        /*027c*/ 	.word	0x00001750


	//   ....[25]....
        /*0280*/ 	.word	0x00001790


	//   ....[26]....
        /*0284*/ 	.word	0x000017d0


	//   ....[27]....
        /*0288*/ 	.word	0x00001810


	//   ....[28]....
        /*028c*/ 	.word	0x00001820


	//   ....[29]....
        /*0290*/ 	.word	0x00001cd0


	//   ....[30]....
        /*0294*/ 	.word	0x000027b0


	//   ....[31]....
        /*0298*/ 	.word	0x00002970


	//   ....[32]....
        /*029c*/ 	.word	0x00002990


	//   ....[33]....
        /*02a0*/ 	.word	0x000029b0


	//   ....[34]....
        /*02a4*/ 	.word	0x000029d0


	//   ....[35]....
        /*02a8*/ 	.word	0x000029f0


	//   ....[36]....
        /*02ac*/ 	.word	0x00002d70


	//   ....[37]....
        /*02b0*/ 	.word	0x00002d90


	//   ....[38]....
        /*02b4*/ 	.word	0x00002db0


	//   ....[39]....
        /*02b8*/ 	.word	0x00002dd0


	//   ....[40]....
        /*02bc*/ 	.word	0x00002df0


	//   ....[41]....
        /*02c0*/ 	.word	0x000031a0


	//   ....[42]....
        /*02c4*/ 	.word	0x00003370


	//   ....[43]....
        /*02c8*/ 	.word	0x000033d0


	//   ....[44]....
        /*02cc*/ 	.word	0x00003440


	//   ....[45]....
        /*02d0*/ 	.word	0x000034b0


	//   ....[46]....
        /*02d4*/ 	.word	0x00003500


	//   ....[47]....
        /*02d8*/ 	.word	0x00003550


	//   ....[48]....
        /*02dc*/ 	.word	0x000035b0


	//   ....[49]....
        /*02e0*/ 	.word	0x000035c0


	//   ....[50]....
        /*02e4*/ 	.word	0x00003680


	//   ....[51]....
        /*02e8*/ 	.word	0x00003850


	//   ....[52]....
        /*02ec*/ 	.word	0x000038a0


	//   ....[53]....
        /*02f0*/ 	.word	0x00003910


	//   ....[54]....
        /*02f4*/ 	.word	0x00003970


	//   ....[55]....
        /*02f8*/ 	.word	0x000039c0


	//   ....[56]....
        /*02fc*/ 	.word	0x00003a20


	//   ....[57]....
        /*0300*/ 	.word	0x00003a60


	//   ....[58]....
        /*0304*/ 	.word	0x00003a70


	//   ....[59]....
        /*0308*/ 	.word	0x00003ee0


	//   ....[60]....
        /*030c*/ 	.word	0x00004560


	//   ....[61]....
        /*0310*/ 	.word	0x000045e0


	//   ....[62]....
        /*0314*/ 	.word	0x00004670


	//   ....[63]....
        /*0318*/ 	.word	0x00004760


	//   ....[64]....
        /*031c*/ 	.word	0x00004800


	//   ....[65]....
        /*0320*/ 	.word	0x00004880


	//   ....[66]....
        /*0324*/ 	.word	0x00004910


	//   ....[67]....
        /*0328*/ 	.word	0x00004990


	//   ....[68]....
        /*032c*/ 	.word	0x000049c0


	//   ....[69]....
        /*0330*/ 	.word	0x00004a70


	//   ....[70]....
        /*0334*/ 	.word	0x00004af0


	//   ....[71]....
        /*0338*/ 	.word	0x00004b70


	//   ....[72]....
        /*033c*/ 	.word	0x00004c30


	//   ....[73]....
        /*0340*/ 	.word	0x00004cc0


	//   ....[74]....
        /*0344*/ 	.word	0x00004d40


	//   ....[75]....
        /*0348*/ 	.word	0x00004dc0


	//   ....[76]....
        /*034c*/ 	.word	0x00004e40


	//   ....[77]....
        /*0350*/ 	.word	0x00004ea0


	//   ....[78]....
        /*0354*/ 	.word	0x00004f10


	//   ....[79]....
        /*0358*/ 	.word	0x00004f90


	//   ....[80]....
        /*035c*/ 	.word	0x00005020


	//   ....[81]....
        /*0360*/ 	.word	0x000050d0


	//   ....[82]....
        /*0364*/ 	.word	0x00005180


	//   ....[83]....
        /*0368*/ 	.word	0x00005210


	//   ....[84]....
        /*036c*/ 	.word	0x000052a0


	//   ....[85]....
        /*0370*/ 	.word	0x00005340


	//   ....[86]....
        /*0374*/ 	.word	0x00005370


	//   ....[87]....
        /*0378*/ 	.word	0x00005420


	//   ....[88]....
        /*037c*/ 	.word	0x000054a0


	//   ....[89]....
        /*0380*/ 	.word	0x00005520


	//   ....[90]....
        /*0384*/ 	.word	0x000055e0


	//   ....[91]....
        /*0388*/ 	.word	0x00005690


	//   ....[92]....
        /*038c*/ 	.word	0x00005720


	//   ....[93]....
        /*0390*/ 	.word	0x000057a0


	//   ....[94]....
        /*0394*/ 	.word	0x00005830


	//   ....[95]....
        /*0398*/ 	.word	0x00005890


	//----- nvinfo : EIATTR_VRC_CTA_INIT_COUNT
	.align		4
.L_142:
        /*039c*/ 	.byte	0x02, 0x4a
	.zero		1
	.zero		1


	//----- nvinfo : EIATTR_EXIT_INSTR_OFFSETS
	.align		4
        /*03a0*/ 	.byte	0x04, 0x1c
        /*03a2*/ 	.short	(.L_144 - .L_143)


	//   ....[0]....
.L_143:
        /*03a4*/ 	.word	0x00001fa0


	//   ....[1]....
        /*03a8*/ 	.word	0x00001fc0


	//   ....[2]....
        /*03ac*/ 	.word	0x000044f0


	//   ....[3]....
        /*03b0*/ 	.word	0x00004510


	//----- nvinfo : EIATTR_MAX_THREADS
	.align		4
.L_144:
        /*03b4*/ 	.byte	0x04, 0x05
        /*03b6*/ 	.short	(.L_146 - .L_145)
.L_145:
        /*03b8*/ 	.word	0x00000180
        /*03bc*/ 	.word	0x00000001
        /*03c0*/ 	.word	0x00000001


	//----- nvinfo : EIATTR_CRS_STACK_SIZE
	.align		4
.L_146:
        /*03c4*/ 	.byte	0x04, 0x1e
        /*03c6*/ 	.short	(.L_148 - .L_147)
.L_147:
        /*03c8*/ 	.word	0x00000000


	//----- nvinfo : EIATTR_CBANK_PARAM_SIZE
	.align		4
.L_148:
        /*03cc*/ 	.byte	0x03, 0x19
        /*03ce*/ 	.short	0x0034


	//----- nvinfo : EIATTR_PARAM_CBANK
	.align		4
        /*03d0*/ 	.byte	0x04, 0x0a
        /*03d2*/ 	.short	(.L_150 - .L_149)
	.align		4
.L_149:
        /*03d4*/ 	.word	index@(.nv.constant0._ZN3cub18CUB_300001_SM_10006detail4scan16DeviceScanKernelINS2_10policy_hubIiiijN4cuda3std3__44plusIvEEE10Policy1000EN6thrust24THRUST_300001_SM_1000_NS6detail15normal_iteratorINSD_10device_ptrIiEEEESI_NS0_13ScanTileStateIiLb1EEES9_NS1_10InputValueIiPiEEjiLb0EiEEvT0_T1_T2_iT3_T4_T5_)
        /*03d8*/ 	.short	0x0380
        /*03da*/ 	.short	0x0034


	//----- nvinfo : EIATTR_SW_WAR
	.align		4
.L_150:
        /*03dc*/ 	.byte	0x04, 0x36
        /*03de*/ 	.short	(.L_152 - .L_151)
.L_151:
        /*03e0*/ 	.word	0x00000008
.L_152:


//--------------------- .nv.info._ZN3cub18CUB_300001_SM_10006detail4scan16DeviceScanKernelINS2_10policy_hubIiiijN4cuda3std3__44plusIvEEE10Policy1000EPiSC_NS0_13ScanTileStateIiLb1EEES9_NS1_10InputValueIiSC_EEjiLb0EiEEvT0_T1_T2_iT3_T4_T5_ --------------------------
	.section	.nv.info._ZN3cub18CUB_300001_SM_10006detail4scan16DeviceScanKernelINS2_10policy_hubIiiijN4cuda3std3__44plusIvEEE10Policy1000EPiSC_NS0_13ScanTileStateIiLb1EEES9_NS1_10InputValueIiSC_EEjiLb0EiEEvT0_T1_T2_iT3_T4_T5_,"",@"SHT_CUDA_INFO"
	.sectionflags	@""
	.align	4


	//----- nvinfo : EIATTR_CUDA_API_VERSION
	.align		4
        /*0000*/ 	.byte	0x04, 0x37
        /*0002*/ 	.short	(.L_154 - .L_153)
.L_153:
        /*0004*/ 	.word	0x00000082


	//----- nvinfo : EIATTR_KPARAM_INFO
	.align		4
.L_154:
        /*0008*/ 	.byte	0x04, 0x17
        /*000a*/ 	.short	(.L_156 - .L_155)
.L_155:
        /*000c*/ 	.word	0x00000000
        /*0010*/ 	.short	0x0006
        /*0012*/ 	.short	0x0030
        /*0014*/ 	.byte	0x00, 0xf0, 0x11, 0x00


	//----- nvinfo : EIATTR_KPARAM_INFO
	.align		4
.L_156:
        /*0018*/ 	.byte	0x04, 0x17
        /*001a*/ 	.short	(.L_158 - .L_157)
.L_157:
        /*001c*/ 	.word	0x00000000
        /*0020*/ 	.short	0x0005
        /*0022*/ 	.short	0x0020
        /*0024*/ 	.byte	0x00, 0xf0, 0x41, 0x00


	//----- nvinfo : EIATTR_KPARAM_INFO
	.align		4
.L_158:
        /*0028*/ 	.byte	0x04, 0x17
        /*002a*/ 	.short	(.L_160 - .L_159)
.L_159:
        /*002c*/ 	.word	0x00000000
        /*0030*/ 	.short	0x0004
        /*0032*/ 	.short	0x001c
        /*0034*/ 	.byte	0x00, 0xf0, 0x05, 0x00


	//----- nvinfo : EIATTR_KPARAM_INFO
	.align		4
.L_160:
        /*0038*/ 	.byte	0x04, 0x17
        /*003a*/ 	.short	(.L_162 - .L_161)
.L_161:
        /*003c*/ 	.word	0x00000000
        /*0040*/ 	.short	0x0003
        /*0042*/ 	.short	0x0018
        /*0044*/ 	.byte	0x00, 0xf0, 0x11, 0x00


	//----- nvinfo : EIATTR_KPARAM_INFO
	.align		4
.L_162:
        /*0048*/ 	.byte	0x04, 0x17
        /*004a*/ 	.short	(.L_164 - .L_163)
.L_163:
        /*004c*/ 	.word	0x00000000
        /*0050*/ 	.short	0x0002
        /*0052*/ 	.short	0x0010
        /*0054*/ 	.byte	0x00, 0xf0, 0x21, 0x00


	//----- nvinfo : EIATTR_KPARAM_INFO
	.align		4
.L_164:
        /*0058*/ 	.byte	0x04, 0x17
        /*005a*/ 	.short	(.L_166 - .L_165)
.L_165:
        /*005c*/ 	.word	0x00000000
        /*0060*/ 	.short	0x0001
        /*0062*/ 	.short	0x0008
        /*0064*/ 	.byte	0x00, 0xf5, 0x21, 0x00


	//----- nvinfo : EIATTR_KPARAM_INFO
	.align		4
.L_166:
        /*0068*/ 	.byte	0x04, 0x17
        /*006a*/ 	.short	(.L_168 - .L_167)
.L_167:
        /*006c*/ 	.word	0x00000000
        /*0070*/ 	.short	0x0000
        /*0072*/ 	.short	0x0000
        /*0074*/ 	.byte	0x00, 0xf5, 0x21, 0x00


	//----- nvinfo : EIATTR_SPARSE_MMA_MASK
	.align		4
.L_168:
        /*0078*/ 	.byte	0x03, 0x50
        /*007a*/ 	.short	0x0000


	//----- nvinfo : EIATTR_MAXREG_COUNT
	.align		4
        /*007c*/ 	.byte	0x03, 0x1b
        /*007e*/ 	.short	0x00a8


	//----- nvinfo : EIATTR_NUM_BARRIERS
	.align		4
        /*0080*/ 	.byte	0x02, 0x4c
        /*0082*/ 	.byte	0x01
	.zero		1


	//----- nvinfo : EIATTR_MERCURY_ISA_VERSION
	.align		4
        /*0084*/ 	.byte	0x03, 0x5f
        /*0086*/ 	.short	0x0101


	//----- nvinfo : EIATTR_UNUSED_LOAD_BYTE_OFFSET
	.align		4
        /*0088*/ 	.byte	0x04, 0x44
        /*008a*/ 	.short	(.L_170 - .L_169)


	//   ....[0]....
.L_169:
        /*008c*/ 	.word	0x000029f0
        /*0090*/ 	.word	0x00000fff


	//----- nvinfo : EIATTR_COOP_GROUP_MASK_REGIDS
	.align		4
.L_170:
        /*0094*/ 	.byte	0x04, 0x29
        /*0096*/ 	.short	(.L_172 - .L_171)


	//   ....[0]....
.L_171:
        /*0098*/ 	.word	0xffffffff


	//   ....[1]....
        /*009c*/ 	.word	0xffffffff


	//   ....[2]....
        /*00a0*/ 	.word	0xffffffff


	//   ....[3]....
        /*00a4*/ 	.word	0xffffffff


	//   ....[4]....
        /*00a8*/ 	.word	0xffffffff


	//   ....[5]....
        /*00ac*/ 	.word	0xffffffff


	//   ....[6]....
        /*00b0*/ 	.word	0xffffffff


	//   ....[7]....
        /*00b4*/ 	.word	0xffffffff


	//   ....[8]....
        /*00b8*/ 	.word	0xffffffff


	//   ....[9]....
        /*00bc*/ 	.word	0xffffffff


	//   ....[10]....
        /*00c0*/ 	.word	0xffffffff


	//   ....[11]....
        /*00c4*/ 	.word	0xffffffff


	//   ....[12]....
        /*00c8*/ 	.word	0xffffffff


	//   ....[13]....
        /*00cc*/ 	.word	0xffffffff


	//   ....[14]....
        /*00d0*/ 	.word	0xffffffff


	//   ....[15]....
        /*00d4*/ 	.word	0xffffffff


	//   ....[16]....
        /*00d8*/ 	.word	0xffffffff


	//   ....[17]....
        /*00dc*/ 	.word	0xffffffff


	//   ....[18]....
        /*00e0*/ 	.word	0xffffffff


	//   ....[19]....
        /*00e4*/ 	.word	0xffffffff


	//   ....[20]....
        /*00e8*/ 	.word	0xffffffff


	//   ....[21]....
        /*00ec*/ 	.word	0xffffffff


	//   ....[22]....
        /*00f0*/ 	.word	0xffffffff


	//   ....[23]....
        /*00f4*/ 	.word	0xffffffff


	//   ....[24]....
        /*00f8*/ 	.word	0xffffffff


	//   ....[25]....
        /*00fc*/ 	.word	0xffffffff


	//   ....[26]....
        /*0100*/ 	.word	0xffffffff


	//   ....[27]....
        /*0104*/ 	.word	0xffffffff


	//   ....[28]....
        /*0108*/ 	.word	0xffffffff


	//   ....[29]....
        /*010c*/ 	.word	0xffffffff


	//   ....[30]....
        /*0110*/ 	.word	0xffffffff


	//   ....[31]....
        /*0114*/ 	.word	0xffffffff


	//   ....[32]....
        /*0118*/ 	.word	0xffffffff


	//   ....[33]....
        /*011c*/ 	.word	0xffffffff


	//   ....[34]....
        /*0120*/ 	.word	0xffffffff


	//   ....[35]....
        /*0124*/ 	.word	0xffffffff


	//   ....[36]....
        /*0128*/ 	.word	0xffffffff


	//   ....[37]....
        /*012c*/ 	.word	0xffffffff


	//   ....[38]....
        /*0130*/ 	.word	0xffffffff


	//   ....[39]....
        /*0134*/ 	.word	0xffffffff


	//   ....[40]....
        /*0138*/ 	.word	0xffffffff


	//   ....[41]....
        /*013c*/ 	.word	0xffffffff


	//   ....[42]....
        /*0140*/ 	.word	0xffffffff


	//   ....[43]....
        /*0144*/ 	.word	0xffffffff


	//   ....[44]....
        /*0148*/ 	.word	0xffffffff


	//   ....[45]....
        /*014c*/ 	.word	0xffffffff


	//   ....[46]....
        /*0150*/ 	.word	0xffffffff


	//   ....[47]....
        /*0154*/ 	.word	0xffffffff


	//   ....[48]....
        /*0158*/ 	.word	0xffffffff


	//   ....[49]....
        /*015c*/ 	.word	0xffffffff


	//   ....[50]....
        /*0160*/ 	.word	0xffffffff


	//   ....[51]....
        /*0164*/ 	.word	0xffffffff


	//   ....[52]....
        /*0168*/ 	.word	0xffffffff


	//   ....[53]....
        /*016c*/ 	.word	0xffffffff


	//   ....[54]....
        /*0170*/ 	.word	0xffffffff


	//   ....[55]....
        /*0174*/ 	.word	0xffffffff


	//   ....[56]....
        /*0178*/ 	.word	0xffffffff


	//   ....[57]....
        /*017c*/ 	.word	0xffffffff


	//   ....[58]....
        /*0180*/ 	.word	0xffffffff


	//   ....[59]....
        /*0184*/ 	.word	0xffffffff


	//   ....[60]....
        /*0188*/ 	.word	0x05000013


	//   ....[61]....
        /*018c*/ 	.word	0x05000013


	//   ....[62]....
        /*0190*/ 	.word	0x05000013


	//   ....[63]....
        /*0194*/ 	.word	0x05000013


	//   ....[64]....
        /*0198*/ 	.word	0x05000013


	//   ....[65]....
        /*019c*/ 	.word	0x05000013


	//   ....[66]....
        /*01a0*/ 	.word	0x05000013


	//   ....[67]....
        /*01a4*/ 	.word	0x05000013


	//   ....[68]....
        /*01a8*/ 	.word	0x05000013


	//   ....[69]....
        /*01ac*/ 	.word	0x05000013


	//   ....[70]....
        /*01b0*/ 	.word	0x05000013


	//   ....[71]....
        /*01b4*/ 	.word	0x05000013


	//   ....[72]....
        /*01b8*/ 	.word	0x05000013


	//   ....[73]....
        /*01bc*/ 	.word	0x05000013


	//   ....[74]....
        /*01c0*/ 	.word	0x05000013


	//   ....[75]....
        /*01c4*/ 	.word	0x05000013


	//   ....[76]....
        /*01c8*/ 	.word	0x05000013


	//   ....[77]....
        /*01cc*/ 	.word	0x05000013


	//   ....[78]....
        /*01d0*/ 	.word	0x05000013


	//   ....[79]....
        /*01d4*/ 	.word	0x05000013


	//   ....[80]....
        /*01d8*/ 	.word	0x05000013


	//   ....[81]....
        /*01dc*/ 	.word	0x05000013


	//   ....[82]....
        /*01e0*/ 	.word	0x05000013


	//   ....[83]....
        /*01e4*/ 	.word	0x05000013


	//   ....[84]....
        /*01e8*/ 	.word	0x05000013


	//   ....[85]....
        /*01ec*/ 	.word	0x05000013


	//   ....[86]....
        /*01f0*/ 	.word	0x05000013


	//   ....[87]....
        /*01f4*/ 	.word	0x05000013


	//   ....[88]....
        /*01f8*/ 	.word	0x05000013


	//   ....[89]....
        /*01fc*/ 	.word	0x05000013


	//   ....[90]....
        /*0200*/ 	.word	0x05000013


	//   ....[91]....
        /*0204*/ 	.word	0x05000013


	//   ....[92]....
        /*0208*/ 	.word	0x05000013


	//   ....[93]....
        /*020c*/ 	.word	0x05000013


	//   ....[94]....
        /*0210*/ 	.word	0x05000013


	//   ....[95]....
        /*0214*/ 	.word	0x05000013


	//----- nvinfo : EIATTR_COOP_GROUP_INSTR_OFFSETS
	.align		4
.L_172:
        /*0218*/ 	.byte	0x04, 0x28
        /*021a*/ 	.short	(.L_174 - .L_173)


	//   ....[0]....
.L_173:
        /*021c*/ 	.word	0x00000510


	//   ....[1]....
        /*0220*/ 	.word	0x000006d0


	//   ....[2]....
        /*0224*/ 	.word	0x000006f0


	//   ....[3]....
        /*0228*/ 	.word	0x00000710


	//   ....[4]....
        /*022c*/ 	.word	0x00000730


	//   ....[5]....
        /*0230*/ 	.word	0x00000750


	//   ....[6]....
        /*0234*/ 	.word	0x00000b40


	//   ....[7]....
        /*0238*/ 	.word	0x00000b60


	//   ....[8]....
        /*023c*/ 	.word	0x00000b80


	//   ....[9]....
        /*0240*/ 	.word	0x00000ba0


	//   ....[10]....
        /*0244*/ 	.word	0x00000bc0


	//   ....[11]....
        /*0248*/ 	.word	0x00000f70


	//   ....[12]....
        /*024c*/ 	.word	0x00001140


	//   ....[13]....
        /*0250*/ 	.word	0x000011a0


	//   ....[14]....
        /*0254*/ 	.word	0x00001250


	//   ....[15]....
        /*0258*/ 	.word	0x000012a0


	//   ....[16]....
        /*025c*/ 	.word	0x000012f0


	//   ....[17]....
        /*0260*/ 	.word	0x00001340


	//   ....[18]....
        /*0264*/ 	.word	0x00001380


	//   ....[19]....
        /*0268*/ 	.word	0x00001390


	//   ....[20]....
        /*026c*/ 	.word	0x00001470


	//   ....[21]....
        /*0270*/ 	.word	0x00001640


	//   ....[22]....
        /*0274*/ 	.word	0x00001690


	//   ....[23]....
        /*0278*/ 	.word	0x000016f0


	//   ....[24]....
        /*027c*/ 	.word	0x00001750


	//   ....[25]....
        /*0280*/ 	.word	0x00001790


	//   ....[26]....
        /*0284*/ 	.word	0x000017d0


	//   ....[27]....
        /*0288*/ 	.word	0x00001810


	//   ....[28]....
        /*028c*/ 	.word	0x00001820


	//   ....[29]....
        /*0290*/ 	.word	0x00001c30


	//   ....[30]....
        /*0294*/ 	.word	0x00002710


	//   ....[31]....
        /*0298*/ 	.word	0x000028d0


	//   ....[32]....
        /*029c*/ 	.word	0x000028f0


	//   ....[33]....
        /*02a0*/ 	.word	0x00002910


	//   ....[34]....
        /*02a4*/ 	.word	0x00002930


	//   ....[35]....
        /*02a8*/ 	.word	0x00002950


	//   ....[36]....
        /*02ac*/ 	.word	0x00002ce0


	//   ....[37]....
        /*02b0*/ 	.word	0x00002d00


	//   ....[38]....
        /*02b4*/ 	.word	0x00002d20


	//   ....[39]....
        /*02b8*/ 	.word	0x00002d40


	//   ....[40]....
        /*02bc*/ 	.word	0x00002d60


	//   ....[41]....
        /*02c0*/ 	.word	0x00003120


	//   ....[42]....
        /*02c4*/ 	.word	0x000032f0


	//   ....[43]....
        /*02c8*/ 	.word	0x00003350


	//   ....[44]....
        /*02cc*/ 	.word	0x000033c0


	//   ....[45]....
        /*02d0*/ 	.word	0x00003430


	//   ....[46]....
        /*02d4*/ 	.word	0x00003480


	//   ....[47]....
        /*02d8*/ 	.word	0x000034d0


	//   ....[48]....
        /*02dc*/ 	.word	0x00003530


	//   ....[49]....
        /*02e0*/ 	.word	0x00003540


	//   ....[50]....
        /*02e4*/ 	.word	0x00003620


	//   ....[51]....
        /*02e8*/ 	.word	0x000037f0


	//   ....[52]....
        /*02ec*/ 	.word	0x00003840


	//   ....[53]....
        /*02f0*/ 	.word	0x000038b0


	//   ....[54]....
        /*02f4*/ 	.word	0x00003910


	//   ....[55]....
        /*02f8*/ 	.word	0x00003960


	//   ....[56]....
        /*02fc*/ 	.word	0x000039c0


	//   ....[57]....
        /*0300*/ 	.word	0x00003a00


	//   ....[58]....
        /*0304*/ 	.word	0x00003a10


	//   ....[59]....
        /*0308*/ 	.word	0x00003e90


	//   ....[60]....
        /*030c*/ 	.word	0x000044a0


	//   ....[61]....
        /*0310*/ 	.word	0x00004520


	//   ....[62]....
        /*0314*/ 	.word	0x000045b0


	//   ....[63]....
        /*0318*/ 	.word	0x000046b0


	//   ....[64]....
        /*031c*/ 	.word	0x00004750


	//   ....[65]....
        /*0320*/ 	.word	0x000047e0


	//   ....[66]....
        /*0324*/ 	.word	0x00004860


	//   ....[67]....
        /*0328*/ 	.word	0x000048e0


	//   ....[68]....
        /*032c*/ 	.word	0x00004910


	//   ....[69]....
        /*0330*/ 	.word	0x000049b0


	//   ....[70]....
        /*0334*/ 	.word	0x00004a30


	//   ....[71]....
        /*0338*/ 	.word	0x00004ab0


	//   ....[72]....
        /*033c*/ 	.word	0x00004b70


	//   ....[73]....
        /*0340*/ 	.word	0x00004c00


	//   ....[74]....
        /*0344*/ 	.word	0x00004c80


	//   ....[75]....
        /*0348*/ 	.word	0x00004d00


	//   ....[76]....
        /*034c*/ 	.word	0x00004d80


	//   ....[77]....
        /*0350*/ 	.word	0x00004db0


	//   ....[78]....
        /*0354*/ 	.word	0x00004e50


	//   ....[79]....
        /*0358*/ 	.word	0x00004ed0


	//   ....[80]....
        /*035c*/ 	.word	0x00004f60


	//   ....[81]....
        /*0360*/ 	.word	0x00005030


	//   ....[82]....
        /*0364*/ 	.word	0x000050d0


	//   ....[83]....
        /*0368*/ 	.word	0x00005160


	//   ....[84]....
        /*036c*/ 	.word	0x000051e0


	//   ....[85]....
        /*0370*/ 	.word	0x00005280


	//   ....[86]....
        /*0374*/ 	.word	0x000052b0


	//   ....[87]....
        /*0378*/ 	.word	0x00005370


	//   ....[88]....
        /*037c*/ 	.word	0x000053f0


	//   ....[89]....
        /*0380*/ 	.word	0x00005470


	//   ....[90]....
        /*0384*/ 	.word	0x00005530


	//   ....[91]....
        /*0388*/ 	.word	0x000055d0


	//   ....[92]....
        /*038c*/ 	.word	0x00005660


	//   ....[93]....
        /*0390*/ 	.word	0x000056f0


	//   ....[94]....
        /*0394*/ 	.word	0x00005760


	//   ....[95]....
        /*0398*/ 	.word	0x000057e0


	//----- nvinfo : EIATTR_VRC_CTA_INIT_COUNT
	.align		4
.L_174:
        /*039c*/ 	.byte	0x02, 0x4a
	.zero		1
	.zero		1


	//----- nvinfo : EIATTR_EXIT_INSTR_OFFSETS
	.align		4
        /*03a0*/ 	.byte	0x04, 0x1c
        /*03a2*/ 	.short	(.L_176 - .L_175)


	//   ....[0]....
.L_175:
        /*03a4*/ 	.word	0x00001f00


	//   ....[1]....
        /*03a8*/ 	.word	0x00001f20


	//   ....[2]....
        /*03ac*/ 	.word	0x00004430


	//   ....[3]....
        /*03b0*/ 	.word	0x00004450


	//----- nvinfo : EIATTR_MAX_THREADS
	.align		4
.L_176:
        /*03b4*/ 	.byte	0x04, 0x05
        /*03b6*/ 	.short	(.L_178 - .L_177)
.L_177:
        /*03b8*/ 	.word	0x00000180
        /*03bc*/ 	.word	0x00000001
        /*03c0*/ 	.word	0x00000001


	//----- nvinfo : EIATTR_CRS_STACK_SIZE
	.align		4
.L_178:
        /*03c4*/ 	.byte	0x04, 0x1e
        /*03c6*/ 	.short	(.L_180 - .L_179)
.L_179:
        /*03c8*/ 	.word	0x00000000


	//----- nvinfo : EIATTR_CBANK_PARAM_SIZE
	.align		4
.L_180:
        /*03cc*/ 	.byte	0x03, 0x19
        /*03ce*/ 	.short	0x0034


	//----- nvinfo : EIATTR_PARAM_CBANK
	.align		4
        /*03d0*/ 	.byte	0x04, 0x0a
        /*03d2*/ 	.short	(.L_182 - .L_181)
	.align		4
.L_181:
        /*03d4*/ 	.word	index@(.nv.constant0._ZN3cub18CUB_300001_SM_10006detail4scan16DeviceScanKernelINS2_10policy_hubIiiijN4cuda3std3__44plusIvEEE10Policy1000EPiSC_NS0_13ScanTileStateIiLb1EEES9_NS1_10InputValueIiSC_EEjiLb0EiEEvT0_T1_T2_iT3_T4_T5_)
        /*03d8*/ 	.short	0x0380
        /*03da*/ 	.short	0x0034


	//----- nvinfo : EIATTR_SW_WAR
	.align		4
.L_182:
        /*03dc*/ 	.byte	0x04, 0x36
        /*03de*/ 	.short	(.L_184 - .L_183)
.L_183:
        /*03e0*/ 	.word	0x00000008
.L_184:


//--------------------- .nv.info._ZN3cub18CUB_300001_SM_10006detail4scan20DeviceScanInitKernelINS0_13ScanTileStateIiLb1EEEEEvT_i --------------------------
	.section	.nv.info._ZN3cub18CUB_300001_SM_10006detail4scan20DeviceScanInitKernelINS0_13ScanTileStateIiLb1EEEEEvT_i,"",@"SHT_CUDA_INFO"
	.sectionflags	@""
	.align	4


	//----- nvinfo : EIATTR_CUDA_API_VERSION
	.align		4
        /*0000*/ 	.byte	0x04, 0x37
        /*0002*/ 	.short	(.L_186 - .L_185)
.L_185:
        /*0004*/ 	.word	0x00000082


	//----- nvinfo : EIATTR_KPARAM_INFO
	.align		4
.L_186:
        /*0008*/ 	.byte	0x04, 0x17
        /*000a*/ 	.short	(.L_188 - .L_187)
.L_187:
        /*000c*/ 	.word	0x00000000
        /*0010*/ 	.short	0x0001
        /*0012*/ 	.short	0x0008
        /*0014*/ 	.byte	0x00, 0xf0, 0x11, 0x00


	//----- nvinfo : EIATTR_KPARAM_INFO
	.align		4
.L_188:
        /*0018*/ 	.byte	0x04, 0x17
        /*001a*/ 	.short	(.L_190 - .L_189)
.L_189:
        /*001c*/ 	.word	0x00000000
        /*0020*/ 	.short	0x0000
        /*0022*/ 	.short	0x0000
        /*0024*/ 	.byte	0x00, 0xf0, 0x21, 0x00


	//----- nvinfo : EIATTR_SPARSE_MMA_MASK
	.align		4
.L_190:
        /*0028*/ 	.byte	0x03, 0x50
        /*002a*/ 	.short	0x0000


	//----- nvinfo : EIATTR_MAXREG_COUNT
	.align		4
        /*002c*/ 	.byte	0x03, 0x1b
        /*002e*/ 	.short	0x00ff


	//----- nvinfo : EIATTR_MERCURY_ISA_VERSION
	.align		4
        /*0030*/ 	.byte	0x03, 0x5f
        /*0032*/ 	.short	0x0101


	//----- nvinfo : EIATTR_VRC_CTA_INIT_COUNT
	.align		4
        /*0034*/ 	.byte	0x02, 0x4a
	.zero		1
	.zero		1


	//----- nvinfo : EIATTR_EXIT_INSTR_OFFSETS
	.align		4
        /*0038*/ 	.byte	0x04, 0x1c
        /*003a*/ 	.short	(.L_192 - .L_191)


	//   ....[0]....
.L_191:
        /*003c*/ 	.word	0x000000f0


	//   ....[1]....
        /*0040*/ 	.word	0x00000130


	//----- nvinfo : EIATTR_CBANK_PARAM_SIZE
	.align		4
.L_192:
        /*0044*/ 	.byte	0x03, 0x19
        /*0046*/ 	.short	0x000c


	//----- nvinfo : EIATTR_PARAM_CBANK
	.align		4
        /*0048*/ 	.byte	0x04, 0x0a
        /*004a*/ 	.short	(.L_194 - .L_193)
	.align		4
.L_193:
        /*004c*/ 	.word	index@(.nv.constant0._ZN3cub18CUB_300001_SM_10006detail4scan20DeviceScanInitKernelINS0_13ScanTileStateIiLb1EEEEEvT_i)
        /*0050*/ 	.short	0x0380
        /*0052*/ 	.short	0x000c


	//----- nvinfo : EIATTR_SW_WAR
	.align		4
.L_194:
        /*0054*/ 	.byte	0x04, 0x36
        /*0056*/ 	.short	(.L_196 - .L_195)
.L_195:
        /*0058*/ 	.word	0x00000008
.L_196:


//--------------------- .nv.info._ZN3cub18CUB_300001_SM_10006detail8for_each13static_kernelINS2_12policy_hub_t12policy_500_tEmN6thrust24THRUST_300001_SM_1000_NS8cuda_cub20__uninitialized_fill7functorINS7_10device_ptrIiEEiEEEEvT0_T1_ --------------------------
	.section	.nv.info._ZN3cub18CUB_300001_SM_10006detail8for_each13static_kernelINS2_12policy_hub_t12policy_500_tEmN6thrust24THRUST_300001_SM_1000_NS8cuda_cub20__uninitialized_fill7functorINS7_10device_ptrIiEEiEEEEvT0_T1_,"",@"SHT_CUDA_INFO"
	.sectionflags	@""
	.align	4


	//----- nvinfo : EIATTR_CUDA_API_VERSION
	.align		4
        /*0000*/ 	.byte	0x04, 0x37
        /*0002*/ 	.short	(.L_198 - .L_197)
.L_197:
        /*0004*/ 	.word	0x00000082


	//----- nvinfo : EIATTR_KPARAM_INFO
	.align		4
.L_198:
        /*0008*/ 	.byte	0x04, 0x17
        /*000a*/ 	.short	(.L_200 - .L_199)
.L_199:
        /*000c*/ 	.word	0x00000000
        /*0010*/ 	.short	0x0001
        /*0012*/ 	.short	0x0008
        /*0014*/ 	.byte	0x00, 0xf0, 0x41, 0x00


	//----- nvinfo : EIATTR_KPARAM_INFO
	.align		4
.L_200:
        /*0018*/ 	.byte	0x04, 0x17
        /*001a*/ 	.short	(.L_202 - .L_201)
.L_201:
        /*001c*/ 	.word	0x00000000
        /*0020*/ 	.short	0x0000
        /*0022*/ 	.short	0x0000
        /*0024*/ 	.byte	0x00, 0xf0, 0x21, 0x00


	//----- nvinfo : EIATTR_SPARSE_MMA_MASK
	.align		4
.L_202:
        /*0028*/ 	.byte	0x03, 0x50
        /*002a*/ 	.short	0x0000


	//----- nvinfo : EIATTR_MAXREG_COUNT
	.align		4
        /*002c*/ 	.byte	0x03, 0x1b
        /*002e*/ 	.short	0x00ff


	//----- nvinfo : EIATTR_MERCURY_ISA_VERSION
	.align		4
        /*0030*/ 	.byte	0x03, 0x5f
        /*0032*/ 	.short	0x0101


	//----- nvinfo : EIATTR_VRC_CTA_INIT_COUNT
	.align		4
        /*0034*/ 	.byte	0x02, 0x4a
	.zero		1
	.zero		1


	//----- nvinfo : EIATTR_EXIT_INSTR_OFFSETS
	.align		4
        /*0038*/ 	.byte	0x04, 0x1c
        /*003a*/ 	.short	(.L_204 - .L_203)


	//   ....[0]....
.L_203:
        /*003c*/ 	.word	0x00000130


	//   ....[1]....
        /*0040*/ 	.word	0x00000230


	//   ....[2]....
        /*0044*/ 	.word	0x00000260


	//----- nvinfo : EIATTR_MAX_THREADS
	.align		4
.L_204:
        /*0048*/ 	.byte	0x04, 0x05
        /*004a*/ 	.short	(.L_206 - .L_205)
.L_205:
        /*004c*/ 	.word	0x00000100
        /*0050*/ 	.word	0x00000001
        /*0054*/ 	.word	0x00000001


	//----- nvinfo : EIATTR_CBANK_PARAM_SIZE
	.align		4
.L_206:
        /*0058*/ 	.byte	0x03, 0x19
        /*005a*/ 	.short	0x0018


	//----- nvinfo : EIATTR_PARAM_CBANK
	.align		4
        /*005c*/ 	.byte	0x04, 0x0a
        /*005e*/ 	.short	(.L_208 - .L_207)
	.align		4
.L_207:
        /*0060*/ 	.word	index@(.nv.constant0._ZN3cub18CUB_300001_SM_10006detail8for_each13static_kernelINS2_12policy_hub_t12policy_500_tEmN6thrust24THRUST_300001_SM_1000_NS8cuda_cub20__uninitialized_fill7functorINS7_10device_ptrIiEEiEEEEvT0_T1_)
        /*0064*/ 	.short	0x0380
        /*0066*/ 	.short	0x0018


	//----- nvinfo : EIATTR_SW_WAR
	.align		4
.L_208:
        /*0068*/ 	.byte	0x04, 0x36
        /*006a*/ 	.short	(.L_210 - .L_209)
.L_209:
        /*006c*/ 	.word	0x00000008
.L_210:


//--------------------- .nv.info._ZN3cub18CUB_300001_SM_10006detail11EmptyKernelIvEEvv --------------------------
	.section	.nv.info._ZN3cub18CUB_300001_SM_10006detail11EmptyKernelIvEEvv,"",@"SHT_CUDA_INFO"
	.sectionflags	@""
	.align	4


	//----- nvinfo : EIATTR_CUDA_API_VERSION
	.align		4
        /*0000*/ 	.byte	0x04, 0x37
        /*0002*/ 	.short	(.L_212 - .L_211)
.L_211:
        /*0004*/ 	.word	0x00000082


	//----- nvinfo : EIATTR_SPARSE_MMA_MASK
	.align		4
.L_212:
        /*0008*/ 	.byte	0x03, 0x50
        /*000a*/ 	.short	0x0000


	//----- nvinfo : EIATTR_MAXREG_COUNT
	.align		4
        /*000c*/ 	.byte	0x03, 0x1b
        /*000e*/ 	.short	0x00ff


	//----- nvinfo : EIATTR_MERCURY_ISA_VERSION
	.align		4
        /*0010*/ 	.byte	0x03, 0x5f
        /*0012*/ 	.short	0x0101


	//----- nvinfo : EIATTR_VRC_CTA_INIT_COUNT
	.align		4
        /*0014*/ 	.byte	0x02, 0x4a
	.zero		1
	.zero		1


	//----- nvinfo : EIATTR_EXIT_INSTR_OFFSETS
	.align		4
        /*0018*/ 	.byte	0x04, 0x1c
        /*001a*/ 	.short	(.L_214 - .L_213)


	//   ....[0]....
.L_213:
        /*001c*/ 	.word	0x00000010


	//----- nvinfo : EIATTR_SW_WAR
	.align		4
.L_214:
        /*0020*/ 	.byte	0x04, 0x36
        /*0022*/ 	.short	(.L_216 - .L_215)
.L_215:
        /*0024*/ 	.word	0x00000008
.L_216:


//--------------------- .nv.info._Z35sumar_resultados_finales_por_bloquePiS_ --------------------------
	.section	.nv.info._Z35sumar_resultados_finales_por_bloquePiS_,"",@"SHT_CUDA_INFO"
	.sectionflags	@""
	.align	4


	//----- nvinfo : EIATTR_CUDA_API_VERSION
	.align		4
        /*0000*/ 	.byte	0x04, 0x37
        /*0002*/ 	.short	(.L_218 - .L_217)
.L_217:
        /*0004*/ 	.word	0x00000082


	//----- nvinfo : EIATTR_KPARAM_INFO
	.align		4
.L_218:
        /*0008*/ 	.byte	0x04, 0x17
        /*000a*/ 	.short	(.L_220 - .L_219)
.L_219:
        /*000c*/ 	.word	0x00000000
        /*0010*/ 	.short	0x0001
        /*0012*/ 	.short	0x0008
        /*0014*/ 	.byte	0x00, 0xf5, 0x21, 0x00


	//----- nvinfo : EIATTR_KPARAM_INFO
	.align		4
.L_220:
        /*0018*/ 	.byte	0x04, 0x17
        /*001a*/ 	.short	(.L_222 - .L_221)
.L_221:
        /*001c*/ 	.word	0x00000000
        /*0020*/ 	.short	0x0000
        /*0022*/ 	.short	0x0000
        /*0024*/ 	.byte	0x00, 0xf5, 0x21, 0x00


	//----- nvinfo : EIATTR_SPARSE_MMA_MASK
	.align		4
.L_222:
        /*0028*/ 	.byte	0x03, 0x50
        /*002a*/ 	.short	0x0000


	//----- nvinfo : EIATTR_MAXREG_COUNT
	.align		4
        /*002c*/ 	.byte	0x03, 0x1b
        /*002e*/ 	.short	0x00ff


	//----- nvinfo : EIATTR_MERCURY_ISA_VERSION
	.align		4
        /*0030*/ 	.byte	0x03, 0x5f
        /*0032*/ 	.short	0x0101


	//----- nvinfo : EIATTR_VRC_CTA_INIT_COUNT
	.align		4
        /*0034*/ 	.byte	0x02, 0x4a
	.zero		1
	.zero		1


	//----- nvinfo : EIATTR_EXIT_INSTR_OFFSETS
	.align		4
        /*0038*/ 	.byte	0x04, 0x1c
        /*003a*/ 	.short	(.L_224 - .L_223)


	//   ....[0]....
.L_223:
        /*003c*/ 	.word	0x000000e0


	//----- nvinfo : EIATTR_CBANK_PARAM_SIZE
	.align		4
.L_224:
        /*0040*/ 	.byte	0x03, 0x19
        /*0042*/ 	.short	0x0010


	//----- nvinfo : EIATTR_PARAM_CBANK
	.align		4
        /*0044*/ 	.byte	0x04, 0x0a
        /*0046*/ 	.short	(.L_226 - .L_225)
	.align		4
.L_225:
        /*0048*/ 	.word	index@(.nv.constant0._Z35sumar_resultados_finales_por_bloquePiS_)
        /*004c*/ 	.short	0x0380
        /*004e*/ 	.short	0x0010


	//----- nvinfo : EIATTR_SW_WAR
	.align		4
.L_226:
        /*0050*/ 	.byte	0x04, 0x36
        /*0052*/ 	.short	(.L_228 - .L_227)
.L_227:
        /*0054*/ 	.word	0x00000008
.L_228:


//--------------------- .nv.info._Z21exclusive_scan_kernelPiS_S_i --------------------------
	.section	.nv.info._Z21exclusive_scan_kernelPiS_S_i,"",@"SHT_CUDA_INFO"
	.sectionflags	@""
	.align	4


	//----- nvinfo : EIATTR_CUDA_API_VERSION
	.align		4
        /*0000*/ 	.byte	0x04, 0x37
        /*0002*/ 	.short	(.L_230 - .L_229)
.L_229:
        /*0004*/ 	.word	0x00000082


	//----- nvinfo : EIATTR_KPARAM_INFO
	.align		4
.L_230:
        /*0008*/ 	.byte	0x04, 0x17
        /*000a*/ 	.short	(.L_232 - .L_231)
.L_231:
        /*000c*/ 	.word	0x00000000
        /*0010*/ 	.short	0x0003
        /*0012*/ 	.short	0x0018
        /*0014*/ 	.byte	0x00, 0xf0, 0x11, 0x00


	//----- nvinfo : EIATTR_KPARAM_INFO
	.align		4
.L_232:
        /*0018*/ 	.byte	0x04, 0x17
        /*001a*/ 	.short	(.L_234 - .L_233)
.L_233:
        /*001c*/ 	.word	0x00000000
        /*0020*/ 	.short	0x0002
        /*0022*/ 	.short	0x0010
        /*0024*/ 	.byte	0x00, 0xf5, 0x21, 0x00


	//----- nvinfo : EIATTR_KPARAM_INFO
	.align		4
.L_234:
        /*0028*/ 	.byte	0x04, 0x17
        /*002a*/ 	.short	(.L_236 - .L_235)
.L_235:
        /*002c*/ 	.word	0x00000000
        /*0030*/ 	.short	0x0001
        /*0032*/ 	.short	0x0008
        /*0034*/ 	.byte	0x00, 0xf5, 0x21, 0x00


	//----- nvinfo : EIATTR_KPARAM_INFO
	.align		4
.L_236:
        /*0038*/ 	.byte	0x04, 0x17
        /*003a*/ 	.short	(.L_238 - .L_237)
.L_237:
        /*003c*/ 	.word	0x00000000
        /*0040*/ 	.short	0x0000
        /*0042*/ 	.short	0x0000
        /*0044*/ 	.byte	0x00, 0xf5, 0x21, 0x00


	//----- nvinfo : EIATTR_SPARSE_MMA_MASK
	.align		4
.L_238:
        /*0048*/ 	.byte	0x03, 0x50
        /*004a*/ 	.short	0x0000


	//----- nvinfo : EIATTR_MAXREG_COUNT
	.align		4
        /*004c*/ 	.byte	0x03, 0x1b
        /*004e*/ 	.short	0x00ff


	//----- nvinfo : EIATTR_NUM_BARRIERS
	.align		4
        /*0050*/ 	.byte	0x02, 0x4c
        /*0052*/ 	.byte	0x01
	.zero		1


	//----- nvinfo : EIATTR_MERCURY_ISA_VERSION
	.align		4
        /*0054*/ 	.byte	0x03, 0x5f
        /*0056*/ 	.short	0x0101


	//----- nvinfo : EIATTR_VRC_CTA_INIT_COUNT
	.align		4
        /*0058*/ 	.byte	0x02, 0x4a
	.zero		1
	.zero		1


	//----- nvinfo : EIATTR_EXIT_INSTR_OFFSETS
	.align		4
        /*005c*/ 	.byte	0x04, 0x1c
        /*005e*/ 	.short	(.L_240 - .L_239)


	//   ....[0]....
.L_239:
        /*0060*/ 	.word	0x00000400


	//   ....[1]....
        /*0064*/ 	.word	0x00000450


	//----- nvinfo : EIATTR_CBANK_PARAM_SIZE
	.align		4
.L_240:
        /*0068*/ 	.byte	0x03, 0x19
        /*006a*/ 	.short	0x001c


	//----- nvinfo : EIATTR_PARAM_CBANK
	.align		4
        /*006c*/ 	.byte	0x04, 0x0a
        /*006e*/ 	.short	(.L_242 - .L_241)
	.align		4
.L_241:
        /*0070*/ 	.word	index@(.nv.constant0._Z21exclusive_scan_kernelPiS_S_i)
        /*0074*/ 	.short	0x0380
        /*0076*/ 	.short	0x001c


	//----- nvinfo : EIATTR_SW_WAR
	.align		4
.L_242:
        /*0078*/ 	.byte	0x04, 0x36
        /*007a*/ 	.short	(.L_244 - .L_243)
.L_243:
        /*007c*/ 	.word	0x00000008
.L_244:


//--------------------- .nv.callgraph             --------------------------
	.section	.nv.callgraph,"",@"SHT_CUDA_CALLGRAPH"
	.align	4
	.sectionentsize	8
	.align		4
        /*0000*/ 	.word	0x00000000
	.align		4
        /*0004*/ 	.word	0xffffffff
	.align		4
        /*0008*/ 	.word	0x00000000
	.align		4
        /*000c*/ 	.word	0xfffffffe
	.align		4
        /*0010*/ 	.word	0x00000000
	.align		4
        /*0014*/ 	.word	0xfffffffd
	.align		4
        /*0018*/ 	.word	0x00000000
	.align		4
        /*001c*/ 	.word	0xfffffffc


//--------------------- .nv.constant4             --------------------------
	.section	.nv.constant4,"a",@progbits
	.align	8
	.align		8
.nv.constant4:
        /*0000*/ 	.dword	_ZN34_INTERNAL_c9c2e234_4_k_cu_b8d66c314cuda3std3__45__cpo5beginE
	.align		8
        /*0008*/ 	.dword	_ZN34_INTERNAL_c9c2e234_4_k_cu_b8d66c314cuda3std3__45__cpo3endE
	.align		8
        /*0010*/ 	.dword	_ZN34_INTERNAL_c9c2e234_4_k_cu_b8d66c314cuda3std3__45__cpo6cbeginE
	.align		8
        /*0018*/ 	.dword	_ZN34_INTERNAL_c9c2e234_4_k_cu_b8d66c314cuda3std3__45__cpo4cendE
	.align		8
        /*0020*/ 	.dword	_ZN34_INTERNAL_c9c2e234_4_k_cu_b8d66c314cuda3std3__45__cpo6rbeginE
	.align		8
        /*0028*/ 	.dword	_ZN34_INTERNAL_c9c2e234_4_k_cu_b8d66c314cuda3std3__45__cpo4rendE
	.align		8
        /*0030*/ 	.dword	_ZN34_INTERNAL_c9c2e234_4_k_cu_b8d66c314cuda3std3__45__cpo7crbeginE
	.align		8
        /*0038*/ 	.dword	_ZN34_INTERNAL_c9c2e234_4_k_cu_b8d66c314cuda3std3__45__cpo5crendE
	.align		8
        /*0040*/ 	.dword	_ZN34_INTERNAL_c9c2e234_4_k_cu_b8d66c314cuda3std3__436_GLOBAL__N__c9c2e234_4_k_cu_b8d66c316ignoreE
	.align		8
        /*0048*/ 	.dword	_ZN34_INTERNAL_c9c2e234_4_k_cu_b8d66c314cuda3std3__419piecewise_constructE
	.align		8
        /*0050*/ 	.dword	_ZN34_INTERNAL_c9c2e234_4_k_cu_b8d66c314cuda3std3__48in_placeE
	.align		8
        /*0058*/ 	.dword	_ZN34_INTERNAL_c9c2e234_4_k_cu_b8d66c314cuda3std3__420unreachable_sentinelE
	.align		8
        /*0060*/ 	.dword	_ZN34_INTERNAL_c9c2e234_4_k_cu_b8d66c314cuda3std3__47nulloptE
	.align		8
        /*0068*/ 	.dword	_ZN34_INTERNAL_c9c2e234_4_k_cu_b8d66c314cuda3std3__48unexpectE
	.align		8
        /*0070*/ 	.dword	_ZN34_INTERNAL_c9c2e234_4_k_cu_b8d66c314cuda3std6ranges3__45__cpo4swapE
	.align		8
        /*0078*/ 	.dword	_ZN34_INTERNAL_c9c2e234_4_k_cu_b8d66c314cuda3std6ranges3__45__cpo9iter_moveE
	.align		8
        /*0080*/ 	.dword	_ZN34_INTERNAL_c9c2e234_4_k_cu_b8d66c314cuda3std6ranges3__45__cpo5beginE
	.align		8
        /*0088*/ 	.dword	_ZN34_INTERNAL_c9c2e234_4_k_cu_b8d66c314cuda3std6ranges3__45__cpo3endE
	.align		8
        /*0090*/ 	.dword	_ZN34_INTERNAL_c9c2e234_4_k_cu_b8d66c314cuda3std6ranges3__45__cpo6cbeginE
	.align		8
        /*0098*/ 	.dword	_ZN34_INTERNAL_c9c2e234_4_k_cu_b8d66c314cuda3std6ranges3__45__cpo4cendE
	.align		8
        /*00a0*/ 	.dword	_ZN34_INTERNAL_c9c2e234_4_k_cu_b8d66c314cuda3std6ranges3__45__cpo7advanceE
	.align		8
        /*00a8*/ 	.dword	_ZN34_INTERNAL_c9c2e234_4_k_cu_b8d66c314cuda3std6ranges3__45__cpo9iter_swapE
	.align		8
        /*00b0*/ 	.dword	_ZN34_INTERNAL_c9c2e234_4_k_cu_b8d66c314cuda3std6ranges3__45__cpo4nextE
	.align		8
        /*00b8*/ 	.dword	_ZN34_INTERNAL_c9c2e234_4_k_cu_b8d66c314cuda3std6ranges3__45__cpo4prevE
	.align		8
        /*00c0*/ 	.dword	_ZN34_INTERNAL_c9c2e234_4_k_cu_b8d66c314cuda3std6ranges3__45__cpo4dataE
	.align		8
        /*00c8*/ 	.dword	_ZN34_INTERNAL_c9c2e234_4_k_cu_b8d66c314cuda3std6ranges3__45__cpo5cdataE
	.align		8
        /*00d0*/ 	.dword	_ZN34_INTERNAL_c9c2e234_4_k_cu_b8d66c314cuda3std6ranges3__45__cpo4sizeE
	.align		8
        /*00d8*/ 	.dword	_ZN34_INTERNAL_c9c2e234_4_k_cu_b8d66c314cuda3std6ranges3__45__cpo5ssizeE
	.align		8
        /*00e0*/ 	.dword	_ZN34_INTERNAL_c9c2e234_4_k_cu_b8d66c314cuda3std6ranges3__45__cpo8distanceE
	.align		8
        /*00e8*/ 	.dword	_ZN34_INTERNAL_c9c2e234_4_k_cu_b8d66c316thrust24THRUST_300001_SM_1000_NS8cuda_cub3parE
	.align		8
        /*00f0*/ 	.dword	_ZN34_INTERNAL_c9c2e234_4_k_cu_b8d66c316thrust24THRUST_300001_SM_1000_NS8cuda_cub10par_nosyncE
	.align		8
        /*00f8*/ 	.dword	_ZN34_INTERNAL_c9c2e234_4_k_cu_b8d66c316thrust24THRUST_300001_SM_1000_NS6system6detail10sequential3seqE
	.align		8
        /*0100*/ 	.dword	_ZN34_INTERNAL_c9c2e234_4_k_cu_b8d66c316thrust24THRUST_300001_SM_1000_NS12placeholders2_1E
	.align		8
        /*0108*/ 	.dword	_ZN34_INTERNAL_c9c2e234_4_k_cu_b8d66c316thrust24THRUST_300001_SM_1000_NS12placeholders2_2E
	.align		8
        /*0110*/ 	.dword	_ZN34_INTERNAL_c9c2e234_4_k_cu_b8d66c316thrust24THRUST_300001_SM_1000_NS12placeholders2_3E
	.align		8
        /*0118*/ 	.dword	_ZN34_INTERNAL_c9c2e234_4_k_cu_b8d66c316thrust24THRUST_300001_SM_1000_NS12placeholders2_4E
	.align		8
        /*0120*/ 	.dword	_ZN34_INTERNAL_c9c2e234_4_k_cu_b8d66c316thrust24THRUST_300001_SM_1000_NS12placeholders2_5E
	.align		8
        /*0128*/ 	.dword	_ZN34_INTERNAL_c9c2e234_4_k_cu_b8d66c316thrust24THRUST_300001_SM_1000_NS12placeholders2_6E
	.align		8
        /*0130*/ 	.dword	_ZN34_INTERNAL_c9c2e234_4_k_cu_b8d66c316thrust24THRUST_300001_SM_1000_NS12placeholders2_7E
	.align		8
        /*0138*/ 	.dword	_ZN34_INTERNAL_c9c2e234_4_k_cu_b8d66c316thrust24THRUST_300001_SM_1000_NS12placeholders2_8E
	.align		8
        /*0140*/ 	.dword	_ZN34_INTERNAL_c9c2e234_4_k_cu_b8d66c316thrust24THRUST_300001_SM_1000_NS12placeholders2_9E
	.align		8
        /*0148*/ 	.dword	_ZN34_INTERNAL_c9c2e234_4_k_cu_b8d66c316thrust24THRUST_300001_SM_1000_NS12placeholders3_10E
	.align		8
        /*0150*/ 	.dword	_ZN34_INTERNAL_c9c2e234_4_k_cu_b8d66c316thrust24THRUST_300001_SM_1000_NS3seqE


//--------------------- .text._ZN3cub18CUB_300001_SM_10006detail4scan16DeviceScanKernelINS2_10policy_hubIiiimN4cuda3std3__44plusIvEEE10Policy1000EN6thrust24THRUST_300001_SM_1000_NS6detail15normal_iteratorINSD_10device_ptrIiEEEESI_NS0_13ScanTileStateIiLb1EEES9_NS1_10InputValueIiPiEEmiLb0EiEEvT0_T1_T2_iT3_T4_T5_ --------------------------
	.section	.text._ZN3cub18CUB_300001_SM_10006detail4scan16DeviceScanKernelINS2_10policy_hubIiiimN4cuda3std3__44plusIvEEE10Policy1000EN6thrust24THRUST_300001_SM_1000_NS6detail15normal_iteratorINSD_10device_ptrIiEEEESI_NS0_13ScanTileStateIiLb1EEES9_NS1_10InputValueIiPiEEmiLb0EiEEvT0_T1_T2_iT3_T4_T5_,"ax",@progbits
	.align	128
        .global         _ZN3cub18CUB_300001_SM_10006detail4scan16DeviceScanKernelINS2_10policy_hubIiiimN4cuda3std3__44plusIvEEE10Policy1000EN6thrust24THRUST_300001_SM_1000_NS6detail15normal_iteratorINSD_10device_ptrIiEEEESI_NS0_13ScanTileStateIiLb1EEES9_NS1_10InputValueIiPiEEmiLb0EiEEvT0_T1_T2_iT3_T4_T5_
        .type           _ZN3cub18CUB_300001_SM_10006detail4scan16DeviceScanKernelINS2_10policy_hubIiiimN4cuda3std3__44plusIvEEE10Policy1000EN6thrust24THRUST_300001_SM_1000_NS6detail15normal_iteratorINSD_10device_ptrIiEEEESI_NS0_13ScanTileStateIiLb1EEES9_NS1_10InputValueIiPiEEmiLb0EiEEvT0_T1_T2_iT3_T4_T5_,@function
        .size           _ZN3cub18CUB_300001_SM_10006detail4scan16DeviceScanKernelINS2_10policy_hubIiiimN4cuda3std3__44plusIvEEE10Policy1000EN6thrust24THRUST_300001_SM_1000_NS6detail15normal_iteratorINSD_10device_ptrIiEEEESI_NS0_13ScanTileStateIiLb1EEES9_NS1_10InputValueIiPiEEmiLb0EiEEvT0_T1_T2_iT3_T4_T5_,(.L_x_289 - _ZN3cub18CUB_300001_SM_10006detail4scan16DeviceScanKernelINS2_10policy_hubIiiimN4cuda3std3__44plusIvEEE10Policy1000EN6thrust24THRUST_300001_SM_1000_NS6detail15normal_iteratorINSD_10device_ptrIiEEEESI_NS0_13ScanTileStateIiLb1EEES9_NS1_10InputValueIiPiEEmiLb0EiEEvT0_T1_T2_iT3_T4_T5_)
        .other          _ZN3cub18CUB_300001_SM_10006detail4scan16DeviceScanKernelINS2_10policy_hubIiiimN4cuda3std3__44plusIvEEE10Policy1000EN6thrust24THRUST_300001_SM_1000_NS6detail15normal_iteratorINSD_10device_ptrIiEEEESI_NS0_13ScanTileStateIiLb1EEES9_NS1_10InputValueIiPiEEmiLb0EiEEvT0_T1_T2_iT3_T4_T5_,@"STO_CUDA_ENTRY STV_DEFAULT"
_ZN3cub18CUB_300001_SM_10006detail4scan16DeviceScanKernelINS2_10policy_hubIiiimN4cuda3std3__44plusIvEEE10Policy1000EN6thrust24THRUST_300001_SM_1000_NS6detail15normal_iteratorINSD_10device_ptrIiEEEESI_NS0_13ScanTileStateIiLb1EEES9_NS1_10InputValueIiPiEEmiLb0EiEEvT0_T1_T2_iT3_T4_T5_:
.text._ZN3cub18CUB_300001_SM_10006detail4scan16DeviceScanKernelINS2_10policy_hubIiiimN4cuda3std3__44plusIvEEE10Policy1000EN6thrust24THRUST_300001_SM_1000_NS6detail15normal_iteratorINSD_10device_ptrIiEEEESI_NS0_13ScanTileStateIiLb1EEES9_NS1_10InputValueIiPiEEmiLb0EiEEvT0_T1_T2_iT3_T4_T5_:
[----:B------:R-:W-:Y:S01]  /*0000*/  LDC R1, c[0x0][0x37c] ;  /* 0x0000df00ff017b82 */ /* 0x000fe20000000800 */
[----:B------:R-:W0:Y:S01]  /*0010*/  LDCU UR4, c[0x0][0x3a0] ;  /* 0x00007400ff0477ac */ /* 0x000e220008000800 */
[----:B------:R-:W1:Y:S06]  /*0020*/  LDCU.64 UR12, c[0x0][0x358] ;  /* 0x00006b00ff0c77ac */ /* 0x000e6c0008000a00 */
[----:B------:R-:W2:Y:S01]  /*0030*/  S2UR UR6, SR_CTAID.X ;  /* 0x00000000000679c3 */ /* 0x000ea20000002500 */
[----:B------:R-:W3:Y:S01]  /*0040*/  LDCU.64 UR8, c[0x0][0x3b0] ;  /* 0x00007600ff0877ac */ /* 0x000ee20008000a00 */
[----:B0-----:R-:W-:-:S06]  /*0050*/  UPRMT UR4, UR4, 0x7770, URZ ;  /* 0x0000777004047896 */ /* 0x001fcc00080000ff */
[----:B------:R-:W-:-:S05]  /*0060*/  ISETP.NE.AND P0, PT, RZ, UR4, PT ;  /* 0x00000004ff007c0c */ /* 0x000fca000bf05270 */
[----:B------:R-:W2:Y:S08]  /*0070*/  LDCU UR4, c[0x0][0x398] ;  /* 0x00007300ff0477ac */ /* 0x000eb00008000800 */
[----:B------:R-:W1:Y:S02]  /*0080*/  @P0 LDC.64 R2, c[0x0][0x3a8] ;  /* 0x0000ea00ff020b82 */ /* 0x000e640000000a00 */
[----:B-1----:R0:W5:Y:S01]  /*0090*/  @P0 LDG.E R39, desc[UR12][R2.64] ;  /* 0x0000000c02270981 */ /* 0x002162000c1e1900 */
[----:B--2---:R-:W-:-:S04]  /*00a0*/  UIADD3 UR6, UPT, UPT, UR6, UR4, URZ ;  /* 0x0000000406067290 */ /* 0x004fc8000fffe0ff */
[----:B------:R-:W-:-:S04]  /*00b0*/  UIMAD.WIDE UR10, UR6, 0x1ee0, URZ ;  /* 0x00001ee0060a78a5 */ /* 0x000fc8000f8e02ff */
[----:B---3--:R-:W-:-:S04]  /*00c0*/  UIADD3 UR7, UP0, UPT, -UR10, UR8, URZ ;  /* 0x000000080a077290 */ /* 0x008fc8000ff1e1ff */
[----:B------:R-:W-:Y:S02]  /*00d0*/  UIADD3.X UR4, UPT, UPT, ~UR11, UR9, URZ, UP0, !UPT ;  /* 0x000000090b047290 */ /* 0x000fe400087fe5ff */
[----:B------:R-:W-:-:S04]  /*00e0*/  UISETP.GE.U32.AND UP0, UPT, UR7, 0x1ee1, UPT ;  /* 0x00001ee10700788c */ /* 0x000fc8000bf06070 */
[----:B------:R-:W-:Y:S01]  /*00f0*/  UISETP.GE.U32.AND.EX UP0, UPT, UR4, URZ, UPT, UP0 ;  /* 0x000000ff0400728c */ /* 0x000fe2000bf06100 */
[----:B------:R-:W1:Y:S08]  /*0100*/  @!P0 LDC R39, c[0x0][0x3a8] ;  /* 0x0000ea00ff278b82 */ /* 0x000e700000000800 */
[----:B0-----:R-:W-:Y:S05]  /*0110*/  BRA.U !UP0, `(.L_x_0) ;  /* 0x0000001908f47547 */ /* 0x001fea000b800000 */
[----:B------:R-:W0:Y:S01]  /*0120*/  S2R R35, SR_TID.X ;  /* 0x0000000000237919 */ /* 0x000e220000002100 */
[----:B------:R-:W2:Y:S01]  /*0130*/  LDCU.64 UR4, c[0x0][0x380] ;  /* 0x00007000ff0477ac */ /* 0x000ea20008000a00 */
[C---:B0-----:R-:W-:Y:S02]  /*0140*/  LOP3.LUT R0, R35.reuse, 0x1f, RZ, 0xc0, !PT ;  /* 0x0000001f23007812 */ /* 0x041fe400078ec0ff */
[----:B------:R-:W-:-:S05]  /*0150*/  LOP3.LUT R3, R35, 0x3e0, RZ, 0xc0, !PT ;  /* 0x000003e023037812 */ /* 0x000fca00078ec0ff */
[----:B------:R-:W-:-:S05]  /*0160*/  IMAD R0, R3, 0x13, R0 ;  /* 0x0000001303007824 */ /* 0x000fca00078e0200 */
[----:B------:R-:W-:-:S05]  /*0170*/  IADD3 R0, P0, PT, R0, UR10, RZ ;  /* 0x0000000a00007c10 */ /* 0x000fca000ff1e0ff */
[----:B------:R-:W-:Y:S02]  /*0180*/  IMAD.X R3, RZ, RZ, UR11, P0 ;  /* 0x0000000bff037e24 */ /* 0x000fe400080e06ff */
[----:B------:R-:W-:-:S03]  /*0190*/  IMAD.SHL.U32 R31, R0, 0x4, RZ ;  /* 0x00000004001f7824 */ /* 0x000fc600078e00ff */
[----:B------:R-:W-:Y:S02]  /*01a0*/  SHF.L.U64.HI R30, R0, 0x2, R3 ;  /* 0x00000002001e7819 */ /* 0x000fe40000010203 */
[----:B--2---:R-:W-:-:S04]  /*01b0*/  IADD3 R2, P0, PT, R31, UR4, RZ ;  /* 0x000000041f027c10 */ /* 0x004fc8000ff1e0ff */
[----:B------:R-:W-:-:S05]  /*01c0*/  IADD3.X R3, PT, PT, R30, UR5, RZ, P0, !PT ;  /* 0x000000051e037c10 */ /* 0x000fca00087fe4ff */
[----:B------:R-:W2:Y:S04]  /*01d0*/  LDG.E R5, desc[UR12][R2.64] ;  /* 0x0000000c02057981 */ /* 0x000ea8000c1e1900 */
[----:B------:R-:W3:Y:S04]  /*01e0*/  LDG.E R7, desc[UR12][R2.64+0x80] ;  /* 0x0000800c02077981 */ /* 0x000ee8000c1e1900 */
[----:B------:R-:W4:Y:S04]  /*01f0*/  LDG.E R9, desc[UR12][R2.64+0x100] ;  /* 0x0001000c02097981 */ /* 0x000f28000c1e1900 */
        /* <DEDUP_REMOVED lines=15> */
[----:B------:R-:W4:Y:S01]  /*02f0*/  LDG.E R8, desc[UR12][R2.64+0x900] ;  /* 0x0009000c02087981 */ /* 0x000f22000c1e1900 */
[----:B------:R-:W0:Y:S01]  /*0300*/  S2UR UR5, SR_CgaCtaId ;  /* 0x00000000000579c3 */ /* 0x000e220000008800 */
[----:B------:R-:W-:Y:S01]  /*0310*/  SHF.R.U32.HI R36, RZ, 0x5, R35 ;  /* 0x00000005ff247819 */ /* 0x000fe20000011623 */
[----:B------:R-:W-:Y:S01]  /*0320*/  UMOV UR4, 0x400 ;  /* 0x0000040000047882 */ /* 0x000fe20000000000 */
[----:B------:R-:W1:Y:S01]  /*0330*/  S2R R37, SR_LANEID ;  /* 0x0000000000257919 */ /* 0x000e620000000000 */
[----:B------:R-:W-:Y:S01]  /*0340*/  UISETP.NE.AND UP0, UPT, UR6, URZ, UPT ;  /* 0x000000ff0600728c */ /* 0x000fe2000bf05270 */
[----:B------:R-:W-:Y:S01]  /*0350*/  BSSY.RECONVERGENT B0, `(.L_x_1) ;  /* 0x0000148000007945 */ /* 0x000fe20003800200 */
[----:B0-----:R-:W-:Y:S01]  /*0360*/  ULEA UR4, UR5, UR4, 0x18 ;  /* 0x0000000405047291 */ /* 0x001fe2000f8ec0ff */
[----:B-1----:R-:W-:-:S05]  /*0370*/  IMAD R34, R36, 0x260, R37 ;  /* 0x0000026024227824 */ /* 0x002fca00078e0225 */
[----:B------:R-:W-:-:S05]  /*0380*/  LEA R34, R34, UR4, 0x2 ;  /* 0x0000000422227c11 */ /* 0x000fca000f8e10ff */
[----:B------:R-:W-:Y:S01]  /*0390*/  IMAD R33, R37, 0x48, R34 ;  /* 0x0000004825217824 */ /* 0x000fe200078e0222 */
[----:B--2---:R0:W-:Y:S04]  /*03a0*/  STS [R34], R5 ;  /* 0x0000000522007388 */ /* 0x0041e80000000800 */
[----:B---3--:R0:W-:Y:S04]  /*03b0*/  STS [R34+0x80], R7 ;  /* 0x0000800722007388 */ /* 0x0081e80000000800 */
[----:B----4-:R0:W-:Y:S04]  /*03c0*/  STS [R34+0x100], R9 ;  /* 0x0001000922007388 */ /* 0x0101e80000000800 */
[----:B------:R0:W-:Y:S04]  /*03d0*/  STS [R34+0x180], R11 ;  /* 0x0001800b22007388 */ /* 0x0001e80000000800 */
        /* <DEDUP_REMOVED lines=14> */
[----:B------:R0:W-:Y:S01]  /*04c0*/  STS [R34+0x900], R8 ;  /* 0x0009000822007388 */ /* 0x0001e20000000800 */
[----:B------:R-:W-:-:S03]  /*04d0*/  NOP ;  /* 0x0000000000007918 */ /* 0x000fc60000000000 */
[----:B------:R0:W1:Y:S04]  /*04e0*/  LDS R32, [R33] ;  /* 0x0000000021207984 */ /* 0x0000680000000800 */
[----:B------:R0:W2:Y:S04]  /*04f0*/  LDS R29, [R33+0x4] ;  /* 0x00000400211d7984 */ /* 0x0000a80000000800 */
[----:B------:R0:W3:Y:S04]  /*0500*/  LDS R28, [R33+0x8] ;  /* 0x00000800211c7984 */ /* 0x0000e80000000800 */
[----:B------:R0:W4:Y:S04]  /*0510*/  LDS R27, [R33+0xc] ;  /* 0x00000c00211b7984 */ /* 0x0001280000000800 */
[----:B------:R0:W0:Y:S04]  /*0520*/  LDS R26, [R33+0x10] ;  /* 0x00001000211a7984 */ /* 0x0000280000000800 */
        /* <DEDUP_REMOVED lines=13> */
[----:B------:R0:W0:Y:S01]  /*0600*/  LDS R9, [R33+0x48] ;  /* 0x0000480021097984 */ /* 0x0000220000000800 */
[----:B------:R-:W-:Y:S06]  /*0610*/  BAR.SYNC.DEFER_BLOCKING 0x0 ;  /* 0x0000000000007b1d */ /* 0x000fec0000010000 */
[----:B-1234-:R-:W-:Y:S05]  /*0620*/  BRA.U UP0, `(.L_x_2) ;  /* 0x0000000500247547 */ /* 0x01efea000b800000 */
[----:B0-----:R-:W-:Y:S02]  /*0630*/  IADD3 R8, PT, PT, R28, R29, R32 ;  /* 0x0000001d1c087210 */ /* 0x001fe40007ffe020 */
[C---:B------:R-:W-:Y:S02]  /*0640*/  ISETP.NE.AND P1, PT, R37.reuse, 0x1f, PT ;  /* 0x0000001f2500780c */ /* 0x040fe40003f25270 */
[----:B------:R-:W-:Y:S02]  /*0650*/  IADD3 R8, PT, PT, R26, R27, R8 ;  /* 0x0000001b1a087210 */ /* 0x000fe40007ffe008 */
[----:B------:R-:W-:Y:S02]  /*0660*/  ISETP.NE.AND P2, PT, R37, RZ, PT ;  /* 0x000000ff2500720c */ /* 0x000fe40003f45270 */
[----:B------:R-:W-:-:S04]  /*0670*/  IADD3 R8, PT, PT, R24, R25, R8 ;  /* 0x0000001918087210 */ /* 0x000fc80007ffe008 */
[----:B------:R-:W-:-:S03]  /*0680*/  IADD3 R8, PT, PT, R22, R23, R8 ;  /* 0x0000001716087210 */ /* 0x000fc60007ffe008 */
[----:B------:R-:W-:Y:S02]  /*0690*/  @!P1 LEA R42, R36, UR4, 0x2 ;  /* 0x00000004242a9c11 */ /* 0x000fe4000f8e10ff */
[----:B------:R-:W-:-:S04]  /*06a0*/  IADD3 R8, PT, PT, R20, R21, R8 ;  /* 0x0000001514087210 */ /* 0x000fc80007ffe008 */
[----:B------:R-:W-:-:S04]  /*06b0*/  IADD3 R8, PT, PT, R6, R7, R8 ;  /* 0x0000000706087210 */ /* 0x000fc80007ffe008 */
[----:B------:R-:W-:-:S04]  /*06c0*/  IADD3 R8, PT, PT, R4, R5, R8 ;  /* 0x0000000504087210 */ /* 0x000fc80007ffe008 */
[----:B------:R-:W-:-:S04]  /*06d0*/  IADD3 R8, PT, PT, R2, R3, R8 ;  /* 0x0000000302087210 */ /* 0x000fc80007ffe008 */
[----:B------:R-:W-:-:S05]  /*06e0*/  IADD3 R38, PT, PT, R9, R0, R8 ;  /* 0x0000000009267210 */ /* 0x000fca0007ffe008 */
[----:B------:R-:W0:Y:S02]  /*06f0*/  SHFL.UP P0, R9, R38, 0x1, RZ ;  /* 0x0420000026097989 */ /* 0x000e2400000000ff */
[----:B0-----:R-:W-:-:S05]  /*0700*/  @P0 IMAD.IADD R9, R38, 0x1, R9 ;  /* 0x0000000126090824 */ /* 0x001fca00078e0209 */
[----:B------:R-:W0:Y:S02]  /*0710*/  SHFL.UP P0, R12, R9, 0x2, RZ ;  /* 0x04400000090c7989 */ /* 0x000e2400000000ff */
[----:B0-----:R-:W-:-:S05]  /*0720*/  @P0 IMAD.IADD R12, R9, 0x1, R12 ;  /* 0x00000001090c0824 */ /* 0x001fca00078e020c */
[----:B------:R-:W0:Y:S02]  /*0730*/  SHFL.UP P0, R17, R12, 0x4, RZ ;  /* 0x048000000c117989 */ /* 0x000e2400000000ff */
[----:B0-----:R-:W-:-:S05]  /*0740*/  @P0 IMAD.IADD R17, R12, 0x1, R17 ;  /* 0x000000010c110824 */ /* 0x001fca00078e0211 */
[----:B------:R-:W0:Y:S02]  /*0750*/  SHFL.UP P0, R40, R17, 0x8, RZ ;  /* 0x0500000011287989 */ /* 0x000e2400000000ff */
[----:B0-----:R-:W-:-:S05]  /*0760*/  @P0 IMAD.IADD R40, R17, 0x1, R40 ;  /* 0x0000000111280824 */ /* 0x001fca00078e0228 */
[----:B------:R-:W0:Y:S02]  /*0770*/  SHFL.UP P0, R41, R40, 0x10, RZ ;  /* 0x0600000028297989 */ /* 0x000e2400000000ff */
[----:B0-----:R-:W-:Y:S01]  /*0780*/  @P0 IMAD.IADD R41, R40, 0x1, R41 ;  /* 0x0000000128290824 */ /* 0x001fe200078e0229 */
[----:B------:R-:W-:-:S03]  /*0790*/  ISETP.NE.AND P0, PT, R36, 0x2, PT ;  /* 0x000000022400780c */ /* 0x000fc60003f05270 */
[----:B------:R-:W-:Y:S01]  /*07a0*/  IMAD.IADD R38, R41, 0x1, -R38 ;  /* 0x0000000129267824 */ /* 0x000fe200078e0a26 */
[----:B------:R-:W-:Y:S01]  /*07b0*/  @!P1 STS [R42+0x10], R41 ;  /* 0x000010292a009388 */ /* 0x000fe20000000800 */
[----:B------:R-:W-:Y:S01]  /*07c0*/  BAR.SYNC.DEFER_BLOCKING 0x0 ;  /* 0x0000000000007b1d */ /* 0x000fe20000010000 */
[----:B------:R-:W-:Y:S02]  /*07d0*/  ISETP.NE.AND P1, PT, R36, 0xc, PT ;  /* 0x0000000c2400780c */ /* 0x000fe40003f25270 */
[----:B------:R-:W-:-:S03]  /*07e0*/  SEL R38, R38, RZ, P2 ;  /* 0x000000ff26267207 */ /* 0x000fc60001000000 */
[----:B------:R-:W0:Y:S04]  /*07f0*/  LDS.128 R8, [UR4+0x10] ;  /* 0x00001004ff087984 */ /* 0x000e280008000c00 */
[----:B------:R-:W1:Y:S04]  /*0800*/  LDS.128 R12, [UR4+0x20] ;  /* 0x00002004ff0c7984 */ /* 0x000e680008000c00 */
[----:B------:R-:W2:Y:S01]  /*0810*/  LDS.128 R16, [UR4+0x30] ;  /* 0x00003004ff107984 */ /* 0x000ea20008000c00 */
[----:B0-----:R-:W-:-:S04]  /*0820*/  IMAD.IADD R9, R8, 0x1, R9 ;  /* 0x0000000108097824 */ /* 0x001fc800078e0209 */
[----:B------:R-:W-:Y:S01]  /*0830*/  IMAD.IADD R10, R10, 0x1, R9 ;  /* 0x000000010a0a7824 */ /* 0x000fe200078e0209 */
[----:B------:R-:W-:Y:S02]  /*0840*/  SEL R8, R9, R8, !P0 ;  /* 0x0000000809087207 */ /* 0x000fe40004000000 */
[----:B------:R-:W-:Y:S01]  /*0850*/  ISETP.NE.AND P0, PT, R36, 0x3, PT ;  /* 0x000000032400780c */ /* 0x000fe20003f05270 */
[----:B------:R-:W-:-:S03]  /*0860*/  IMAD.IADD R11, R11, 0x1, R10 ;  /* 0x000000010b0b7824 */ /* 0x000fc600078e020a */
[----:B------:R-:W-:Y:S01]  /*0870*/  SEL R8, R10, R8, !P0 ;  /* 0x000000080a087207 */ /* 0x000fe20004000000 */
[----:B-1----:R-:W-:Y:S01]  /*0880*/  IMAD.IADD R12, R11, 0x1, R12 ;  /* 0x000000010b0c7824 */ /* 0x002fe200078e020c */
[----:B------:R-:W-:-:S03]  /*0890*/  ISETP.NE.AND P0, PT, R36, 0x4, PT ;  /* 0x000000042400780c */ /* 0x000fc60003f05270 */
[----:B------:R-:W-:Y:S01]  /*08a0*/  IMAD.IADD R13, R13, 0x1, R12 ;  /* 0x000000010d0d7824 */ /* 0x000fe200078e020c */
[----:B------:R-:W-:Y:S02]  /*08b0*/  SEL R8, R11, R8, !P0 ;  /* 0x000000080b087207 */ /* 0x000fe40004000000 */
[----:B------:R-:W-:Y:S01]  /*08c0*/  ISETP.NE.AND P0, PT, R36, 0x5, PT ;  /* 0x000000052400780c */ /* 0x000fe20003f05270 */
[----:B------:R-:W-:-:S03]  /*08d0*/  IMAD.IADD R14, R14, 0x1, R13 ;  /* 0x000000010e0e7824 */ /* 0x000fc600078e020d */
[----:B------:R-:W-:Y:S01]  /*08e0*/  SEL R8, R12, R8, !P0 ;  /* 0x000000080c087207 */ /* 0x000fe20004000000 */
[----:B------:R-:W-:Y:S01]  /*08f0*/  IMAD.IADD R15, R15, 0x1, R14 ;  /* 0x000000010f0f7824 */ /* 0x000fe200078e020e */
[----:B------:R-:W-:-:S03]  /*0900*/  ISETP.NE.AND P0, PT, R36, 0x6, PT ;  /* 0x000000062400780c */ /* 0x000fc60003f05270 */
[----:B--2---:R-:W-:Y:S01]  /*0910*/  IMAD.IADD R16, R15, 0x1, R16 ;  /* 0x000000010f107824 */ /* 0x004fe200078e0210 */
[----:B------:R-:W-:Y:S02]  /*0920*/  SEL R9, R13, R8, !P0 ;  /* 0x000000080d097207 */ /* 0x000fe40004000000 */
[----:B------:R-:W-:Y:S01]  /*0930*/  ISETP.NE.AND P0, PT, R36, 0x7, PT ;  /* 0x000000072400780c */ /* 0x000fe20003f05270 */
[----:B------:R-:W0:Y:S01]  /*0940*/  LDS R8, [UR4+0x40] ;  /* 0x00004004ff087984 */ /* 0x000e220008000800 */
[----:B------:R-:W-:Y:S02]  /*0950*/  IMAD.IADD R17, R17, 0x1, R16 ;  /* 0x0000000111117824 */ /* 0x000fe400078e0210 */
[----:B------:R-:W-:Y:S02]  /*0960*/  SEL R9, R14, R9, !P0 ;  /* 0x000000090e097207 */ /* 0x000fe40004000000 */
[----:B------:R-:W-:Y:S01]  /*0970*/  ISETP.NE.AND P0, PT, R36, 0x8, PT ;  /* 0x000000082400780c */ /* 0x000fe20003f05270 */
[----:B------:R-:W-:-:S03]  /*0980*/  IMAD.IADD R18, R18, 0x1, R17 ;  /* 0x0000000112127824 */ /* 0x000fc600078e0211 */
[----:B------:R-:W-:Y:S02]  /*0990*/  SEL R9, R15, R9, !P0 ;  /* 0x000000090f097207 */ /* 0x000fe40004000000 */
[----:B------:R-:W-:-:S04]  /*09a0*/  ISETP.NE.AND P0, PT, R36, 0x9, PT ;  /* 0x000000092400780c */ /* 0x000fc80003f05270 */
[----:B------:R-:W-:Y:S02]  /*09b0*/  SEL R9, R16, R9, !P0 ;  /* 0x0000000910097207 */ /* 0x000fe40004000000 */
[----:B------:R-:W-:-:S04]  /*09c0*/  ISETP.NE.AND P0, PT, R36, 0xa, PT ;  /* 0x0000000a2400780c */ /* 0x000fc80003f05270 */
[----:B------:R-:W-:Y:S02]  /*09d0*/  SEL R9, R17, R9, !P0 ;  /* 0x0000000911097207 */ /* 0x000fe40004000000 */
[----:B------:R-:W-:-:S04]  /*09e0*/  ISETP.NE.AND P0, PT, R36, 0xb, PT ;  /* 0x0000000b2400780c */ /* 0x000fc80003f05270 */
[----:B------:R-:W-:Y:S01]  /*09f0*/  SEL R9, R18, R9, !P0 ;  /* 0x0000000912097207 */ /* 0x000fe20004000000 */
[----:B------:R-:W-:Y:S01]  /*0a00*/  IMAD.IADD R18, R19, 0x1, R18 ;  /* 0x0000000113127824 */ /* 0x000fe200078e0212 */
[----:B------:R-:W-:-:S04]  /*0a10*/  ISETP.GE.U32.AND P0, PT, R35, 0x20, PT ;  /* 0x000000202300780c */ /* 0x000fc80003f06070 */
[C---:B------:R-:W-:Y:S02]  /*0a20*/  SEL R9, R18.reuse, R9, !P1 ;  /* 0x0000000912097207 */ /* 0x040fe40004800000 */
[----:B------:R-:W-:Y:S02]  /*0a30*/  ISETP.NE.AND P1, PT, R35, RZ, PT ;  /* 0x000000ff2300720c */ /* 0x000fe40003f25270 */
[----:B------:R-:W-:Y:S02]  /*0a40*/  SEL R10, R9, RZ, P0 ;  /* 0x000000ff090a7207 */ /* 0x000fe40000000000 */
[--C-:B0----5:R-:W-:Y:S02]  /*0a50*/  IADD3 R9, PT, PT, R18, R8, R39.reuse ;  /* 0x0000000812097210 */ /* 0x121fe40007ffe027 */
[----:B------:R-:W-:-:S07]  /*0a60*/  IADD3 R38, PT, PT, R10, R38, R39 ;  /* 0x000000260a267210 */ /* 0x000fce0007ffe027 */
[----:B------:R-:W-:Y:S05]  /*0a70*/  @P1 BRA `(.L_x_3) ;  /* 0x0000000c00541947 */ /* 0x000fea0003800000 */
[----:B------:R-:W0:Y:S01]  /*0a80*/  LDC.64 R10, c[0x0][0x390] ;  /* 0x0000e400ff0a7b82 */ /* 0x000e220000000a00 */
[----:B------:R-:W-:-:S05]  /*0a90*/  IMAD.MOV.U32 R8, RZ, RZ, 0x65 ;  /* 0x00000065ff087424 */ /* 0x000fca00078e00ff */
[----:B0-----:R0:W-:Y:S01]  /*0aa0*/  ST.E.64.STRONG.GPU desc[UR12][R10.64+0x100], R8 ;  /* 0x000100080a007985 */ /* 0x0011e2000c10fb0c */
[----:B------:R-:W-:Y:S05]  /*0ab0*/  BRA `(.L_x_3) ;  /* 0x0000000c00447947 */ /* 0x000fea0003800000 */
.L_x_2:
        /* <DEDUP_REMOVED lines=20> */
[----:B-----5:R-:W0:Y:S02]  /*0c00*/  SHFL.UP P0, R39, R40, 0x10, RZ ;  /* 0x0600000028277989 */ /* 0x020e2400000000ff */
[----:B0-----:R-:W-:Y:S01]  /*0c10*/  @P0 IMAD.IADD R39, R40, 0x1, R39 ;  /* 0x0000000128270824 */ /* 0x001fe200078e0227 */
[----:B------:R-:W-:-:S04]  /*0c20*/  ISETP.NE.AND P0, PT, R36, 0x2, PT ;  /* 0x000000022400780c */ /* 0x000fc80003f05270 */
[----:B------:R-:W-:Y:S01]  /*0c30*/  @!P1 STS [R42+0x10], R39 ;  /* 0x000010272a009388 */ /* 0x000fe20000000800 */
[----:B------:R-:W-:Y:S01]  /*0c40*/  BAR.SYNC.DEFER_BLOCKING 0x0 ;  /* 0x0000000000007b1d */ /* 0x000fe20000010000 */
[----:B------:R-:W-:-:S05]  /*0c50*/  ISETP.NE.AND P1, PT, R36, 0xc, PT ;  /* 0x0000000c2400780c */ /* 0x000fca0003f25270 */
[----:B------:R-:W0:Y:S04]  /*0c60*/  LDS.128 R8, [UR4+0x10] ;  /* 0x00001004ff087984 */ /* 0x000e280008000c00 */
[----:B------:R-:W1:Y:S04]  /*0c70*/  LDS.128 R12, [UR4+0x20] ;  /* 0x00002004ff0c7984 */ /* 0x000e680008000c00 */
[----:B------:R-:W2:Y:S01]  /*0c80*/  LDS.128 R16, [UR4+0x30] ;  /* 0x00003004ff107984 */ /* 0x000ea20008000c00 */
[----:B0-----:R-:W-:-:S04]  /*0c90*/  IMAD.IADD R9, R8, 0x1, R9 ;  /* 0x0000000108097824 */ /* 0x001fc800078e0209 */
[----:B------:R-:W-:Y:S01]  /*0ca0*/  IMAD.IADD R10, R10, 0x1, R9 ;  /* 0x000000010a0a7824 */ /* 0x000fe200078e0209 */
[----:B------:R-:W-:Y:S02]  /*0cb0*/  SEL R8, R9, R8, !P0 ;  /* 0x0000000809087207 */ /* 0x000fe40004000000 */
[----:B------:R-:W-:Y:S01]  /*0cc0*/  ISETP.NE.AND P0, PT, R36, 0x3, PT ;  /* 0x000000032400780c */ /* 0x000fe20003f05270 */
[----:B------:R-:W-:Y:S01]  /*0cd0*/  IMAD.IADD R11, R11, 0x1, R10 ;  /* 0x000000010b0b7824 */ /* 0x000fe200078e020a */
[----:B------:R-:W0:Y:S02]  /*0ce0*/  LDS R9, [UR4+0x40] ;  /* 0x00004004ff097984 */ /* 0x000e240008000800 */
        /* <DEDUP_REMOVED lines=13> */
[----:B------:R-:W-:-:S03]  /*0dc0*/  IMAD.IADD R17, R17, 0x1, R16 ;  /* 0x0000000111117824 */ /* 0x000fc600078e0210 */
[----:B------:R-:W-:Y:S01]  /*0dd0*/  SEL R8, R14, R8, !P0 ;  /* 0x000000080e087207 */ /* 0x000fe20004000000 */
[----:B------:R-:W-:Y:S01]  /*0de0*/  IMAD.IADD R18, R18, 0x1, R17 ;  /* 0x0000000112127824 */ /* 0x000fe200078e0211 */
[----:B------:R-:W-:-:S03]  /*0df0*/  ISETP.NE.AND P0, PT, R36, 0x8, PT ;  /* 0x000000082400780c */ /* 0x000fc60003f05270 */
[----:B------:R-:W-:Y:S01]  /*0e00*/  IMAD.IADD R19, R19, 0x1, R18 ;  /* 0x0000000113137824 */ /* 0x000fe200078e0212 */
[----:B------:R-:W-:Y:S02]  /*0e10*/  SEL R8, R15, R8, !P0 ;  /* 0x000000080f087207 */ /* 0x000fe40004000000 */
[----:B------:R-:W-:-:S04]  /*0e20*/  ISETP.NE.AND P0, PT, R36, 0x9, PT ;  /* 0x000000092400780c */ /* 0x000fc80003f05270 */
[----:B------:R-:W-:Y:S02]  /*0e30*/  SEL R8, R16, R8, !P0 ;  /* 0x0000000810087207 */ /* 0x000fe40004000000 */
[----:B------:R-:W-:Y:S01]  /*0e40*/  ISETP.NE.AND P0, PT, R36, 0xa, PT ;  /* 0x0000000a2400780c */ /* 0x000fe20003f05270 */
[----:B0-----:R-:W-:-:S03]  /*0e50*/  IMAD.IADD R9, R19, 0x1, R9 ;  /* 0x0000000113097824 */ /* 0x001fc600078e0209 */
[----:B------:R-:W-:Y:S01]  /*0e60*/  SEL R8, R17, R8, !P0 ;  /* 0x0000000811087207 */ /* 0x000fe20004000000 */
[----:B------:R-:W-:Y:S01]  /*0e70*/  IMAD.IADD R17, R39, 0x1, -R38 ;  /* 0x0000000127117824 */ /* 0x000fe200078e0a26 */
[----:B------:R-:W-:-:S04]  /*0e80*/  ISETP.NE.AND P0, PT, R36, 0xb, PT ;  /* 0x0000000b2400780c */ /* 0x000fc80003f05270 */
[----:B------:R-:W-:Y:S02]  /*0e90*/  SEL R8, R18, R8, !P0 ;  /* 0x0000000812087207 */ /* 0x000fe40004000000 */
[----:B------:R-:W-:Y:S02]  /*0ea0*/  ISETP.GT.U32.AND P0, PT, R35, 0x1f, PT ;  /* 0x0000001f2300780c */ /* 0x000fe40003f04070 */
[----:B------:R-:W-:Y:S02]  /*0eb0*/  SEL R11, R17, RZ, P2 ;  /* 0x000000ff110b7207 */ /* 0x000fe40001000000 */
[----:B------:R-:W-:Y:S02]  /*0ec0*/  SEL R8, R19, R8, !P1 ;  /* 0x0000000813087207 */ /* 0x000fe40004800000 */
[----:B------:R-:W-:-:S03]  /*0ed0*/  ISETP.GE.U32.AND P1, PT, R35, 0x20, PT ;  /* 0x000000202300780c */ /* 0x000fc60003f26070 */
[----:B------:R-:W-:-:S05]  /*0ee0*/  IMAD.IADD R38, R8, 0x1, R11 ;  /* 0x0000000108267824 */ /* 0x000fca00078e020b */
[----:B------:R-:W-:Y:S01]  /*0ef0*/  SEL R17, R17, R38, !P1 ;  /* 0x0000002611117207 */ /* 0x000fe20004800000 */
[----:B------:R-:W-:Y:S06]  /*0f00*/  @P0 BRA `(.L_x_4) ;  /* 0x00000008000c0947 */ /* 0x000fec0003800000 */
[----:B------:R-:W0:Y:S01]  /*0f10*/  LDC.64 R14, c[0x0][0x390] ;  /* 0x0000e400ff0e7b82 */ /* 0x000e220000000a00 */
[----:B------:R-:W-:Y:S01]  /*0f20*/  ISETP.NE.AND P1, PT, R35, RZ, PT ;  /* 0x000000ff2300720c */ /* 0x000fe20003f25270 */
[----:B------:R-:W-:Y:S01]  /*0f30*/  IMAD.U32 R45, RZ, RZ, UR6 ;  /* 0x00000006ff2d7e24 */ /* 0x000fe2000f8e00ff */
[----:B------:R-:W-:-:S05]  /*0f40*/  LOP3.LUT R18, RZ, R35, RZ, 0x33, !PT ;  /* 0x00000023ff127212 */ /* 0x000fca00078e33ff */
[----:B------:R-:W-:-:S06]  /*0f50*/  VIADD R18, R18, UR6 ;  /* 0x0000000612127c36 */ /* 0x000fcc0008000000 */
[----:B------:R-:W-:Y:S01]  /*0f60*/  @!P1 IMAD.MOV.U32 R8, RZ, RZ, 0x64 ;  /* 0x00000064ff089424 */ /* 0x000fe200078e00ff */
[----:B------:R1:W-:Y:S01]  /*0f70*/  @!P1 STS [UR4+0xc], R9 ;  /* 0x00000c09ff009988 */ /* 0x0003e20008000804 */
[----:B0-----:R-:W-:-:S04]  /*0f80*/  IMAD.WIDE R44, R45, 0x8, R14 ;  /* 0x000000082d2c7825 */ /* 0x001fc800078e020e */
[----:B------:R-:W-:Y:S01]  /*0f90*/  IMAD.WIDE R14, R18, 0x8, R14 ;  /* 0x00000008120e7825 */ /* 0x000fe200078e020e */
[----:B------:R1:W-:Y:S01]  /*0fa0*/  @!P1 ST.E.64.STRONG.GPU desc[UR12][R44.64+0x100], R8 ;  /* 0x000100082c009985 */ /* 0x0003e2000c10fb0c */
[----:B------:R-:W-:Y:S05]  /*0fb0*/  NANOSLEEP 0x226 ;  /* 0x000002260000795d */ /* 0x000fea0003800000 */
[----:B------:R-:W2:Y:S01]  /*0fc0*/  LD.E.64.STRONG.GPU R12, desc[UR12][R14.64+0x100] ;  /* 0x0001000c0e0c7980 */ /* 0x000ea2000c10fb00 */
[----:B------:R-:W-:Y:S01]  /*0fd0*/  UMOV UR5, 0xffffffff ;  /* 0xffffffff00057882 */ /* 0x000fe20000000000 */
[----:B--2---:R-:W-:Y:S02]  /*0fe0*/  ISETP.NE.AND P0, PT, R12, 0x63, PT ;  /* 0x000000630c00780c */ /* 0x004fe40003f05270 */
[----:B-1----:R-:W-:Y:S11]  /*0ff0*/  BRA.DIV UR5, `(.L_x_5) ;  /* 0x0000002e05bc7947 */ /* 0x002ff6000b800000 */
[----:B------:R-:W-:-:S13]  /*1000*/  VOTE.ANY P0, !P0 ;  /* 0x0000000000ff7806 */ /* 0x000fda0004000100 */
.L_x_34:
[----:B------:R-:W-:Y:S05]  /*1010*/  @!P0 BRA `(.L_x_6) ;  /* 0x0000000000248947 */ /* 0x000fea0003800000 */
[----:B------:R-:W-:-:S07]  /*1020*/  IMAD.MOV.U32 R8, RZ, RZ, 0x1de ;  /* 0x000001deff087424 */ /* 0x000fce00078e00ff */
.L_x_8:
[----:B------:R-:W-:Y:S05]  /*1030*/  NANOSLEEP R8 ;  /* 0x000000080000735d */ /* 0x000fea0003800000 */
[----:B------:R-:W2:Y:S01]  /*1040*/  LD.E.64.STRONG.GPU R12, desc[UR12][R14.64+0x100] ;  /* 0x0001000c0e0c7980 */ /* 0x000ea2000c10fb00 */
[----:B------:R-:W-:Y:S01]  /*1050*/  UMOV UR5, 0xffffffff ;  /* 0xffffffff00057882 */ /* 0x000fe20000000000 */
[----:B------:R-:W-:Y:S02]  /*1060*/  SHF.R.U32.HI R8, RZ, 0x1, R8 ;  /* 0x00000001ff087819 */ /* 0x000fe40000011608 */
[----:B--2---:R-:W-:Y:S01]  /*1070*/  ISETP.NE.AND P0, PT, R12, 0x63, PT ;  /* 0x000000630c00780c */ /* 0x004fe20003f05270 */
[----:B------:R-:W-:-:S12]  /*1080*/  BRA.DIV UR5, `(.L_x_7) ;  /* 0x0000002e05b87947 */ /* 0x000fd8000b800000 */
[----:B------:R-:W-:-:S13]  /*1090*/  VOTE.ANY P0, !P0 ;  /* 0x0000000000ff7806 */ /* 0x000fda0004000100 */
.L_x_37:
[----:B------:R-:W-:Y:S05]  /*10a0*/  @P0 BRA `(.L_x_8) ;  /* 0xfffffffc00e00947 */ /* 0x000fea000383ffff */
.L_x_6:
[----:B------:R-:W-:Y:S01]  /*10b0*/  UMOV UR5, 0xffffffff ;  /* 0xffffffff00057882 */ /* 0x000fe20000000000 */
[----:B------:R-:W-:Y:S02]  /*10c0*/  ISETP.NE.AND P0, PT, R12, 0x65, PT ;  /* 0x000000650c00780c */ /* 0x000fe40003f05270 */
[----:B------:R-:W-:Y:S11]  /*10d0*/  BRA.DIV UR5, `(.L_x_9) ;  /* 0x0000002e05c47947 */ /* 0x000ff6000b800000 */
[----:B------:R-:W0:Y:S01]  /*10e0*/  S2R R8, SR_GEMASK ;  /* 0x0000000000087919 */ /* 0x000e220000003c00 */
[----:B------:R-:W-:Y:S01]  /*10f0*/  VOTE.ANY R10, PT, !P0 ;  /* 0x00000000000a7806 */ /* 0x000fe200040e0100 */
[C---:B------:R-:W-:Y:S02]  /*1100*/  VIADD R38, R37.reuse, 0x2 ;  /* 0x0000000225267836 */ /* 0x040fe40000000000 */
[----:B------:R-:W-:Y:S01]  /*1110*/  VIADD R39, R37, 0x10 ;  /* 0x0000001025277836 */ /* 0x000fe20000000000 */
[----:B0-----:R-:W-:-:S05]  /*1120*/  LOP3.LUT R10, R10, 0x80000000, R8, 0xec, !PT ;  /* 0x800000000a0a7812 */ /* 0x001fca00078eec08 */
[----:B------:R-:W-:-:S05]  /*1130*/  VIADD R11, R10, 0xffffffff ;  /* 0xffffffff0a0b7836 */ /* 0x000fca0000000000 */
[----:B------:R-:W-:-:S04]  /*1140*/  LOP3.LUT R11, R10, R11, RZ, 0xc, !PT ;  /* 0x0000000b0a0b7212 */ /* 0x000fc800078e0cff */
[----:B------:R-:W0:Y:S02]  /*1150*/  POPC R15, R11 ;  /* 0x0000000b000f7309 */ /* 0x000e240000000000 */
[----:B0-----:R-:W0:Y:S01]  /*1160*/  SHFL.DOWN PT, R16, R13, 0x1, R15 ;  /* 0x082000000d107989 */ /* 0x001e2200000e000f */
[-C--:B------:R-:W-:Y:S02]  /*1170*/  ISETP.GE.AND P0, PT, R37, R15.reuse, PT ;  /* 0x0000000f2500720c */ /* 0x080fe40003f06270 */
[-C--:B------:R-:W-:Y:S02]  /*1180*/  ISETP.GT.AND P2, PT, R39, R15.reuse, PT ;  /* 0x0000000f2700720c */ /* 0x080fe40003f44270 */
[----:B0-----:R-:W-:Y:S02]  /*1190*/  SEL R16, R16, RZ, !P0 ;  /* 0x000000ff10107207 */ /* 0x001fe40004000000 */
[----:B------:R-:W-:-:S03]  /*11a0*/  ISETP.GT.AND P0, PT, R38, R15, PT ;  /* 0x0000000f2600720c */ /* 0x000fc60003f04270 */
[----:B------:R-:W-:-:S05]  /*11b0*/  IMAD.IADD R36, R16, 0x1, R13 ;  /* 0x0000000110247824 */ /* 0x000fca00078e020d */
[----:B------:R-:W0:Y:S02]  /*11c0*/  SHFL.DOWN PT, R16, R36, 0x2, R15 ;  /* 0x0840000024107989 */ /* 0x000e2400000e000f */
[----:B0-----:R-:W-:-:S05]  /*11d0*/  SEL R19, R16, RZ, !P0 ;  /* 0x000000ff10137207 */ /* 0x001fca0004000000 */
[----:B------:R-:W-:Y:S02]  /*11e0*/  IMAD.IADD R40, R36, 0x1, R19 ;  /* 0x0000000124287824 */ /* 0x000fe400078e0213 */
[C---:B------:R-:W-:Y:S02]  /*11f0*/  VIADD R19, R37.reuse, 0x4 ;  /* 0x0000000425137836 */ /* 0x040fe40000000000 */
[----:B------:R-:W-:Y:S01]  /*1200*/  VIADD R36, R37, 0x8 ;  /* 0x0000000825247836 */ /* 0x000fe20000000000 */
[----:B------:R-:W0:Y:S02]  /*1210*/  SHFL.DOWN PT, R16, R40, 0x4, R15 ;  /* 0x0880000028107989 */ /* 0x000e2400000e000f */
[----:B------:R-:W-:-:S04]  /*1220*/  ISETP.GT.AND P0, PT, R19, R15, PT ;  /* 0x0000000f1300720c */ /* 0x000fc80003f04270 */
[----:B0-----:R-:W-:Y:S02]  /*1230*/  SEL R11, R16, RZ, !P0 ;  /* 0x000000ff100b7207 */ /* 0x001fe40004000000 */
[----:B------:R-:W-:-:S03]  /*1240*/  ISETP.GT.AND P0, PT, R36, R15, PT ;  /* 0x0000000f2400720c */ /* 0x000fc60003f04270 */
[----:B------:R-:W-:Y:S02]  /*1250*/  IMAD.IADD R42, R40, 0x1, R11 ;  /* 0x00000001282a7824 */ /* 0x000fe400078e020b */
[----:B------:R-:W0:Y:S03]  /*1260*/  LDC.64 R10, c[0x0][0x390] ;  /* 0x0000e400ff0a7b82 */ /* 0x000e260000000a00 */
[----:B------:R-:W1:Y:S02]  /*1270*/  SHFL.DOWN PT, R16, R42, 0x8, R15 ;  /* 0x090000002a107989 */ /* 0x000e6400000e000f */
[----:B-1----:R-:W-:Y:S02]  /*1280*/  SEL R41, R16, RZ, !P0 ;  /* 0x000000ff10297207 */ /* 0x002fe40004000000 */
[----:B------:R-:W-:-:S03]  /*1290*/  ISETP.NE.AND P0, PT, R12, 0x65, PT ;  /* 0x000000650c00780c */ /* 0x000fc60003f05270 */
[----:B------:R-:W-:Y:S01]  /*12a0*/  IMAD.IADD R41, R42, 0x1, R41 ;  /* 0x000000012a297824 */ /* 0x000fe200078e0229 */
[----:B0-----:R-:W-:-:S04]  /*12b0*/  IADD3 R42, P3, PT, R10, 0x100, RZ ;  /* 0x000001000a2a7810 */ /* 0x001fc80007f7e0ff */
[----:B------:R-:W0:Y:S01]  /*12c0*/  SHFL.DOWN PT, R16, R41, 0x10, R15 ;  /* 0x0a00000029107989 */ /* 0x000e2200000e000f */
[----:B------:R-:W-:-:S04]  /*12d0*/  IMAD.X R43, RZ, RZ, R11, P3 ;  /* 0x000000ffff2b7224 */ /* 0x000fc800018e060b */
[----:B------:R-:W-:Y:S02]  /*12e0*/  VOTE.ALL P0, P0 ;  /* 0x0000000000ff7806 */ /* 0x000fe40000000000 */
[----:B0-----:R-:W-:-:S05]  /*12f0*/  SEL R16, R16, RZ, !P2 ;  /* 0x000000ff10107207 */ /* 0x001fca0005000000 */
[----:B------:R-:W-:-:S07]  /*1300*/  IMAD.IADD R40, R41, 0x1, R16 ;  /* 0x0000000129287824 */ /* 0x000fce00078e0210 */
.L_x_46:
[----:B------:R-:W-:Y:S05]  /*1310*/  @!P0 BRA `(.L_x_10) ;  /* 0x0000000000cc8947 */ /* 0x000fea0003800000 */
[----:B------:R-:W-:-:S07]  /*1320*/  IMAD.MOV.U32 R11, RZ, RZ, 0x1de ;  /* 0x000001deff0b7424 */ /* 0x000fce00078e00ff */
.L_x_16:
[----:B------:R-:W-:-:S05]  /*1330*/  IMAD.WIDE R14, R18, 0x8, R42 ;  /* 0x00000008120e7825 */ /* 0x000fca00078e022a */
[----:B------:R-:W2:Y:S01]  /*1340*/  LD.E.64.STRONG.GPU R12, desc[UR12][R14.64+-0x100] ;  /* 0xffff000c0e0c7980 */ /* 0x000ea2000c10fb00 */
[----:B------:R-:W-:Y:S05]  /*1350*/  YIELD ;  /* 0x0000000000007946 */ /* 0x000fea0003800000 */
[----:B------:R-:W-:Y:S01]  /*1360*/  UMOV UR5, 0xffffffff ;  /* 0xffffffff00057882 */ /* 0x000fe20000000000 */
[----:B------:R-:W-:Y:S02]  /*1370*/  SHF.R.U32.HI R11, RZ, 0x1, R11 ;  /* 0x00000001ff0b7819 */ /* 0x000fe4000001160b */
[----:B--2---:R-:W-:Y:S01]  /*1380*/  ISETP.NE.AND P0, PT, R12, 0x63, PT ;  /* 0x000000630c00780c */ /* 0x004fe20003f05270 */
[----:B------:R-:W-:-:S12]  /*1390*/  BRA.DIV UR5, `(.L_x_11) ;  /* 0x0000003205147947 */ /* 0x000fd8000b800000 */
[----:B------:R-:W-:-:S13]  /*13a0*/  VOTE.ANY P0, !P0 ;  /* 0x0000000000ff7806 */ /* 0x000fda0004000100 */
.L_x_49:
[----:B------:R-:W-:Y:S05]  /*13b0*/  @!P0 BRA `(.L_x_12) ;  /* 0x0000000000248947 */ /* 0x000fea0003800000 */
[----:B------:R-:W-:-:S07]  /*13c0*/  IMAD.MOV.U32 R16, RZ, RZ, R11 ;  /* 0x000000ffff107224 */ /* 0x000fce00078e000b */
.L_x_14:
[----:B------:R-:W-:Y:S05]  /*13d0*/  NANOSLEEP R16 ;  /* 0x000000100000735d */ /* 0x000fea0003800000 */
[----:B------:R-:W2:Y:S01]  /*13e0*/  LD.E.64.STRONG.GPU R12, desc[UR12][R14.64+-0x100] ;  /* 0xffff000c0e0c7980 */ /* 0x000ea2000c10fb00 */
[----:B------:R-:W-:Y:S01]  /*13f0*/  UMOV UR5, 0xffffffff ;  /* 0xffffffff00057882 */ /* 0x000fe20000000000 */
[----:B------:R-:W-:Y:S02]  /*1400*/  SHF.R.U32.HI R16, RZ, 0x1, R16 ;  /* 0x00000001ff107819 */ /* 0x000fe40000011610 */
[----:B--2---:R-:W-:Y:S01]  /*1410*/  ISETP.NE.AND P0, PT, R12, 0x63, PT ;  /* 0x000000630c00780c */ /* 0x004fe20003f05270 */
[----:B------:R-:W-:-:S12]  /*1420*/  BRA.DIV UR5, `(.L_x_13) ;  /* 0x0000003205107947 */ /* 0x000fd8000b800000 */
[----:B------:R-:W-:-:S13]  /*1430*/  VOTE.ANY P0, !P0 ;  /* 0x0000000000ff7806 */ /* 0x000fda0004000100 */
.L_x_52:
[----:B------:R-:W-:Y:S05]  /*1440*/  @P0 BRA `(.L_x_14) ;  /* 0xfffffffc00e00947 */ /* 0x000fea000383ffff */
.L_x_12:
[----:B------:R-:W-:Y:S01]  /*1450*/  UMOV UR5, 0xffffffff ;  /* 0xffffffff00057882 */ /* 0x000fe20000000000 */
[----:B------:R-:W-:Y:S02]  /*1460*/  ISETP.NE.AND P0, PT, R12, 0x65, PT ;  /* 0x000000650c00780c */ /* 0x000fe40003f05270 */
[----:B------:R-:W-:Y:S11]  /*1470*/  BRA.DIV UR5, `(.L_x_15) ;  /* 0x00000032051c7947 */ /* 0x000ff6000b800000 */
[----:B------:R-:W-:Y:S01]  /*1480*/  VOTE.ANY R10, PT, !P0 ;  /* 0x00000000000a7806 */ /* 0x000fe200040e0100 */
[----:B------:R-:W-:-:S03]  /*1490*/  VIADD R18, R18, 0xffffffe0 ;  /* 0xffffffe012127836 */ /* 0x000fc60000000000 */
[----:B------:R-:W-:-:S05]  /*14a0*/  LOP3.LUT R10, R10, 0x80000000, R8, 0xec, !PT ;  /* 0x800000000a0a7812 */ /* 0x000fca00078eec08 */
[----:B------:R-:W-:-:S05]  /*14b0*/  VIADD R15, R10, 0xffffffff ;  /* 0xffffffff0a0f7836 */ /* 0x000fca0000000000 */
[----:B------:R-:W-:-:S06]  /*14c0*/  LOP3.LUT R15, R10, R15, RZ, 0xc, !PT ;  /* 0x0000000f0a0f7212 */ /* 0x000fcc00078e0cff */
        /* <DEDUP_REMOVED lines=17> */
[----:B------:R-:W-:-:S03]  /*15e0*/  ISETP.NE.AND P0, PT, R12, 0x65, PT ;  /* 0x000000650c00780c */ /* 0x000fc60003f05270 */
[----:B------:R-:W-:-:S05]  /*15f0*/  IMAD.IADD R41, R13, 0x1, R16 ;  /* 0x000000010d297824 */ /* 0x000fca00078e0210 */
[----:B------:R-:W0:Y:S05]  /*1600*/  SHFL.DOWN PT, R16, R41, 0x10, R15 ;  /* 0x0a00000029107989 */ /* 0x000e2a00000e000f */
[----:B------:R-:W-:Y:S02]  /*1610*/  VOTE.ALL P0, P0 ;  /* 0x0000000000ff7806 */ /* 0x000fe40000000000 */
[----:B0-----:R-:W-:-:S04]  /*1620*/  SEL R16, R16, RZ, !P2 ;  /* 0x000000ff10107207 */ /* 0x001fc80005000000 */
[----:B------:R-:W-:-:S07]  /*1630*/  IADD3 R40, PT, PT, R41, R16, R40 ;  /* 0x0000001029287210 */ /* 0x000fce0007ffe028 */
.L_x_61:
[----:B------:R-:W-:Y:S05]  /*1640*/  @P0 BRA `(.L_x_16) ;  /* 0xfffffffc00380947 */ /* 0x000fea000383ffff */
.L_x_10:
[----:B------:R-:W-:Y:S01]  /*1650*/  ISETP.NE.AND P0, PT, R37, RZ, PT ;  /* 0x000000ff2500720c */ /* 0x000fe20003f05270 */
[----:B------:R-:W0:Y:S01]  /*1660*/  @!P1 S2R R11, SR_CgaCtaId ;  /* 0x00000000000b9919 */ /* 0x000e220000008800 */
[----:B------:R-:W-:Y:S01]  /*1670*/  @!P1 MOV R10, 0x400 ;  /* 0x00000400000a9802 */ /* 0x000fe20000000f00 */
[----:B------:R-:W-:Y:S02]  /*1680*/  @!P1 IMAD.IADD R9, R9, 0x1, R40 ;  /* 0x0000000109099824 */ /* 0x000fe400078e0228 */
[----:B------:R-:W-:Y:S02]  /*1690*/  @!P1 IMAD.MOV.U32 R8, RZ, RZ, 0x65 ;  /* 0x00000065ff089424 */ /* 0x000fe400078e00ff */
[----:B------:R-:W-:-:S03]  /*16a0*/  IMAD.MOV.U32 R38, RZ, RZ, R17 ;  /* 0x000000ffff267224 */ /* 0x000fc600078e0011 */
[----:B------:R1:W-:Y:S03]  /*16b0*/  @!P1 ST.E.64.STRONG.GPU desc[UR12][R44.64+0x100], R8 ;  /* 0x000100082c009985 */ /* 0x0003e6000c10fb0c */
[----:B------:R-:W-:Y:S01]  /*16c0*/  @!P0 MOV R12, 0x400 ;  /* 0x00000400000c8802 */ /* 0x000fe20000000f00 */
[----:B------:R-:W2:Y:S01]  /*16d0*/  @!P0 S2R R13, SR_CgaCtaId ;  /* 0x00000000000d8919 */ /* 0x000ea20000008800 */
[----:B------:R-:W-:Y:S01]  /*16e0*/  @!P0 IMAD.MOV.U32 R38, RZ, RZ, R40 ;  /* 0x000000ffff268224 */ /* 0x000fe200078e0028 */
[----:B0-----:R-:W-:-:S05]  /*16f0*/  @!P1 LEA R10, R11, R10, 0x18 ;  /* 0x0000000a0b0a9211 */ /* 0x001fca00078ec0ff */
[----:B------:R1:W-:Y:S04]  /*1700*/  @!P1 STS [R10+0x8], R9 ;  /* 0x000008090a009388 */ /* 0x0003e80000000800 */
[----:B------:R1:W-:Y:S01]  /*1710*/  @!P1 STS [R10+0x4], R40 ;  /* 0x000004280a009388 */ /* 0x0003e20000000800 */
[----:B--2---:R-:W-:-:S05]  /*1720*/  @!P0 LEA R13, R13, R12, 0x18 ;  /* 0x0000000c0d0d8211 */ /* 0x004fca00078ec0ff */
[----:B------:R1:W-:Y:S02]  /*1730*/  @!P0 STS [R13+0x54], R40 ;  /* 0x000054280d008388 */ /* 0x0003e40000000800 */
.L_x_4:
[----:B------:R-:W-:Y:S05]  /*1740*/  WARPSYNC.ALL ;  /* 0x0000000000007948 */ /* 0x000fea0003800000 */
[----:B------:R-:W0:Y:S08]  /*1750*/  S2UR UR7, SR_CgaCtaId ;  /* 0x00000000000779c3 */ /* 0x000e300000008800 */
[----:B------:R-:W-:Y:S01]  /*1760*/  BAR.SYNC.DEFER_BLOCKING 0x0 ;  /* 0x0000000000007b1d */ /* 0x000fe20000010000 */
[----:B------:R-:W-:-:S05]  /*1770*/  ISETP.NE.AND P0, PT, R35, RZ, PT ;  /* 0x000000ff2300720c */ /* 0x000fca0003f05270 */
[----:B------:R-:W-:Y:S02]  /*1780*/  UMOV UR5, 0x400 ;  /* 0x0000040000057882 */ /* 0x000fe40000000000 */
[----:B0-----:R-:W-:-:S09]  /*1790*/  ULEA UR5, UR7, UR5, 0x18 ;  /* 0x0000000507057291 */ /* 0x001fd2000f8ec0ff */
[----:B-1----:R-:W0:Y:S02]  /*17a0*/  LDS R8, [UR5+0x54] ;  /* 0x00005405ff087984 */ /* 0x002e240008000800 */
[----:B0-----:R-:W-:-:S05]  /*17b0*/  SEL R9, R8, RZ, P0 ;  /* 0x000000ff08097207 */ /* 0x001fca0000000000 */
[----:B------:R-:W-:-:S07]  /*17c0*/  IMAD.IADD R38, R9, 0x1, R38 ;  /* 0x0000000109267824 */ /* 0x000fce00078e0226 */
.L_x_3:
[----:B------:R-:W-:Y:S05]  /*17d0*/  BSYNC.RECONVERGENT B0 ;  /* 0x0000000000007941 */ /* 0x000fea0003800200 */
.L_x_1:
[----:B------:R-:W-:Y:S01]  /*17e0*/  IMAD.IADD R32, R32, 0x1, R38 ;  /* 0x0000000120207824 */ /* 0x000fe200078e0226 */
[----:B------:R-:W-:Y:S03]  /*17f0*/  BAR.SYNC.DEFER_BLOCKING 0x0 ;  /* 0x0000000000007b1d */ /* 0x000fe60000010000 */
[----:B------:R-:W-:-:S03]  /*1800*/  IMAD.IADD R29, R29, 0x1, R32 ;  /* 0x000000011d1d7824 */ /* 0x000fc600078e0220 */
[----:B------:R-:W1:Y:S01]  /*1810*/  LDCU.64 UR8, c[0x0][0x388] ;  /* 0x00007100ff0877ac */ /* 0x000e620008000a00 */
[----:B------:R-:W-:-:S04]  /*1820*/  IMAD.IADD R28, R28, 0x1, R29 ;  /* 0x000000011c1c7824 */ /* 0x000fc800078e021d */
[----:B------:R-:W-:-:S04]  /*1830*/  IMAD.IADD R27, R27, 0x1, R28 ;  /* 0x000000011b1b7824 */ /* 0x000fc800078e021c */
[----:B------:R-:W-:-:S04]  /*1840*/  IMAD.IADD R26, R26, 0x1, R27 ;  /* 0x000000011a1a7824 */ /* 0x000fc800078e021b */
[----:B------:R-:W-:-:S04]  /*1850*/  IMAD.IADD R25, R25, 0x1, R26 ;  /* 0x0000000119197824 */ /* 0x000fc800078e021a */
[----:B------:R-:W-:Y:S01]  /*1860*/  IMAD.IADD R24, R24, 0x1, R25 ;  /* 0x0000000118187824 */ /* 0x000fe200078e0219 */
[----:B------:R-:W-:Y:S03]  /*1870*/  STS [R33], R38 ;  /* 0x0000002621007388 */ /* 0x000fe60000000800 */
[----:B------:R-:W-:Y:S01]  /*1880*/  IMAD.IADD R23, R23, 0x1, R24 ;  /* 0x0000000117177824 */ /* 0x000fe200078e0218 */
[----:B------:R-:W-:Y:S03]  /*1890*/  STS [R33+0x4], R32 ;  /* 0x0000042021007388 */ /* 0x000fe60000000800 */
        /* <DEDUP_REMOVED lines=19> */
[----:B------:R-:W-:Y:S04]  /*19d0*/  STS [R33+0x2c], R20 ;  /* 0x00002c1421007388 */ /* 0x000fe80000000800 */
[----:B------:R-:W-:Y:S04]  /*19e0*/  STS [R33+0x30], R7 ;  /* 0x0000300721007388 */ /* 0x000fe80000000800 */
[----:B------:R-:W-:Y:S04]  /*19f0*/  STS [R33+0x34], R6 ;  /* 0x0000340621007388 */ /* 0x000fe80000000800 */
[----:B------:R-:W-:Y:S04]  /*1a00*/  STS [R33+0x38], R5 ;  /* 0x0000380521007388 */ /* 0x000fe80000000800 */
[----:B------:R-:W-:Y:S04]  /*1a10*/  STS [R33+0x3c], R4 ;  /* 0x00003c0421007388 */ /* 0x000fe80000000800 */
[----:B------:R-:W-:Y:S04]  /*1a20*/  STS [R33+0x40], R3 ;  /* 0x0000400321007388 */ /* 0x000fe80000000800 */
[----:B------:R1:W-:Y:S04]  /*1a30*/  STS [R33+0x44], R2 ;  /* 0x0000440221007388 */ /* 0x0003e80000000800 */
[----:B------:R-:W-:Y:S01]  /*1a40*/  STS [R33+0x48], R0 ;  /* 0x0000480021007388 */ /* 0x000fe20000000800 */
[----:B------:R-:W-:-:S03]  /*1a50*/  NOP ;  /* 0x0000000000007918 */ /* 0x000fc60000000000 */
[----:B0-----:R-:W0:Y:S01]  /*1a60*/  LDS R9, [R34] ;  /* 0x0000000022097984 */ /* 0x001e220000000800 */
[----:B-1----:R-:W-:-:S03]  /*1a70*/  IADD3 R2, P0, PT, R31, UR8, RZ ;  /* 0x000000081f027c10 */ /* 0x002fc6000ff1e0ff */
[----:B------:R-:W1:Y:S01]  /*1a80*/  LDS R7, [R34+0x80] ;  /* 0x0000800022077984 */ /* 0x000e620000000800 */
[----:B------:R-:W-:-:S03]  /*1a90*/  IADD3.X R3, PT, PT, R30, UR9, RZ, P0, !PT ;  /* 0x000000091e037c10 */ /* 0x000fc600087fe4ff */
[----:B------:R-:W2:Y:S04]  /*1aa0*/  LDS R11, [R34+0x100] ;  /* 0x00010000220b7984 */ /* 0x000ea80000000800 */
[----:B------:R-:W3:Y:S04]  /*1ab0*/  LDS R13, [R34+0x180] ;  /* 0x00018000220d7984 */ /* 0x000ee80000000800 */
[----:B------:R-:W4:Y:S04]  /*1ac0*/  LDS R5, [R34+0x200] ;  /* 0x0002000022057984 */ /* 0x000f280000000800 */
[----:B------:R-:W5:Y:S04]  /*1ad0*/  LDS R15, [R34+0x280] ;  /* 0x00028000220f7984 */ /* 0x000f680000000800 */
        /* <DEDUP_REMOVED lines=13> */
[----:B0-----:R-:W-:Y:S04]  /*1bb0*/  STG.E desc[UR12][R2.64], R9 ;  /* 0x0000000902007986 */ /* 0x001fe8000c10190c */
[----:B-1----:R-:W-:Y:S04]  /*1bc0*/  STG.E desc[UR12][R2.64+0x80], R7 ;  /* 0x0000800702007986 */ /* 0x002fe8000c10190c */
[----:B--2---:R-:W-:Y:S04]  /*1bd0*/  STG.E desc[UR12][R2.64+0x100], R11 ;  /* 0x0001000b02007986 */ /* 0x004fe8000c10190c */
[----:B---3--:R-:W-:Y:S04]  /*1be0*/  STG.E desc[UR12][R2.64+0x180], R13 ;  /* 0x0001800d02007986 */ /* 0x008fe8000c10190c */
[----:B----4-:R-:W-:Y:S04]  /*1bf0*/  STG.E desc[UR12][R2.64+0x200], R5 ;  /* 0x0002000502007986 */ /* 0x010fe8000c10190c */
[----:B-----5:R-:W-:Y:S04]  /*1c00*/  STG.E desc[UR12][R2.64+0x280], R15 ;  /* 0x0002800f02007986 */ /* 0x020fe8000c10190c */
[----:B------:R-:W-:Y:S04]  /*1c10*/  STG.E desc[UR12][R2.64+0x300], R17 ;  /* 0x0003001102007986 */ /* 0x000fe8000c10190c */
        /* <DEDUP_REMOVED lines=11> */
[----:B------:R-:W-:Y:S01]  /*1cd0*/  STG.E desc[UR12][R2.64+0x900], R43 ;  /* 0x0009002b02007986 */ /* 0x000fe2000c10190c */
[----:B------:R-:W-:Y:S05]  /*1ce0*/  EXIT ;  /* 0x000000000000794d */ /* 0x000fea0003800000 */
.L_x_0:
[----:B------:R-:W-:-:S04]  /*1cf0*/  ISETP.NE.U32.AND P0, PT, RZ, UR7, PT ;  /* 0x00000007ff007c0c */ /* 0x000fc8000bf05070 */
[----:B------:R-:W-:-:S13]  /*1d00*/  ISETP.NE.AND.EX P0, PT, RZ, UR4, PT, P0 ;  /* 0x00000004ff007c0c */ /* 0x000fda000bf05300 */
[----:B------:R-:W-:Y:S05]  /*1d10*/  @!P0 EXIT ;  /* 0x000000000000894d */ /* 0x000fea0003800000 */
[----:B------:R-:W0:Y:S02]  /*1d20*/  LDCU.64 UR4, c[0x0][0x380] ;  /* 0x00007000ff0477ac */ /* 0x000e240008000a00 */
[----:B0-----:R-:W-:-:S06]  /*1d30*/  UIMAD.WIDE UR4, UR6, 0x7b80, UR4 ;  /* 0x00007b80060478a5 */ /* 0x001fcc000f8e0204 */
[----:B------:R-:W-:Y:S02]  /*1d40*/  IMAD.U32 R2, RZ, RZ, UR4 ;  /* 0x00000004ff027e24 */ /* 0x000fe4000f8e00ff */
[----:B------:R-:W-:-:S05]  /*1d50*/  IMAD.U32 R3, RZ, RZ, UR5 ;  /* 0x00000005ff037e24 */ /* 0x000fca000f8e00ff */
[----:B------:R0:W2:Y:S01]  /*1d60*/  LDG.E R0, desc[UR12][R2.64] ;  /* 0x0000000c02007981 */ /* 0x0000a2000c1e1900 */
[----:B------:R-:W3:Y:S02]  /*1d70*/  S2R R31, SR_TID.X ;  /* 0x00000000001f7919 */ /* 0x000ee40000002100 */
[C---:B---3--:R-:W-:Y:S02]  /*1d80*/  LOP3.LUT R30, R31.reuse, 0x1f, RZ, 0xc0, !PT ;  /* 0x0000001f1f1e7812 */ /* 0x048fe400078ec0ff */
[----:B------:R-:W-:-:S05]  /*1d90*/  LOP3.LUT R5, R31, 0x3e0, RZ, 0xc0, !PT ;  /* 0x000003e01f057812 */ /* 0x000fca00078ec0ff */
[----:B------:R-:W-:-:S04]  /*1da0*/  IMAD R30, R5, 0x13, R30 ;  /* 0x00000013051e7824 */ /* 0x000fc800078e021e */
[C---:B------:R-:W-:Y:S01]  /*1db0*/  VIADD R4, R30.reuse, 0x20 ;  /* 0x000000201e047836 */ /* 0x040fe20000000000 */
[C---:B------:R-:W-:Y:S01]  /*1dc0*/  ISETP.GE.U32.AND P1, PT, R30.reuse, UR7, PT ;  /* 0x000000071e007c0c */ /* 0x040fe2000bf26070 */
[C---:B------:R-:W-:Y:S01]  /*1dd0*/  VIADD R5, R30.reuse, 0x40 ;  /* 0x000000401e057836 */ /* 0x040fe20000000000 */
[C---:B0-----:R-:W-:Y:S01]  /*1de0*/  LEA R2, P0, R30.reuse, UR4, 0x2 ;  /* 0x000000041e027c11 */ /* 0x041fe2000f8010ff */
[----:B------:R-:W-:Y:S01]  /*1df0*/  VIADD R3, R30, 0x80 ;  /* 0x000000801e037836 */ /* 0x000fe20000000000 */
[----:B------:R-:W-:Y:S01]  /*1e00*/  ISETP.GE.U32.AND P2, PT, R4, UR7, PT ;  /* 0x0000000704007c0c */ /* 0x000fe2000bf46070 */
[C---:B------:R-:W-:Y:S01]  /*1e10*/  VIADD R4, R30.reuse, 0xa0 ;  /* 0x000000a01e047836 */ /* 0x040fe20000000000 */
[----:B------:R-:W-:Y:S01]  /*1e20*/  ISETP.GE.U32.AND P3, PT, R5, UR7, PT ;  /* 0x0000000705007c0c */ /* 0x000fe2000bf66070 */
[----:B------:R-:W-:Y:S01]  /*1e30*/  VIADD R5, R30, 0xc0 ;  /* 0x000000c01e057836 */ /* 0x000fe20000000000 */
[----:B------:R-:W-:Y:S01]  /*1e40*/  ISETP.GE.U32.AND P5, PT, R3, UR7, PT ;  /* 0x0000000703007c0c */ /* 0x000fe2000bfa6070 */
[----:B------:R-:W-:Y:S01]  /*1e50*/  IMAD.X R3, RZ, RZ, UR5, P0 ;  /* 0x00000005ff037e24 */ /* 0x000fe200080e06ff */
[----:B------:R-:W-:Y:S01]  /*1e60*/  ISETP.GE.U32.AND P6, PT, R4, UR7, PT ;  /* 0x0000000704007c0c */ /* 0x000fe2000bfc6070 */
[C---:B------:R-:W-:Y:S01]  /*1e70*/  VIADD R6, R30.reuse, 0x60 ;  /* 0x000000601e067836 */ /* 0x040fe20000000000 */
[----:B------:R-:W-:Y:S01]  /*1e80*/  ISETP.GE.U32.AND P0, PT, R5, UR7, PT ;  /* 0x0000000705007c0c */ /* 0x000fe2000bf06070 */
[----:B------:R-:W-:-:S02]  /*1e90*/  VIADD R5, R30, 0xe0 ;  /* 0x000000e01e057836 */ /* 0x000fc40000000000 */
[----:B------:R-:W-:Y:S01]  /*1ea0*/  VIADD R37, R30, 0x100 ;  /* 0x000001001e257836 */ /* 0x000fe20000000000 */
[----:B------:R-:W-:Y:S01]  /*1eb0*/  ISETP.GE.U32.AND P4, PT, R6, UR7, PT ;  /* 0x0000000706007c0c */ /* 0x000fe2000bf86070 */
[C---:B------:R-:W-:Y:S02]  /*1ec0*/  VIADD R7, R30.reuse, 0x140 ;  /* 0x000001401e077836 */ /* 0x040fe40000000000 */
[C---:B------:R-:W-:Y:S02]  /*1ed0*/  VIADD R36, R30.reuse, 0x120 ;  /* 0x000001201e247836 */ /* 0x040fe40000000000 */
[C---:B------:R-:W-:Y:S02]  /*1ee0*/  VIADD R35, R30.reuse, 0x220 ;  /* 0x000002201e237836 */ /* 0x040fe40000000000 */
[----:B------:R-:W-:Y:S02]  /*1ef0*/  VIADD R34, R30, 0x240 ;  /* 0x000002401e227836 */ /* 0x000fe40000000000 */
[----:B--2---:R-:W-:-:S02]  /*1f00*/  IMAD.MOV.U32 R4, RZ, RZ, R0 ;  /* 0x000000ffff047224 */ /* 0x004fc400078e0000 */
[----:B------:R-:W2:Y:S02]  /*1f10*/  @!P1 LDG.E R0, desc[UR12][R2.64] ;  /* 0x0000000c02009981 */ /* 0x000ea4000c1e1900 */
[--C-:B------:R-:W-:Y:S01]  /*1f20*/  IMAD.MOV.U32 R12, RZ, RZ, R4.reuse ;  /* 0x000000ffff0c7224 */ /* 0x100fe200078e0004 */
[----:B------:R-:W-:Y:S01]  /*1f30*/  ISETP.GE.U32.AND P1, PT, R5, UR7, PT ;  /* 0x0000000705007c0c */ /* 0x000fe2000bf26070 */
[--C-:B------:R-:W-:Y:S02]  /*1f40*/  IMAD.MOV.U32 R8, RZ, RZ, R4.reuse ;  /* 0x000000ffff087224 */ /* 0x100fe400078e0004 */
[C---:B------:R-:W-:Y:S02]  /*1f50*/  VIADD R5, R30.reuse, 0x160 ;  /* 0x000001601e057836 */ /* 0x040fe40000000000 */
[--C-:B------:R-:W-:Y:S01]  /*1f60*/  IMAD.MOV.U32 R6, RZ, RZ, R4.reuse ;  /* 0x000000ffff067224 */ /* 0x100fe200078e0004 */
[----:B------:R-:W3:Y:S01]  /*1f70*/  @!P5 LDG.E R12, desc[UR12][R2.64+0x200] ;  /* 0x0002000c020cd981 */ /* 0x000ee2000c1e1900 */
[--C-:B------:R-:W-:Y:S01]  /*1f80*/  IMAD.MOV.U32 R14, RZ, RZ, R4.reuse ;  /* 0x000000ffff0e7224 */ /* 0x100fe200078e0004 */
[----:B------:R-:W-:Y:S01]  /*1f90*/  ISETP.GE.U32.AND P5, PT, R37, UR7, PT ;  /* 0x0000000725007c0c */ /* 0x000fe2000bfa6070 */
[----:B------:R-:W-:Y:S01]  /*1fa0*/  IMAD.MOV.U32 R16, RZ, RZ, R4 ;  /* 0x000000ffff107224 */ /* 0x000fe200078e0004 */
[----:B------:R-:W4:Y:S01]  /*1fb0*/  @!P3 LDG.E R8, desc[UR12][R2.64+0x100] ;  /* 0x0001000c0208b981 */ /* 0x000f22000c1e1900 */
[----:B------:R-:W-:Y:S01]  /*1fc0*/  ISETP.GE.U32.AND P3, PT, R5, UR7, PT ;  /* 0x0000000705007c0c */ /* 0x000fe2000bf66070 */
[----:B------:R-:W-:-:S02]  /*1fd0*/  VIADD R5, R30, 0x1a0 ;  /* 0x000001a01e057836 */ /* 0x000fc40000000000 */
[----:B------:R-:W4:Y:S01]  /*1fe0*/  @!P2 LDG.E R6, desc[UR12][R2.64+0x80] ;  /* 0x0000800c0206a981 */ /* 0x000f22000c1e1900 */
[----:B------:R-:W-:Y:S01]  /*1ff0*/  ISETP.GE.U32.AND P2, PT, R7, UR7, PT ;  /* 0x0000000707007c0c */ /* 0x000fe2000bf46070 */
[--C-:B------:R-:W-:Y:S02]  /*2000*/  IMAD.MOV.U32 R10, RZ, RZ, R4.reuse ;  /* 0x000000ffff0a7224 */ /* 0x100fe400078e0004 */
[----:B------:R-:W4:Y:S01]  /*2010*/  @!P6 LDG.E R14, desc[UR12][R2.64+0x280] ;  /* 0x0002800c020ee981 */ /* 0x000f22000c1e1900 */
[----:B------:R-:W-:Y:S01]  /*2020*/  ISETP.GE.U32.AND P6, PT, R36, UR7, PT ;  /* 0x0000000724007c0c */ /* 0x000fe2000bfc6070 */
[----:B------:R-:W-:Y:S02]  /*2030*/  IMAD.MOV.U32 R20, RZ, RZ, R4 ;  /* 0x000000ffff147224 */ /* 0x000fe400078e0004 */
[----:B------:R-:W4:Y:S01]  /*2040*/  @!P0 LDG.E R16, desc[UR12][R2.64+0x300] ;  /* 0x0003000c02108981 */ /* 0x000f22000c1e1900 */
[----:B------:R-:W-:Y:S01]  /*2050*/  ISETP.GE.U32.AND P0, PT, R5, UR7, PT ;  /* 0x0000000705007c0c */ /* 0x000fe2000bf06070 */
[----:B------:R-:W-:-:S02]  /*2060*/  VIADD R7, R30, 0x180 ;  /* 0x000001801e077836 */ /* 0x000fc40000000000 */
[C---:B------:R-:W-:Y:S01]  /*2070*/  VIADD R5, R30.reuse, 0x1e0 ;  /* 0x000001e01e057836 */ /* 0x040fe20000000000 */
[----:B------:R-:W4:Y:S01]  /*2080*/  @!P4 LDG.E R10, desc[UR12][R2.64+0x180] ;  /* 0x0001800c020ac981 */ /* 0x000f22000c1e1900 */
[--C-:B------:R-:W-:Y:S01]  /*2090*/  IMAD.MOV.U32 R18, RZ, RZ, R4.reuse ;  /* 0x000000ffff127224 */ /* 0x100fe200078e0004 */
[----:B------:R-:W-:Y:S01]  /*20a0*/  ISETP.GE.U32.AND P4, PT, R7, UR7, PT ;  /* 0x0000000707007c0c */ /* 0x000fe2000bf86070 */
[--C-:B------:R-:W-:Y:S01]  /*20b0*/  IMAD.MOV.U32 R22, RZ, RZ, R4.reuse ;  /* 0x000000ffff167224 */ /* 0x100fe200078e0004 */
[----:B------:R-:W4:Y:S01]  /*20c0*/  @!P5 LDG.E R20, desc[UR12][R2.64+0x400] ;  /* 0x0004000c0214d981 */ /* 0x000f22000c1e1900 */
[--C-:B------:R-:W-:Y:S01]  /*20d0*/  IMAD.MOV.U32 R24, RZ, RZ, R4.reuse ;  /* 0x000000ffff187224 */ /* 0x100fe200078e0004 */
[----:B------:R-:W-:Y:S01]  /*20e0*/  ISETP.GE.U32.AND P5, PT, R5, UR7, PT ;  /* 0x0000000705007c0c */ /* 0x000fe2000bfa6070 */
[----:B------:R-:W-:Y:S01]  /*20f0*/  IMAD.MOV.U32 R26, RZ, RZ, R4 ;  /* 0x000000ffff1a7224 */ /* 0x000fe200078e0004 */
[----:B------:R-:W4:Y:S01]  /*2100*/  @!P1 LDG.E R18, desc[UR12][R2.64+0x380] ;  /* 0x0003800c02129981 */ /* 0x000f22000c1e1900 */
[----:B------:R-:W-:-:S02]  /*2110*/  VIADD R7, R30, 0x1c0 ;  /* 0x000001c01e077836 */ /* 0x000fc40000000000 */
[----:B------:R-:W-:Y:S01]  /*2120*/  VIADD R5, R30, 0x200 ;  /* 0x000002001e057836 */ /* 0x000fe20000000000 */
[----:B------:R-:W4:Y:S02]  /*2130*/  @!P6 LDG.E R22, desc[UR12][R2.64+0x480] ;  /* 0x0004800c0216e981 */ /* 0x000f24000c1e1900 */
[----:B------:R-:W-:Y:S02]  /*2140*/  ISETP.GE.U32.AND P1, PT, R7, UR7, PT ;  /* 0x0000000707007c0c */ /* 0x000fe4000bf26070 */
[----:B------:R-:W4:Y:S01]  /*2150*/  @!P2 LDG.E R24, desc[UR12][R2.64+0x500] ;  /* 0x0005000c0218a981 */ /* 0x000f22000c1e1900 */
[----:B------:R-:W-:Y:S02]  /*2160*/  ISETP.GE.U32.AND P6, PT, R5, UR7, PT ;  /* 0x0000000705007c0c */ /* 0x000fe4000bfc6070 */
[----:B------:R-:W-:Y:S01]  /*2170*/  ISETP.GE.U32.AND P2, PT, R35, UR7, PT ;  /* 0x0000000723007c0c */ /* 0x000fe2000bf46070 */
[----:B------:R-:W4:Y:S01]  /*2180*/  @!P3 LDG.E R26, desc[UR12][R2.64+0x580] ;  /* 0x0005800c021ab981 */ /* 0x000f22000c1e1900 */
[----:B------:R-:W-:Y:S01]  /*2190*/  ISETP.GE.U32.AND P3, PT, R34, UR7, PT ;  /* 0x0000000722007c0c */ /* 0x000fe2000bf66070 */
[----:B------:R-:W-:-:S02]  /*21a0*/  IMAD.MOV.U32 R28, RZ, RZ, R4 ;  /* 0x000000ffff1c7224 */ /* 0x000fc400078e0004 */
[--C-:B------:R-:W-:Y:S02]  /*21b0*/  IMAD.MOV.U32 R40, RZ, RZ, R4.reuse ;  /* 0x000000ffff287224 */ /* 0x100fe400078e0004 */
[--C-:B------:R-:W-:Y:S02]  /*21c0*/  IMAD.MOV.U32 R42, RZ, RZ, R4.reuse ;  /* 0x000000ffff2a7224 */ /* 0x100fe400078e0004 */
[--C-:B------:R-:W-:Y:S01]  /*21d0*/  IMAD.MOV.U32 R44, RZ, RZ, R4.reuse ;  /* 0x000000ffff2c7224 */ /* 0x100fe200078e0004 */
[----:B------:R-:W4:Y:S01]  /*21e0*/  @!P4 LDG.E R28, desc[UR12][R2.64+0x600] ;  /* 0x0006000c021cc981 */ /* 0x000f22000c1e1900 */
[--C-:B------:R-:W-:Y:S02]  /*21f0*/  IMAD.MOV.U32 R5, RZ, RZ, R4.reuse ;  /* 0x000000ffff057224 */ /* 0x100fe400078e0004 */
[----:B------:R-:W-:Y:S01]  /*2200*/  IMAD.MOV.U32 R7, RZ, RZ, R4 ;  /* 0x000000ffff077224 */ /* 0x000fe200078e0004 */
[----:B------:R-:W4:Y:S04]  /*2210*/  @!P0 LDG.E R40, desc[UR12][R2.64+0x680] ;  /* 0x0006800c02288981 */ /* 0x000f28000c1e1900 */
[----:B------:R-:W4:Y:S04]  /*2220*/  @!P1 LDG.E R42, desc[UR12][R2.64+0x700] ;  /* 0x0007000c022a9981 */ /* 0x000f28000c1e1900 */
[----:B------:R-:W4:Y:S04]  /*2230*/  @!P5 LDG.E R44, desc[UR12][R2.64+0x780] ;  /* 0x0007800c022cd981 */ /* 0x000f28000c1e1900 */
[----:B------:R-:W4:Y:S04]  /*2240*/  @!P6 LDG.E R5, desc[UR12][R2.64+0x800] ;  /* 0x0008000c0205e981 */ /* 0x000f28000c1e1900 */
[----:B------:R-:W4:Y:S04]  /*2250*/  @!P2 LDG.E R7, desc[UR12][R2.64+0x880] ;  /* 0x0008800c0207a981 */ /* 0x000f28000c1e1900 */
[----:B------:R-:W4:Y:S01]  /*2260*/  @!P3 LDG.E R4, desc[UR12][R2.64+0x900] ;  /* 0x0009000c0204b981 */ /* 0x000f22000c1e1900 */
[----:B------:R-:W0:Y:S01]  /*2270*/  S2R R38, SR_LANEID ;  /* 0x0000000000267919 */ /* 0x000e220000000000 */
[----:B------:R-:W1:Y:S01]  /*2280*/  S2UR UR5, SR_CgaCtaId ;  /* 0x00000000000579c3 */ /* 0x000e620000008800 */
[----:B------:R-:W-:Y:S01]  /*2290*/  SHF.R.U32.HI R41, RZ, 0x5, R31 ;  /* 0x00000005ff297819 */ /* 0x000fe2000001161f */
[----:B------:R-:W-:-:S02]  /*22a0*/  UMOV UR4, 0x400 ;  /* 0x0000040000047882 */ /* 0x000fc40000000000 */
[----:B-1----:R-:W-:Y:S02]  /*22b0*/  ULEA UR4, UR5, UR4, 0x18 ;  /* 0x0000000405047291 */ /* 0x002fe4000f8ec0ff */
[----:B0-----:R-:W-:-:S05]  /*22c0*/  IMAD R29, R41, 0x260, R38 ;  /* 0x00000260291d7824 */ /* 0x001fca00078e0226 */
[----:B------:R-:W-:Y:S01]  /*22d0*/  LEA R29, R29, UR4, 0x2 ;  /* 0x000000041d1d7c11 */ /* 0x000fe2000f8e10ff */
[----:B------:R-:W-:-:S04]  /*22e0*/  UISETP.NE.AND UP0, UPT, UR6, URZ, UPT ;  /* 0x000000ff0600728c */ /* 0x000fc8000bf05270 */
[----:B--2---:R-:W-:Y:S04]  /*22f0*/  STS [R29], R0 ;  /* 0x000000001d007388 */ /* 0x004fe80000000800 */
[----:B---3--:R-:W-:Y:S04]  /*2300*/  STS [R29+0x200], R12 ;  /* 0x0002000c1d007388 */ /* 0x008fe80000000800 */
[----:B----4-:R0:W-:Y:S04]  /*2310*/  STS [R29+0x100], R8 ;  /* 0x000100081d007388 */ /* 0x0101e80000000800 */
[----:B------:R1:W-:Y:S01]  /*2320*/  STS [R29+0x80], R6 ;  /* 0x000080061d007388 */ /* 0x0003e20000000800 */
[----:B0-----:R-:W-:-:S03]  /*2330*/  IMAD R8, R38, 0x48, R29 ;  /* 0x0000004826087824 */ /* 0x001fc600078e021d */
        /* <DEDUP_REMOVED lines=16> */
[----:B------:R1:W0:Y:S04]  /*2440*/  LDS R32, [R8] ;  /* 0x0000000008207984 */ /* 0x0002280000000800 */
        /* <DEDUP_REMOVED lines=19> */
[----:B--234-:R-:W-:Y:S05]  /*2580*/  BRA.U UP0, `(.L_x_17) ;  /* 0x0000000500047547 */ /* 0x01cfea000b800000 */
[----:B01----:R-:W-:Y:S02]  /*2590*/  IADD3 R8, PT, PT, R28, R33, R32 ;  /* 0x000000211c087210 */ /* 0x003fe40007ffe020 */
[----:B------:R-:W-:Y:S02]  /*25a0*/  ISETP.NE.AND P1, PT, R38, 0x1f, PT ;  /* 0x0000001f2600780c */ /* 0x000fe40003f25270 */
[----:B------:R-:W-:Y:S02]  /*25b0*/  IADD3 R8, PT, PT, R26, R27, R8 ;  /* 0x0000001b1a087210 */ /* 0x000fe40007ffe008 */
[----:B------:R-:W-:Y:S02]  /*25c0*/  ISETP.NE.AND P2, PT, R41, 0xc, PT ;  /* 0x0000000c2900780c */ /* 0x000fe40003f45270 */
        /* <DEDUP_REMOVED lines=47> */
[----:B------:R-:W-:-:S04]  /*28c0*/  ISETP.NE.AND P0, PT, R41, 0x8, PT ;  /* 0x000000082900780c */ /* 0x000fc80003f05270 */
[----:B------:R-:W-:Y:S02]  /*28d0*/  SEL R8, R15, R8, !P0 ;  /* 0x000000080f087207 */ /* 0x000fe40004000000 */
[C---:B------:R-:W-:Y:S02]  /*28e0*/  ISETP.NE.AND P0, PT, R41.reuse, 0xa, PT ;  /* 0x0000000a2900780c */ /* 0x040fe40003f05270 */
[----:B------:R-:W-:Y:S02]  /*28f0*/  SEL R8, R16, R8, !P1 ;  /* 0x0000000810087207 */ /* 0x000fe40004800000 */
[----:B------:R-:W-:Y:S02]  /*2900*/  ISETP.NE.AND P1, PT, R41, 0xb, PT ;  /* 0x0000000b2900780c */ /* 0x000fe40003f25270 */
[----:B------:R-:W-:Y:S02]  /*2910*/  SEL R8, R17, R8, !P0 ;  /* 0x0000000811087207 */ /* 0x000fe40004000000 */
[----:B------:R-:W-:-:S02]  /*2920*/  ISETP.GE.U32.AND P0, PT, R31, 0x20, PT ;  /* 0x000000201f00780c */ /* 0x000fc40003f06070 */
[----:B------:R-:W-:Y:S01]  /*2930*/  SEL R8, R18, R8, !P1 ;  /* 0x0000000812087207 */ /* 0x000fe20004800000 */
[----:B------:R-:W-:Y:S01]  /*2940*/  @!P2 IMAD.IADD R8, R19, 0x1, R18 ;  /* 0x000000011308a824 */ /* 0x000fe200078e0212 */
[----:B------:R-:W-:-:S04]  /*2950*/  ISETP.NE.AND P1, PT, R38, RZ, PT ;  /* 0x000000ff2600720c */ /* 0x000fc80003f25270 */
[----:B------:R-:W-:Y:S02]  /*2960*/  SEL R40, R40, RZ, P1 ;  /* 0x000000ff28287207 */ /* 0x000fe40000800000 */
[----:B------:R-:W-:-:S04]  /*2970*/  SEL R8, R8, RZ, P0 ;  /* 0x000000ff08087207 */ /* 0x000fc80000000000 */
[----:B-----5:R-:W-:Y:S01]  /*2980*/  IADD3 R39, PT, PT, R8, R40, R39 ;  /* 0x0000002808277210 */ /* 0x020fe20007ffe027 */
[----:B------:R-:W-:Y:S06]  /*2990*/  BRA `(.L_x_18) ;  /* 0x0000000c00547947 */ /* 0x000fec0003800000 */
.L_x_17:
[----:B01----:R-:W-:Y:S02]  /*29a0*/  IADD3 R8, PT, PT, R28, R33, R32 ;  /* 0x000000211c087210 */ /* 0x003fe40007ffe020 */
[----:B------:R-:W-:Y:S02]  /*29b0*/  ISETP.NE.AND P1, PT, R38, 0x1f, PT ;  /* 0x0000001f2600780c */ /* 0x000fe40003f25270 */
        /* <DEDUP_REMOVED lines=9> */
[----:B-----5:R-:W-:-:S05]  /*2a50*/  IADD3 R39, PT, PT, R9, R0, R8 ;  /* 0x0000000009277210 */ /* 0x020fca0007ffe008 */
        /* <DEDUP_REMOVED lines=28> */
[----:B------:R-:W-:Y:S01]  /*2c20*/  IMAD.IADD R14, R14, 0x1, R13 ;  /* 0x000000010e0e7824 */ /* 0x000fe200078e020d */
[----:B------:R-:W0:Y:S02]  /*2c30*/  LDS R11, [UR4+0x40] ;  /* 0x00004004ff0b7984 */ /* 0x000e240008000800 */
        /* <DEDUP_REMOVED lines=14> */
[----:B------:R-:W-:-:S04]  /*2d20*/  ISETP.NE.AND P0, PT, R41, 0xa, PT ;  /* 0x0000000a2900780c */ /* 0x000fc80003f05270 */
[----:B------:R-:W-:Y:S01]  /*2d30*/  SEL R8, R17, R8, !P0 ;  /* 0x0000000811087207 */ /* 0x000fe20004000000 */
[----:B------:R-:W-:Y:S01]  /*2d40*/  IMAD.IADD R17, R40, 0x1, -R39 ;  /* 0x0000000128117824 */ /* 0x000fe200078e0a27 */
[----:B------:R-:W-:-:S04]  /*2d50*/  ISETP.NE.AND P0, PT, R41, 0xb, PT ;  /* 0x0000000b2900780c */ /* 0x000fc80003f05270 */
[----:B------:R-:W-:Y:S02]  /*2d60*/  SEL R8, R18, R8, !P0 ;  /* 0x0000000812087207 */ /* 0x000fe40004000000 */
[----:B------:R-:W-:Y:S01]  /*2d70*/  ISETP.GT.U32.AND P0, PT, R31, 0x1f, PT ;  /* 0x0000001f1f00780c */ /* 0x000fe20003f04070 */
[----:B0-----:R-:W-:Y:S01]  /*2d80*/  IMAD.IADD R11, R19, 0x1, R11 ;  /* 0x00000001130b7824 */ /* 0x001fe200078e020b */
        /* <DEDUP_REMOVED lines=22> */
.L_x_64:
[----:B------:R-:W-:Y:S05]  /*2ef0*/  @!P0 BRA `(.L_x_21) ;  /* 0x0000000000248947 */ /* 0x000fea0003800000 */
[----:B------:R-:W-:-:S07]  /*2f00*/  IMAD.MOV.U32 R14, RZ, RZ, 0x1de ;  /* 0x000001deff0e7424 */ /* 0x000fce00078e00ff */
.L_x_23:
[----:B------:R-:W-:Y:S05]  /*2f10*/  NANOSLEEP R14 ;  /* 0x0000000e0000735d */ /* 0x000fea0003800000 */
[----:B------:R-:W2:Y:S01]  /*2f20*/  LD.E.64.STRONG.GPU R8, desc[UR12][R12.64+0x100] ;  /* 0x0001000c0c087980 */ /* 0x000ea2000c10fb00 */
[----:B------:R-:W-:Y:S01]  /*2f30*/  UMOV UR5, 0xffffffff ;  /* 0xffffffff00057882 */ /* 0x000fe20000000000 */
[----:B------:R-:W-:Y:S02]  /*2f40*/  SHF.R.U32.HI R14, RZ, 0x1, R14 ;  /* 0x00000001ff0e7819 */ /* 0x000fe4000001160e */
[----:B--2---:R-:W-:Y:S01]  /*2f50*/  ISETP.NE.AND P0, PT, R8, 0x63, PT ;  /* 0x000000630800780c */ /* 0x004fe20003f05270 */
[----:B------:R-:W-:-:S12]  /*2f60*/  BRA.DIV UR5, `(.L_x_22) ;  /* 0x0000001a05607947 */ /* 0x000fd8000b800000 */
[----:B------:R-:W-:-:S13]  /*2f70*/  VOTE.ANY P0, !P0 ;  /* 0x0000000000ff7806 */ /* 0x000fda0004000100 */
.L_x_67:
[----:B------:R-:W-:Y:S05]  /*2f80*/  @P0 BRA `(.L_x_23) ;  /* 0xfffffffc00e00947 */ /* 0x000fea000383ffff */
.L_x_21:
[----:B------:R-:W-:Y:S01]  /*2f90*/  UMOV UR5, 0xffffffff ;  /* 0xffffffff00057882 */ /* 0x000fe20000000000 */
[----:B------:R-:W-:Y:S02]  /*2fa0*/  ISETP.NE.AND P2, PT, R8, 0x65, PT ;  /* 0x000000650800780c */ /* 0x000fe40003f45270 */
[----:B------:R-:W-:Y:S11]  /*2fb0*/  BRA.DIV UR5, `(.L_x_24) ;  /* 0x0000001a056c7947 */ /* 0x000ff6000b800000 */
[----:B------:R-:W0:Y:S01]  /*2fc0*/  S2R R19, SR_GEMASK ;  /* 0x0000000000137919 */ /* 0x000e220000003c00 */
[----:B------:R-:W-:-:S04]  /*2fd0*/  VOTE.ANY R10, PT, !P2 ;  /* 0x00000000000a7806 */ /* 0x000fc800050e0100 */
[----:B0-----:R-:W-:-:S05]  /*2fe0*/  LOP3.LUT R10, R10, 0x80000000, R19, 0xec, !PT ;  /* 0x800000000a0a7812 */ /* 0x001fca00078eec13 */
[----:B------:R-:W-:-:S05]  /*2ff0*/  VIADD R13, R10, 0xffffffff ;  /* 0xffffffff0a0d7836 */ /* 0x000fca0000000000 */
[----:B------:R-:W-:Y:S01]  /*3000*/  LOP3.LUT R13, R10, R13, RZ, 0xc, !PT ;  /* 0x0000000d0a0d7212 */ /* 0x000fe200078e0cff */
[----:B------:R-:W-:-:S03]  /*3010*/  VIADD R10, R38, 0x2 ;  /* 0x00000002260a7836 */ /* 0x000fc60000000000 */
[----:B------:R-:W0:Y:S02]  /*3020*/  POPC R15, R13 ;  /* 0x0000000d000f7309 */ /* 0x000e240000000000 */
[----:B0-----:R-:W0:Y:S01]  /*3030*/  SHFL.DOWN PT, R16, R9, 0x1, R15 ;  /* 0x0820000009107989 */ /* 0x001e2200000e000f */
[----:B------:R-:W-:-:S04]  /*3040*/  ISETP.GE.AND P0, PT, R38, R15, PT ;  /* 0x0000000f2600720c */ /* 0x000fc80003f06270 */
[----:B0-----:R-:W-:Y:S02]  /*3050*/  SEL R16, R16, RZ, !P0 ;  /* 0x000000ff10107207 */ /* 0x001fe40004000000 */
[----:B------:R-:W-:Y:S01]  /*3060*/  ISETP.GT.AND P0, PT, R10, R15, PT ;  /* 0x0000000f0a00720c */ /* 0x000fe20003f04270 */
[----:B------:R-:W-:Y:S02]  /*3070*/  VIADD R10, R38, 0x4 ;  /* 0x00000004260a7836 */ /* 0x000fe40000000000 */
[----:B------:R-:W-:-:S05]  /*3080*/  IMAD.IADD R12, R16, 0x1, R9 ;  /* 0x00000001100c7824 */ /* 0x000fca00078e0209 */
[----:B------:R-:W0:Y:S02]  /*3090*/  SHFL.DOWN PT, R16, R12, 0x2, R15 ;  /* 0x084000000c107989 */ /* 0x000e2400000e000f */
[----:B0-----:R-:W-:Y:S02]  /*30a0*/  SEL R39, R16, RZ, !P0 ;  /* 0x000000ff10277207 */ /* 0x001fe40004000000 */
[----:B------:R-:W-:Y:S01]  /*30b0*/  ISETP.GT.AND P0, PT, R10, R15, PT ;  /* 0x0000000f0a00720c */ /* 0x000fe20003f04270 */
[----:B------:R-:W-:Y:S02]  /*30c0*/  VIADD R10, R38, 0x8 ;  /* 0x00000008260a7836 */ /* 0x000fe40000000000 */
[----:B------:R-:W-:Y:S02]  /*30d0*/  IMAD.IADD R40, R12, 0x1, R39 ;  /* 0x000000010c287824 */ /* 0x000fe400078e0227 */
[----:B------:R-:W0:Y:S03]  /*30e0*/  LDC.64 R12, c[0x0][0x390] ;  /* 0x0000e400ff0c7b82 */ /* 0x000e260000000a00 */
[----:B------:R-:W1:Y:S02]  /*30f0*/  SHFL.DOWN PT, R16, R40, 0x4, R15 ;  /* 0x0880000028107989 */ /* 0x000e6400000e000f */
[----:B-1----:R-:W-:-:S02]  /*3100*/  SEL R9, R16, RZ, !P0 ;  /* 0x000000ff10097207 */ /* 0x002fc40004000000 */
[----:B------:R-:W-:-:S03]  /*3110*/  ISETP.GT.AND P0, PT, R10, R15, PT ;  /* 0x0000000f0a00720c */ /* 0x000fc60003f04270 */
[----:B------:R-:W-:Y:S01]  /*3120*/  IMAD.IADD R9, R40, 0x1, R9 ;  /* 0x0000000128097824 */ /* 0x000fe200078e0209 */
[----:B0-----:R-:W-:-:S04]  /*3130*/  IADD3 R40, P3, PT, R12, 0x100, RZ ;  /* 0x000001000c287810 */ /* 0x001fc80007f7e0ff */
[----:B------:R-:W0:Y:S01]  /*3140*/  SHFL.DOWN PT, R16, R9, 0x8, R15 ;  /* 0x0900000009107989 */ /* 0x000e2200000e000f */
[----:B------:R-:W-:Y:S01]  /*3150*/  IMAD.X R41, RZ, RZ, R13, P3 ;  /* 0x000000ffff297224 */ /* 0x000fe200018e060d */
[----:B0-----:R-:W-:Y:S02]  /*3160*/  SEL R16, R16, RZ, !P0 ;  /* 0x000000ff10107207 */ /* 0x001fe40004000000 */
[----:B------:R-:W-:Y:S01]  /*3170*/  ISETP.NE.AND P0, PT, R8, 0x65, PT ;  /* 0x000000650800780c */ /* 0x000fe20003f05270 */
[----:B------:R-:W-:Y:S02]  /*3180*/  VIADD R8, R38, 0x10 ;  /* 0x0000001026087836 */ /* 0x000fe40000000000 */
[----:B------:R-:W-:-:S03]  /*3190*/  IMAD.IADD R44, R9, 0x1, R16 ;  /* 0x00000001092c7824 */ /* 0x000fc600078e0210 */
[----:B------:R-:W-:Y:S02]  /*31a0*/  ISETP.GT.AND P2, PT, R8, R15, PT ;  /* 0x0000000f0800720c */ /* 0x000fe40003f44270 */
[----:B------:R-:W0:Y:S05]  /*31b0*/  SHFL.DOWN PT, R16, R44, 0x10, R15 ;  /* 0x0a0000002c107989 */ /* 0x000e2a00000e000f */
[----:B------:R-:W-:Y:S02]  /*31c0*/  VOTE.ALL P0, P0 ;  /* 0x0000000000ff7806 */ /* 0x000fe40000000000 */
[----:B0-----:R-:W-:-:S05]  /*31d0*/  SEL R9, R16, RZ, !P2 ;  /* 0x000000ff10097207 */ /* 0x001fca0005000000 */
[----:B------:R-:W-:-:S07]  /*31e0*/  IMAD.IADD R12, R44, 0x1, R9 ;  /* 0x000000012c0c7824 */ /* 0x000fce00078e0209 */
.L_x_76:
[----:B------:R-:W-:Y:S05]  /*31f0*/  @!P0 BRA `(.L_x_25) ;  /* 0x0000000000dc8947 */ /* 0x000fea0003800000 */
[----:B------:R-:W-:-:S07]  /*3200*/  IMAD.MOV.U32 R39, RZ, RZ, 0x1de ;  /* 0x000001deff277424 */ /* 0x000fce00078e00ff */
.L_x_31:
        /* <DEDUP_REMOVED lines=8> */
.L_x_79:
[----:B------:R-:W-:Y:S05]  /*3290*/  @!P0 BRA `(.L_x_27) ;  /* 0x0000000000248947 */ /* 0x000fea0003800000 */
[----:B------:R-:W-:-:S07]  /*32a0*/  IMAD.MOV.U32 R13, RZ, RZ, R39 ;  /* 0x000000ffff0d7224 */ /* 0x000fce00078e0027 */
.L_x_29:
[----:B------:R-:W-:Y:S05]  /*32b0*/  NANOSLEEP R13 ;  /* 0x0000000d0000735d */ /* 0x000fea0003800000 */
[----:B------:R-:W2:Y:S01]  /*32c0*/  LD.E.64.STRONG.GPU R8, desc[UR12][R14.64+-0x100] ;  /* 0xffff000c0e087980 */ /* 0x000ea2000c10fb00 */
[----:B------:R-:W-:Y:S01]  /*32d0*/  UMOV UR5, 0xffffffff ;  /* 0xffffffff00057882 */ /* 0x000fe20000000000 */
[----:B------:R-:W-:Y:S02]  /*32e0*/  SHF.R.U32.HI R13, RZ, 0x1, R13 ;  /* 0x00000001ff0d7819 */ /* 0x000fe4000001160d */
[----:B--2---:R-:W-:Y:S01]  /*32f0*/  ISETP.NE.AND P0, PT, R8, 0x63, PT ;  /* 0x000000630800780c */ /* 0x004fe20003f05270 */
[----:B------:R-:W-:-:S12]  /*3300*/  BRA.DIV UR5, `(.L_x_28) ;  /* 0x0000001a05bc7947 */ /* 0x000fd8000b800000 */
[----:B------:R-:W-:-:S13]  /*3310*/  VOTE.ANY P0, !P0 ;  /* 0x0000000000ff7806 */ /* 0x000fda0004000100 */
.L_x_82:
[----:B------:R-:W-:Y:S05]  /*3320*/  @P0 BRA `(.L_x_29) ;  /* 0xfffffffc00e00947 */ /* 0x000fea000383ffff */
.L_x_27:
[----:B------:R-:W-:Y:S01]  /*3330*/  UMOV UR5, 0xffffffff ;  /* 0xffffffff00057882 */ /* 0x000fe20000000000 */
[----:B------:R-:W-:Y:S02]  /*3340*/  ISETP.NE.AND P0, PT, R8, 0x65, PT ;  /* 0x000000650800780c */ /* 0x000fe40003f05270 */
[----:B------:R-:W-:Y:S11]  /*3350*/  BRA.DIV UR5, `(.L_x_30) ;  /* 0x0000001a05c87947 */ /* 0x000ff6000b800000 */
[----:B------:R-:W-:Y:S01]  /*3360*/  VOTE.ANY R10, PT, !P0 ;  /* 0x00000000000a7806 */ /* 0x000fe200040e0100 */
[----:B------:R-:W-:-:S03]  /*3370*/  VIADD R18, R18, 0xffffffe0 ;  /* 0xffffffe012127836 */ /* 0x000fc60000000000 */
[----:B------:R-:W-:-:S05]  /*3380*/  LOP3.LUT R10, R10, 0x80000000, R19, 0xec, !PT ;  /* 0x800000000a0a7812 */ /* 0x000fca00078eec13 */
        /* <DEDUP_REMOVED lines=14> */
[----:B------:R-:W-:-:S05]  /*3470*/  IMAD.IADD R45, R44, 0x1, R45 ;  /* 0x000000012c2d7824 */ /* 0x000fca00078e022d */
[----:B------:R-:W0:Y:S02]  /*3480*/  SHFL.DOWN PT, R16, R45, 0x4, R15 ;  /* 0x088000002d107989 */ /* 0x000e2400000e000f */
[----:B0-----:R-:W-:Y:S02]  /*3490*/  SEL R16, R16, RZ, !P0 ;  /* 0x000000ff10107207 */ /* 0x001fe40004000000 */
[----:B------:R-:W-:-:S03]  /*34a0*/  ISETP.GT.AND P0, PT, R10, R15, PT ;  /* 0x0000000f0a00720c */ /* 0x000fc60003f04270 */
[----:B------:R-:W-:-:S05]  /*34b0*/  IMAD.IADD R9, R45, 0x1, R16 ;  /* 0x000000012d097824 */ /* 0x000fca00078e0210 */
[----:B------:R-:W0:Y:S02]  /*34c0*/  SHFL.DOWN PT, R16, R9, 0x8, R15 ;  /* 0x0900000009107989 */ /* 0x000e2400000e000f */
[----:B0-----:R-:W-:Y:S02]  /*34d0*/  SEL R16, R16, RZ, !P0 ;  /* 0x000000ff10107207 */ /* 0x001fe40004000000 */
[----:B------:R-:W-:Y:S01]  /*34e0*/  ISETP.NE.AND P0, PT, R8, 0x65, PT ;  /* 0x000000650800780c */ /* 0x000fe20003f05270 */
[----:B------:R-:W-:Y:S02]  /*34f0*/  VIADD R8, R38, 0x10 ;  /* 0x0000001026087836 */ /* 0x000fe40000000000 */
[----:B------:R-:W-:-:S03]  /*3500*/  IMAD.IADD R44, R9, 0x1, R16 ;  /* 0x00000001092c7824 */ /* 0x000fc600078e0210 */
[----:B------:R-:W-:Y:S02]  /*3510*/  ISETP.GT.AND P2, PT, R8, R15, PT ;  /* 0x0000000f0800720c */ /* 0x000fe40003f44270 */
[----:B------:R-:W0:Y:S05]  /*3520*/  SHFL.DOWN PT, R16, R44, 0x10, R15 ;  /* 0x0a0000002c107989 */ /* 0x000e2a00000e000f */
[----:B------:R-:W-:Y:S02]  /*3530*/  VOTE.ALL P0, P0 ;  /* 0x0000000000ff7806 */ /* 0x000fe40000000000 */
[----:B0-----:R-:W-:-:S04]  /*3540*/  SEL R13, R16, RZ, !P2 ;  /* 0x000000ff100d7207 */ /* 0x001fc80005000000 */
[----:B------:R-:W-:-:S07]  /*3550*/  IADD3 R12, PT, PT, R44, R13, R12 ;  /* 0x0000000d2c0c7210 */ /* 0x000fce0007ffe00c */
.L_x_91:
[----:B------:R-:W-:Y:S05]  /*3560*/  @P0 BRA `(.L_x_31) ;  /* 0xfffffffc00280947 */ /* 0x000fea000383ffff */
.L_x_25:
[----:B------:R-:W-:Y:S01]  /*3570*/  ISETP.NE.AND P0, PT, R38, RZ, PT ;  /* 0x000000ff2600720c */ /* 0x000fe20003f05270 */
[----:B------:R-:W0:Y:S01]  /*3580*/  @!P1 S2R R9, SR_CgaCtaId ;  /* 0x0000000000099919 */ /* 0x000e220000008800 */
[----:B------:R-:W-:Y:S01]  /*3590*/  @!P1 MOV R8, 0x400 ;  /* 0x0000040000089802 */ /* 0x000fe20000000f00 */
[----:B------:R-:W-:Y:S02]  /*35a0*/  @!P1 IMAD.IADD R11, R11, 0x1, R12 ;  /* 0x000000010b0b9824 */ /* 0x000fe400078e020c */
[----:B------:R-:W-:-:S05]  /*35b0*/  @!P1 IMAD.MOV.U32 R10, RZ, RZ, 0x65 ;  /* 0x00000065ff0a9424 */ /* 0x000fca00078e00ff */
[----:B------:R1:W-:Y:S03]  /*35c0*/  @!P1 ST.E.64.STRONG.GPU desc[UR12][R42.64+0x100], R10 ;  /* 0x0001000a2a009985 */ /* 0x0003e6000c10fb0c */
[----:B------:R-:W-:Y:S01]  /*35d0*/  @!P0 MOV R13, 0x400 ;  /* 0x00000400000d8802 */ /* 0x000fe20000000f00 */
[----:B------:R-:W2:Y:S01]  /*35e0*/  @!P0 S2R R14, SR_CgaCtaId ;  /* 0x00000000000e8919 */ /* 0x000ea20000008800 */
[----:B0-----:R-:W-:Y:S01]  /*35f0*/  @!P1 LEA R9, R9, R8, 0x18 ;  /* 0x0000000809099211 */ /* 0x001fe200078ec0ff */
[----:B------:R-:W-:Y:S02]  /*3600*/  IMAD.MOV.U32 R8, RZ, RZ, R17 ;  /* 0x000000ffff087224 */ /* 0x000fe400078e0011 */
[----:B------:R-:W-:Y:S02]  /*3610*/  @!P0 IMAD.MOV.U32 R8, RZ, RZ, R12 ;  /* 0x000000ffff088224 */ /* 0x000fe400078e000c */
[----:B------:R1:W-:Y:S04]  /*3620*/  @!P1 STS [R9+0x8], R11 ;  /* 0x0000080b09009388 */ /* 0x0003e80000000800 */
[----:B------:R1:W-:Y:S01]  /*3630*/  @!P1 STS [R9+0x4], R12 ;  /* 0x0000040c09009388 */ /* 0x0003e20000000800 */
[----:B--2---:R-:W-:-:S05]  /*3640*/  @!P0 LEA R13, R14, R13, 0x18 ;  /* 0x0000000d0e0d8211 */ /* 0x004fca00078ec0ff */
[----:B------:R1:W-:Y:S02]  /*3650*/  @!P0 STS [R13+0x54], R12 ;  /* 0x0000540c0d008388 */ /* 0x0003e40000000800 */
.L_x_19:
        /* <DEDUP_REMOVED lines=9> */
.L_x_18:
[----:B------:R-:W-:Y:S01]  /*36f0*/  IMAD.IADD R32, R32, 0x1, R39 ;  /* 0x0000000120207824 */ /* 0x000fe200078e0227 */
[----:B------:R-:W0:Y:S01]  /*3700*/  S2R R8, SR_LANEID ;  /* 0x0000000000087919 */ /* 0x000e220000000000 */
[----:B------:R-:W-:Y:S02]  /*3710*/  BAR.SYNC.DEFER_BLOCKING 0x0 ;  /* 0x0000000000007b1d */ /* 0x000fe40000010000 */
[----:B------:R-:W-:Y:S01]  /*3720*/  IMAD.IADD R33, R33, 0x1, R32 ;  /* 0x0000000121217824 */ /* 0x000fe200078e0220 */
[----:B------:R-:W-:Y:S01]  /*3730*/  ISETP.NE.AND P0, PT, R31, RZ, PT ;  /* 0x000000ff1f00720c */ /* 0x000fe20003f05270 */
[----:B------:R-:W-:Y:S02]  /*3740*/  IMAD.U32 R12, RZ, RZ, UR7 ;  /* 0x00000007ff0c7e24 */ /* 0x000fe4000f8e00ff */
[----:B------:R-:W-:Y:S01]  /*3750*/  IMAD.IADD R28, R28, 0x1, R33 ;  /* 0x000000011c1c7824 */ /* 0x000fe200078e0221 */
[----:B------:R-:W1:Y:S03]  /*3760*/  LDCU.64 UR8, c[0x0][0x388] ;  /* 0x00007100ff0877ac */ /* 0x000e660008000a00 */
[----:B------:R-:W-:-:S04]  /*3770*/  IMAD.IADD R27, R27, 0x1, R28 ;  /* 0x000000011b1b7824 */ /* 0x000fc800078e021c */
[----:B------:R-:W-:-:S04]  /*3780*/  IMAD.IADD R26, R26, 0x1, R27 ;  /* 0x000000011a1a7824 */ /* 0x000fc800078e021b */
[----:B------:R-:W-:-:S04]  /*3790*/  IMAD.IADD R25, R25, 0x1, R26 ;  /* 0x0000000119197824 */ /* 0x000fc800078e021a */
[----:B------:R-:W-:-:S04]  /*37a0*/  IMAD.IADD R24, R24, 0x1, R25 ;  /* 0x0000000118187824 */ /* 0x000fc800078e0219 */
[----:B------:R-:W-:Y:S02]  /*37b0*/  IMAD.IADD R23, R23, 0x1, R24 ;  /* 0x0000000117177824 */ /* 0x000fe400078e0218 */
[----:B0-----:R-:W-:Y:S02]  /*37c0*/  IMAD R8, R8, 0x48, R29 ;  /* 0x0000004808087824 */ /* 0x001fe400078e021d */
[----:B------:R-:W-:-:S03]  /*37d0*/  IMAD.IADD R22, R22, 0x1, R23 ;  /* 0x0000000116167824 */ /* 0x000fc600078e0217 */
[----:B------:R-:W-:Y:S01]  /*37e0*/  STS [R8], R39 ;  /* 0x0000002708007388 */ /* 0x000fe20000000800 */
[----:B------:R-:W-:-:S03]  /*37f0*/  IMAD.IADD R21, R21, 0x1, R22 ;  /* 0x0000000115157824 */ /* 0x000fc600078e0216 */
[----:B------:R-:W-:Y:S01]  /*3800*/  STS [R8+0x4], R32 ;  /* 0x0000042008007388 */ /* 0x000fe20000000800 */
        /* <DEDUP_REMOVED lines=15> */
[----:B------:R-:W-:Y:S04]  /*3900*/  STS [R8+0x24], R22 ;  /* 0x0000241608007388 */ /* 0x000fe80000000800 */
        /* <DEDUP_REMOVED lines=8> */
[----:B------:R0:W-:Y:S01]  /*3990*/  STS [R8+0x48], R0 ;  /* 0x0000480008007388 */ /* 0x0001e20000000800 */
[----:B------:R-:W-:-:S03]  /*39a0*/  NOP ;  /* 0x0000000000007918 */ /* 0x000fc60000000000 */
[----:B------:R-:W-:Y:S04]  /*39b0*/  LDS R39, [R29] ;  /* 0x000000001d277984 */ /* 0x000fe80000000800 */
[----:B------:R-:W-:Y:S04]  /*39c0*/  LDS R41, [R29+0x80] ;  /* 0x000080001d297984 */ /* 0x000fe80000000800 */
        /* <DEDUP_REMOVED lines=17> */
[----:B------:R2:W-:Y:S01]  /*3ae0*/  @!P0 STS [UR4+0x7b80], R12 ;  /* 0x007b800cff008988 */ /* 0x0005e20008000804 */
[----:B------:R-:W-:Y:S01]  /*3af0*/  BAR.SYNC.DEFER_BLOCKING 0x0 ;  /* 0x0000000000007b1d */ /* 0x000fe20000010000 */
[----:B0-----:R-:W-:-:S05]  /*3b00*/  IADD3 R0, P0, PT, R30, UR10, RZ ;  /* 0x0000000a1e007c10 */ /* 0x001fca000ff1e0ff */
[----:B------:R-:W0:Y:S01]  /*3b10*/  S2R R2, SR_TID.X ;  /* 0x0000000000027919 */ /* 0x000e220000002100 */
[----:B------:R-:W3:Y:S01]  /*3b20*/  LDS R31, [UR4+0x7b80] ;  /* 0x007b8004ff1f7984 */ /* 0x000ee20008000800 */
[C---:B0-----:R-:W-:Y:S02]  /*3b30*/  LOP3.LUT R3, R2.reuse, 0x3e0, RZ, 0xc0, !PT ;  /* 0x000003e002037812 */ /* 0x041fe400078ec0ff */
[----:B------:R-:W-:-:S05]  /*3b40*/  LOP3.LUT R2, R2, 0x1f, RZ, 0xc0, !PT ;  /* 0x0000001f02027812 */ /* 0x000fca00078ec0ff */
[----:B------:R-:W-:Y:S02]  /*3b50*/  IMAD R8, R3, 0x13, R2 ;  /* 0x0000001303087824 */ /* 0x000fe400078e0202 */
[----:B------:R-:W-:Y:S01]  /*3b60*/  IMAD.X R3, RZ, RZ, UR11, P0 ;  /* 0x0000000bff037e24 */ /* 0x000fe200080e06ff */
[----:B-1----:R-:W-:Y:S01]  /*3b70*/  LEA R2, P0, R0, UR8, 0x2 ;  /* 0x0000000800027c11 */ /* 0x002fe2000f8010ff */
[C---:B------:R-:W-:Y:S02]  /*3b80*/  VIADD R10, R8.reuse, 0x20 ;  /* 0x00000020080a7836 */ /* 0x040fe40000000000 */
[----:B--2---:R-:W-:Y:S01]  /*3b90*/  VIADD R12, R8, 0xa0 ;  /* 0x000000a0080c7836 */ /* 0x004fe20000000000 */
[----:B------:R-:W-:Y:S01]  /*3ba0*/  LEA.HI.X R3, R0, UR9, R3, 0x2, P0 ;  /* 0x0000000900037c11 */ /* 0x000fe200080f1403 */
[----:B------:R-:W-:Y:S01]  /*3bb0*/  VIADD R0, R8, 0x40 ;  /* 0x0000004008007836 */ /* 0x000fe20000000000 */
[-C--:B---3--:R-:W-:Y:S02]  /*3bc0*/  ISETP.GE.AND P1, PT, R30, R31.reuse, PT ;  /* 0x0000001f1e00720c */ /* 0x088fe40003f26270 */
[-C--:B------:R-:W-:Y:S01]  /*3bd0*/  ISETP.GE.AND P2, PT, R10, R31.reuse, PT ;  /* 0x0000001f0a00720c */ /* 0x080fe20003f46270 */
[----:B------:R-:W-:Y:S01]  /*3be0*/  VIADD R10, R8, 0x60 ;  /* 0x00000060080a7836 */ /* 0x000fe20000000000 */
[-C--:B------:R-:W-:Y:S01]  /*3bf0*/  ISETP.GE.AND P3, PT, R0, R31.reuse, PT ;  /* 0x0000001f0000720c */ /* 0x080fe20003f66270 */
[----:B------:R-:W-:Y:S01]  /*3c00*/  VIADD R0, R8, 0x80 ;  /* 0x0000008008007836 */ /* 0x000fe20000000000 */
[----:B------:R-:W-:-:S02]  /*3c10*/  ISETP.GE.AND P6, PT, R12, R31, PT ;  /* 0x0000001f0c00720c */ /* 0x000fc40003fc6270 */
[-C--:B------:R-:W-:Y:S01]  /*3c20*/  ISETP.GE.AND P4, PT, R10, R31.reuse, PT ;  /* 0x0000001f0a00720c */ /* 0x080fe20003f86270 */
[----:B------:R-:W-:Y:S01]  /*3c30*/  VIADD R10, R8, 0xc0 ;  /* 0x000000c0080a7836 */ /* 0x000fe20000000000 */
[-C--:B------:R-:W-:Y:S01]  /*3c40*/  ISETP.GE.AND P5, PT, R0, R31.reuse, PT ;  /* 0x0000001f0000720c */ /* 0x080fe20003fa6270 */
[----:B------:R-:W-:Y:S02]  /*3c50*/  VIADD R0, R8, 0xe0 ;  /* 0x000000e008007836 */ /* 0x000fe40000000000 */
[----:B------:R0:W-:Y:S01]  /*3c60*/  @!P1 STG.E desc[UR12][R2.64], R39 ;  /* 0x0000002702009986 */ /* 0x0001e2000c10190c */
[-C--:B------:R-:W-:Y:S01]  /*3c70*/  ISETP.GE.AND P0, PT, R10, R31.reuse, PT ;  /* 0x0000001f0a00720c */ /* 0x080fe20003f06270 */
[----:B------:R-:W-:Y:S01]  /*3c80*/  VIADD R10, R8, 0x160 ;  /* 0x00000160080a7836 */ /* 0x000fe20000000000 */
[-C--:B------:R-:W-:Y:S01]  /*3c90*/  ISETP.GE.AND P1, PT, R0, R31.reuse, PT ;  /* 0x0000001f0000720c */ /* 0x080fe20003f26270 */
[----:B------:R-:W-:Y:S01]  /*3ca0*/  VIADD R0, R8, 0x140 ;  /* 0x0000014008007836 */ /* 0x000fe20000000000 */
[----:B------:R0:W-:Y:S01]  /*3cb0*/  @!P2 STG.E desc[UR12][R2.64+0x80], R41 ;  /* 0x000080290200a986 */ /* 0x0001e2000c10190c */
[----:B------:R-:W-:-:S03]  /*3cc0*/  ISETP.GE.AND P2, PT, R37, R31, PT ;  /* 0x0000001f2500720c */ /* 0x000fc60003f46270 */
[----:B------:R0:W-:Y:S01]  /*3cd0*/  @!P3 STG.E desc[UR12][R2.64+0x100], R43 ;  /* 0x0001002b0200b986 */ /* 0x0001e2000c10190c */
[----:B------:R-:W-:-:S03]  /*3ce0*/  ISETP.GE.AND P3, PT, R36, R31, PT ;  /* 0x0000001f2400720c */ /* 0x000fc60003f66270 */
[----:B------:R0:W-:Y:S01]  /*3cf0*/  @!P4 STG.E desc[UR12][R2.64+0x180], R45 ;  /* 0x0001802d0200c986 */ /* 0x0001e2000c10190c */
[-C--:B------:R-:W-:Y:S01]  /*3d00*/  ISETP.GE.AND P4, PT, R0, R31.reuse, PT ;  /* 0x0000001f0000720c */ /* 0x080fe20003f86270 */
[----:B------:R-:W-:Y:S02]  /*3d10*/  VIADD R0, R8, 0x180 ;  /* 0x0000018008007836 */ /* 0x000fe40000000000 */
[----:B------:R0:W-:Y:S01]  /*3d20*/  @!P5 STG.E desc[UR12][R2.64+0x200], R4 ;  /* 0x000200040200d986 */ /* 0x0001e2000c10190c */
[-C--:B------:R-:W-:Y:S01]  /*3d30*/  ISETP.GE.AND P5, PT, R10, R31.reuse, PT ;  /* 0x0000001f0a00720c */ /* 0x080fe20003fa6270 */
[----:B------:R-:W-:Y:S02]  /*3d40*/  VIADD R10, R8, 0x1a0 ;  /* 0x000001a0080a7836 */ /* 0x000fe40000000000 */
[----:B------:R0:W-:Y:S01]  /*3d50*/  @!P6 STG.E desc[UR12][R2.64+0x280], R6 ;  /* 0x000280060200e986 */ /* 0x0001e2000c10190c */
[----:B------:R-:W-:Y:S01]  /*3d60*/  ISETP.GE.AND P6, PT, R0, R31, PT ;  /* 0x0000001f0000720c */ /* 0x000fe20003fc6270 */
[----:B------:R-:W-:-:S02]  /*3d70*/  VIADD R0, R8, 0x1c0 ;  /* 0x000001c008007836 */ /* 0x000fc40000000000 */
[----:B------:R0:W-:Y:S01]  /*3d80*/  @!P0 STG.E desc[UR12][R2.64+0x300], R33 ;  /* 0x0003002102008986 */ /* 0x0001e2000c10190c */
[-C--:B------:R-:W-:Y:S01]  /*3d90*/  ISETP.GE.AND P0, PT, R10, R31.reuse, PT ;  /* 0x0000001f0a00720c */ /* 0x080fe20003f06270 */
[C---:B------:R-:W-:Y:S02]  /*3da0*/  VIADD R10, R8.reuse, 0x1e0 ;  /* 0x000001e0080a7836 */ /* 0x040fe40000000000 */
[----:B------:R-:W-:Y:S01]  /*3db0*/  VIADD R8, R8, 0x200 ;  /* 0x0000020008087836 */ /* 0x000fe20000000000 */
[----:B------:R0:W-:Y:S01]  /*3dc0*/  @!P1 STG.E desc[UR12][R2.64+0x380], R25 ;  /* 0x0003801902009986 */ /* 0x0001e2000c10190c */
[----:B------:R-:W-:-:S03]  /*3dd0*/  ISETP.GE.AND P1, PT, R0, R31, PT ;  /* 0x0000001f0000720c */ /* 0x000fc60003f26270 */
        /* <DEDUP_REMOVED lines=8> */
[----:B------:R0:W-:Y:S04]  /*3e60*/  @!P6 STG.E desc[UR12][R2.64+0x600], R15 ;  /* 0x0006000f0200e986 */ /* 0x0001e8000c10190c */
[----:B------:R0:W-:Y:S04]  /*3e70*/  @!P0 STG.E desc[UR12][R2.64+0x680], R13 ;  /* 0x0006800d02008986 */ /* 0x0001e8000c10190c */
[----:B------:R0:W-:Y:S04]  /*3e80*/  @!P1 STG.E desc[UR12][R2.64+0x700], R11 ;  /* 0x0007000b02009986 */ /* 0x0001e8000c10190c */
[----:B------:R0:W-:Y:S04]  /*3e90*/  @!P2 STG.E desc[UR12][R2.64+0x780], R9 ;  /* 0x000780090200a986 */ /* 0x0001e8000c10190c */
[----:B------:R0:W-:Y:S04]  /*3ea0*/  @!P3 STG.E desc[UR12][R2.64+0x800], R7 ;  /* 0x000800070200b986 */ /* 0x0001e8000c10190c */
[----:B------:R0:W-:Y:S01]  /*3eb0*/  @!P4 STG.E desc[UR12][R2.64+0x880], R5 ;  /* 0x000880050200c986 */ /* 0x0001e2000c10190c */
[----:B------:R-:W-:Y:S05]  /*3ec0*/  @P5 EXIT ;  /* 0x000000000000594d */ /* 0x000fea0003800000 */
[----:B------:R-:W-:Y:S01]  /*3ed0*/  STG.E desc[UR12][R2.64+0x900], R27 ;  /* 0x0009001b02007986 */ /* 0x000fe2000c10190c */
[----:B------:R-:W-:Y:S05]  /*3ee0*/  EXIT ;  /* 0x000000000000794d */ /* 0x000fea0003800000 */
.L_x_5:
[----:B------:R-:W-:Y:S01]  /*3ef0*/  BSSY B1, `(.L_x_32) ;  /* 0x0000006000017945 */ /* 0x000fe20003800000 */
[----:B------:R-:W-:Y:S01]  /*3f00*/  PLOP3.LUT P0, PT, P0, PT, PT, 0x8, 0x80 ;  /* 0x000000000080781c */ /* 0x000fe2000070e170 */
[----:B------:R-:W-:-:S12]  /*3f10*/  IMAD.MOV.U32 R10, RZ, RZ, -0x1 ;  /* 0xffffffffff0a7424 */ /* 0x000fd800078e00ff */
[----:B------:R-:W-:Y:S05]  /*3f20*/  WARPSYNC.COLLECTIVE R10, `(.L_x_33) ;  /* 0x000000000a087348 */ /* 0x000fea0003c00000 */
[----:B------:R-:W-:Y:S01]  /*3f30*/  VOTE.ANY P0, P0 ;  /* 0x0000000000ff7806 */ /* 0x000fe20000000100 */
[----:B------:R-:W-:-:S12]  /*3f40*/  ENDCOLLECTIVE ;  /* 0x000000000000791b */ /* 0x000fd80003800000 */
.L_x_33:
[----:B------:R-:W-:Y:S05]  /*3f50*/  BSYNC B1 ;  /* 0x0000000000017941 */ /* 0x000fea0003800000 */
.L_x_32:
[----:B------:R-:W-:Y:S05]  /*3f60*/  BRA `(.L_x_34) ;  /* 0xffffffd000287947 */ /* 0x000fea000383ffff */
.L_x_7:
[----:B------:R-:W-:Y:S01]  /*3f70*/  BSSY B1, `(.L_x_35) ;  /* 0x0000006000017945 */ /* 0x000fe20003800000 */
[----:B------:R-:W-:Y:S01]  /*3f80*/  PLOP3.LUT P0, PT, P0, PT, PT, 0x8, 0x80 ;  /* 0x000000000080781c */ /* 0x000fe2000070e170 */
[----:B------:R-:W-:-:S12]  /*3f90*/  IMAD.MOV.U32 R10, RZ, RZ, -0x1 ;  /* 0xffffffffff0a7424 */ /* 0x000fd800078e00ff */
[----:B------:R-:W-:Y:S05]  /*3fa0*/  WARPSYNC.COLLECTIVE R10, `(.L_x_36) ;  /* 0x000000000a087348 */ /* 0x000fea0003c00000 */
[----:B------:R-:W-:Y:S01]  /*3fb0*/  VOTE.ANY P0, P0 ;  /* 0x0000000000ff7806 */ /* 0x000fe20000000100 */
[----:B------:R-:W-:-:S12]  /*3fc0*/  ENDCOLLECTIVE ;  /* 0x000000000000791b */ /* 0x000fd80003800000 */
.L_x_36:
[----:B------:R-:W-:Y:S05]  /*3fd0*/  BSYNC B1 ;  /* 0x0000000000017941 */ /* 0x000fea0003800000 */
.L_x_35:
[----:B------:R-:W-:Y:S05]  /*3fe0*/  BRA `(.L_x_37) ;  /* 0xffffffd0002c7947 */ /* 0x000fea000383ffff */
.L_x_9:
[----:B------:R-:W0:Y:S01]  /*3ff0*/  S2R R8, SR_GEMASK ;  /* 0x0000000000087919 */ /* 0x000e220000003c00 */
[----:B------:R-:W-:Y:S01]  /*4000*/  BSSY B1, `(.L_x_38) ;  /* 0x0000006000017945 */ /* 0x000fe20003800000 */
[----:B------:R-:W-:Y:S01]  /*4010*/  PLOP3.LUT P2, PT, P0, PT, PT, 0x8, 0x80 ;  /* 0x000000000080781c */ /* 0x000fe2000074e170 */
[----:B------:R-:W-:-:S12]  /*4020*/  IMAD.MOV.U32 R10, RZ, RZ, -0x1 ;  /* 0xffffffffff0a7424 */ /* 0x000fd800078e00ff */
[----:B0-----:R-:W-:Y:S05]  /*4030*/  WARPSYNC.COLLECTIVE R10, `(.L_x_39) ;  /* 0x000000000a087348 */ /* 0x001fea0003c00000 */
[----:B------:R-:W-:Y:S01]  /*4040*/  VOTE.ANY R10, PT, P2 ;  /* 0x00000000000a7806 */ /* 0x000fe200010e0100 */
[----:B0-----:R-:W-:Y:S06]  /*4050*/  ENDCOLLECTIVE ;  /* 0x000000000000791b */ /* 0x001fec0003800000 */
.L_x_39:
[----:B------:R-:W-:Y:S05]  /*4060*/  BSYNC B1 ;  /* 0x0000000000017941 */ /* 0x000fea0003800000 */
.L_x_38:
[----:B------:R-:W-:Y:S01]  /*4070*/  LOP3.LUT R10, R10, 0x80000000, R8, 0xec, !PT ;  /* 0x800000000a0a7812 */ /* 0x000fe200078eec08 */
[----:B------:R-:W-:Y:S01]  /*4080*/  IMAD.MOV.U32 R14, RZ, RZ, 0x1 ;  /* 0x00000001ff0e7424 */ /* 0x000fe200078e00ff */
[----:B------:R-:W-:Y:S01]  /*4090*/  ISETP.NE.AND P0, PT, R12, 0x65, PT ;  /* 0x000000650c00780c */ /* 0x000fe20003f05270 */
[C---:B------:R-:W-:Y:S02]  /*40a0*/  VIADD R38, R37.reuse, 0x2 ;  /* 0x0000000225267836 */ /* 0x040fe40000000000 */
[C---:B------:R-:W-:Y:S02]  /*40b0*/  VIADD R11, R10.reuse, 0xffffffff ;  /* 0xffffffff0a0b7836 */ /* 0x040fe40000000000 */
[C---:B------:R-:W-:Y:S02]  /*40c0*/  VIADD R19, R37.reuse, 0x4 ;  /* 0x0000000425137836 */ /* 0x040fe40000000000 */
[----:B------:R-:W-:Y:S01]  /*40d0*/  VIADD R39, R37, 0x10 ;  /* 0x0000001025277836 */ /* 0x000fe20000000000 */
[----:B------:R-:W-:Y:S01]  /*40e0*/  LOP3.LUT R11, R10, R11, RZ, 0xc, !PT ;  /* 0x0000000b0a0b7212 */ /* 0x000fe200078e0cff */
[----:B------:R-:W-:-:S03]  /*40f0*/  IMAD.MOV.U32 R10, RZ, RZ, -0x1 ;  /* 0xffffffffff0a7424 */ /* 0x000fc600078e00ff */
[----:B------:R0:W1:Y:S04]  /*4100*/  POPC R15, R11 ;  /* 0x0000000b000f7309 */ /* 0x0000680000000000 */
[----:B01----:R-:W-:Y:S05]  /*4110*/  WARPSYNC.COLLECTIVE R10, `(.L_x_40) ;  /* 0x000000000a087348 */ /* 0x003fea0003c00000 */
[----:B-1----:R1:W2:Y:S02]  /*4120*/  SHFL.DOWN P2, R16, R13, R14, R15 ;  /* 0x0800000e0d107389 */ /* 0x0022a4000004000f */
[----:B012---:R-:W-:Y:S05]  /*4130*/  ENDCOLLECTIVE ;  /* 0x000000000000791b */ /* 0x007fea0003800000 */
.L_x_40:
[----:B------:R-:W-:Y:S01]  /*4140*/  IMAD.MOV.U32 R14, RZ, RZ, 0x2 ;  /* 0x00000002ff0e7424 */ /* 0x000fe200078e00ff */
[----:B------:R-:W-:-:S04]  /*4150*/  ISETP.GE.AND P2, PT, R37, R15, PT ;  /* 0x0000000f2500720c */ /* 0x000fc80003f46270 */
[----:B------:R-:W-:-:S05]  /*4160*/  SEL R16, R16, RZ, !P2 ;  /* 0x000000ff10107207 */ /* 0x000fca0005000000 */
[----:B------:R-:W-:-:S04]  /*4170*/  IMAD.IADD R36, R16, 0x1, R13 ;  /* 0x0000000110247824 */ /* 0x000fc800078e020d */
[----:B------:R-:W-:-:S07]  /*4180*/  IMAD.MOV.U32 R13, RZ, RZ, R36 ;  /* 0x000000ffff0d7224 */ /* 0x000fce00078e0024 */
[----:B------:R-:W-:Y:S05]  /*4190*/  WARPSYNC.COLLECTIVE R10, `(.L_x_41) ;  /* 0x000000000a087348 */ /* 0x000fea0003c00000 */
[----:B------:R0:W1:Y:S02]  /*41a0*/  SHFL.DOWN P2, R16, R13, R14, R15 ;  /* 0x0800000e0d107389 */ /* 0x000064000004000f */
[----:B01----:R-:W-:Y:S05]  /*41b0*/  ENDCOLLECTIVE ;  /* 0x000000000000791b */ /* 0x003fea0003800000 */
.L_x_41:
[----:B------:R-:W-:Y:S01]  /*41c0*/  IMAD.MOV.U32 R14, RZ, RZ, 0x4 ;  /* 0x00000004ff0e7424 */ /* 0x000fe200078e00ff */
[----:B------:R-:W-:-:S04]  /*41d0*/  ISETP.GT.AND P2, PT, R38, R15, PT ;  /* 0x0000000f2600720c */ /* 0x000fc80003f44270 */
[----:B------:R-:W-:-:S05]  /*41e0*/  SEL R11, R16, RZ, !P2 ;  /* 0x000000ff100b7207 */ /* 0x000fca0005000000 */
[----:B------:R-:W-:Y:S02]  /*41f0*/  IMAD.IADD R40, R36, 0x1, R11 ;  /* 0x0000000124287824 */ /* 0x000fe400078e020b */
[----:B------:R-:W-:Y:S02]  /*4200*/  VIADD R36, R37, 0x8 ;  /* 0x0000000825247836 */ /* 0x000fe40000000000 */
[----:B------:R-:W-:-:S07]  /*4210*/  IMAD.MOV.U32 R13, RZ, RZ, R40 ;  /* 0x000000ffff0d7224 */ /* 0x000fce00078e0028 */
[----:B------:R-:W-:Y:S05]  /*4220*/  WARPSYNC.COLLECTIVE R10, `(.L_x_42) ;  /* 0x000000000a087348 */ /* 0x000fea0003c00000 */
[----:B------:R0:W1:Y:S02]  /*4230*/  SHFL.DOWN P2, R16, R13, R14, R15 ;  /* 0x0800000e0d107389 */ /* 0x000064000004000f */
[----:B01----:R-:W-:Y:S05]  /*4240*/  ENDCOLLECTIVE ;  /* 0x000000000000791b */ /* 0x003fea0003800000 */
.L_x_42:
[----:B------:R-:W-:Y:S01]  /*4250*/  IMAD.MOV.U32 R14, RZ, RZ, 0x8 ;  /* 0x00000008ff0e7424 */ /* 0x000fe200078e00ff */
[----:B------:R-:W-:-:S04]  /*4260*/  ISETP.GT.AND P2, PT, R19, R15, PT ;  /* 0x0000000f1300720c */ /* 0x000fc80003f44270 */
[----:B------:R-:W-:-:S05]  /*4270*/  SEL R11, R16, RZ, !P2 ;  /* 0x000000ff100b7207 */ /* 0x000fca0005000000 */
[----:B------:R-:W-:-:S04]  /*4280*/  IMAD.IADD R42, R40, 0x1, R11 ;  /* 0x00000001282a7824 */ /* 0x000fc800078e020b */
[----:B------:R-:W-:-:S07]  /*4290*/  IMAD.MOV.U32 R13, RZ, RZ, R42 ;  /* 0x000000ffff0d7224 */ /* 0x000fce00078e002a */
[----:B------:R-:W-:Y:S05]  /*42a0*/  WARPSYNC.COLLECTIVE R10, `(.L_x_43) ;  /* 0x000000000a087348 */ /* 0x000fea0003c00000 */
[----:B------:R0:W1:Y:S02]  /*42b0*/  SHFL.DOWN P2, R16, R13, R14, R15 ;  /* 0x0800000e0d107389 */ /* 0x000064000004000f */
[----:B01----:R-:W-:Y:S05]  /*42c0*/  ENDCOLLECTIVE ;  /* 0x000000000000791b */ /* 0x003fea0003800000 */
.L_x_43:
        /* <DEDUP_REMOVED lines=8> */
.L_x_44:
[----:B------:R-:W-:Y:S05]  /*4350*/  WARPSYNC.COLLECTIVE R10, `(.L_x_45) ;  /* 0x000000000a087348 */ /* 0x000fea0003c00000 */
[----:B------:R-:W-:Y:S01]  /*4360*/  VOTE.ALL P0, P0 ;  /* 0x0000000000ff7806 */ /* 0x000fe20000000000 */
[----:B------:R-:W-:-:S12]  /*4370*/  ENDCOLLECTIVE ;  /* 0x000000000000791b */ /* 0x000fd80003800000 */
.L_x_45:
[----:B------:R-:W0:Y:S01]  /*4380*/  LDC.64 R12, c[0x0][0x390] ;  /* 0x0000e400ff0c7b82 */ /* 0x000e220000000a00 */
[----:B------:R-:W-:-:S04]  /*4390*/  ISETP.GT.AND P2, PT, R39, R15, PT ;  /* 0x0000000f2700720c */ /* 0x000fc80003f44270 */
[----:B------:R-:W-:-:S05]  /*43a0*/  SEL R16, R16, RZ, !P2 ;  /* 0x000000ff10107207 */ /* 0x000fca0005000000 */
[----:B------:R-:W-:Y:S01]  /*43b0*/  IMAD.IADD R40, R41, 0x1, R16 ;  /* 0x0000000129287824 */ /* 0x000fe200078e0210 */
[----:B0-----:R-:W-:-:S05]  /*43c0*/  IADD3 R42, P2, PT, R12, 0x100, RZ ;  /* 0x000001000c2a7810 */ /* 0x001fca0007f5e0ff */
[----:B------:R-:W-:Y:S01]  /*43d0*/  IMAD.X R43, RZ, RZ, R13, P2 ;  /* 0x000000ffff2b7224 */ /* 0x000fe200010e060d */
[----:B------:R-:W-:Y:S07]  /*43e0*/  BRA `(.L_x_46) ;  /* 0xffffffcc00c87947 */ /* 0x000fee000383ffff */
.L_x_11:
[----:B------:R-:W-:Y:S01]  /*43f0*/  BSSY B1, `(.L_x_47) ;  /* 0x0000006000017945 */ /* 0x000fe20003800000 */
[----:B------:R-:W-:Y:S01]  /*4400*/  PLOP3.LUT P0, PT, P0, PT, PT, 0x8, 0x80 ;  /* 0x000000000080781c */ /* 0x000fe2000070e170 */
[----:B------:R-:W-:-:S12]  /*4410*/  IMAD.MOV.U32 R10, RZ, RZ, -0x1 ;  /* 0xffffffffff0a7424 */ /* 0x000fd800078e00ff */
[----:B------:R-:W-:Y:S05]  /*4420*/  WARPSYNC.COLLECTIVE R10, `(.L_x_48) ;  /* 0x000000000a087348 */ /* 0x000fea0003c00000 */
[----:B------:R-:W-:Y:S01]  /*4430*/  VOTE.ANY P0, P0 ;  /* 0x0000000000ff7806 */ /* 0x000fe20000000100 */
[----:B------:R-:W-:-:S12]  /*4440*/  ENDCOLLECTIVE ;  /* 0x000000000000791b */ /* 0x000fd80003800000 */
.L_x_48:
[----:B------:R-:W-:Y:S05]  /*4450*/  BSYNC B1 ;  /* 0x0000000000017941 */ /* 0x000fea0003800000 */
.L_x_47:
[----:B------:R-:W-:Y:S05]  /*4460*/  BRA `(.L_x_49) ;  /* 0xffffffcc00d07947 */ /* 0x000fea000383ffff */
.L_x_13:
[----:B------:R-:W-:Y:S01]  /*4470*/  BSSY B1, `(.L_x_50) ;  /* 0x0000006000017945 */ /* 0x000fe20003800000 */
[----:B------:R-:W-:Y:S01]  /*4480*/  PLOP3.LUT P0, PT, P0, PT, PT, 0x8, 0x80 ;  /* 0x000000000080781c */ /* 0x000fe2000070e170 */
[----:B------:R-:W-:-:S12]  /*4490*/  IMAD.MOV.U32 R10, RZ, RZ, -0x1 ;  /* 0xffffffffff0a7424 */ /* 0x000fd800078e00ff */
[----:B------:R-:W-:Y:S05]  /*44a0*/  WARPSYNC.COLLECTIVE R10, `(.L_x_51) ;  /* 0x000000000a087348 */ /* 0x000fea0003c00000 */
[----:B------:R-:W-:Y:S01]  /*44b0*/  VOTE.ANY P0, P0 ;  /* 0x0000000000ff7806 */ /* 0x000fe20000000100 */
[----:B------:R-:W-:-:S12]  /*44c0*/  ENDCOLLECTIVE ;  /* 0x000000000000791b */ /* 0x000fd80003800000 */
.L_x_51:
[----:B------:R-:W-:Y:S05]  /*44d0*/  BSYNC B1 ;  /* 0x0000000000017941 */ /* 0x000fea0003800000 */
.L_x_50:
[----:B------:R-:W-:Y:S05]  /*44e0*/  BRA `(.L_x_52) ;  /* 0xffffffcc00d47947 */ /* 0x000fea000383ffff */
.L_x_15:
[----:B------:R-:W-:Y:S01]  /*44f0*/  BSSY B1, `(.L_x_53) ;  /* 0x0000006000017945 */ /* 0x000fe20003800000 */
[----:B------:R-:W-:Y:S01]  /*4500*/  PLOP3.LUT P2, PT, P0, PT, PT, 0x8, 0x80 ;  /* 0x000000000080781c */ /* 0x000fe2000074e170 */
[----:B------:R-:W-:-:S12]  /*4510*/  IMAD.MOV.U32 R10, RZ, RZ, -0x1 ;  /* 0xffffffffff0a7424 */ /* 0x000fd800078e00ff */
[----:B------:R-:W-:Y:S05]  /*4520*/  WARPSYNC.COLLECTIVE R10, `(.L_x_54) ;  /* 0x000000000a087348 */ /* 0x000fea0003c00000 */
[----:B------:R-:W-:Y:S01]  /*4530*/  VOTE.ANY R10, PT, P2 ;  /* 0x00000000000a7806 */ /* 0x000fe200010e0100 */
[----:B------:R-:W-:Y:S06]  /*4540*/  ENDCOLLECTIVE ;  /* 0x000000000000791b */ /* 0x000fec0003800000 */
.L_x_54:
[----:B------:R-:W-:Y:S05]  /*4550*/  BSYNC B1 ;  /* 0x0000000000017941 */ /* 0x000fea0003800000 */
.L_x_53:
[----:B------:R-:W-:Y:S01]  /*4560*/  LOP3.LUT R10, R10, 0x80000000, R8, 0xec, !PT ;  /* 0x800000000a0a7812 */ /* 0x000fe200078eec08 */
[----:B------:R-:W-:Y:S02]  /*4570*/  IMAD.MOV.U32 R14, RZ, RZ, 0x1 ;  /* 0x00000001ff0e7424 */ /* 0x000fe400078e00ff */
[----:B------:R-:W-:Y:S02]  /*4580*/  VIADD R18, R18, 0xffffffe0 ;  /* 0xffffffe012127836 */ /* 0x000fe40000000000 */
[----:B------:R-:W-:-:S05]  /*4590*/  VIADD R15, R10, 0xffffffff ;  /* 0xffffffff0a0f7836 */ /* 0x000fca0000000000 */
[----:B------:R-:W-:Y:S01]  /*45a0*/  LOP3.LUT R15, R10, R15, RZ, 0xc, !PT ;  /* 0x0000000f0a0f7212 */ /* 0x000fe200078e0cff */
[----:B------:R-:W-:-:S05]  /*45b0*/  IMAD.MOV.U32 R10, RZ, RZ, -0x1 ;  /* 0xffffffffff0a7424 */ /* 0x000fca00078e00ff */
[----:B------:R-:W0:Y:S02]  /*45c0*/  POPC R15, R15 ;  /* 0x0000000f000f7309 */ /* 0x000e240000000000 */
[----:B0-----:R-:W-:Y:S05]  /*45d0*/  WARPSYNC.COLLECTIVE R10, `(.L_x_55) ;  /* 0x000000000a087348 */ /* 0x001fea0003c00000 */
[----:B0-----:R0:W1:Y:S02]  /*45e0*/  SHFL.DOWN P2, R16, R13, R14, R15 ;  /* 0x0800000e0d107389 */ /* 0x001064000004000f */
[----:B01----:R-:W-:Y:S05]  /*45f0*/  ENDCOLLECTIVE ;  /* 0x000000000000791b */ /* 0x003fea0003800000 */
.L_x_55:
[----:B------:R-:W-:Y:S01]  /*4600*/  ISETP.GE.AND P0, PT, R37, R15, PT ;  /* 0x0000000f2500720c */ /* 0x000fe20003f06270 */
[----:B------:R-:W-:-:S03]  /*4610*/  IMAD.MOV.U32 R14, RZ, RZ, 0x2 ;  /* 0x00000002ff0e7424 */ /* 0x000fc600078e00ff */
[----:B------:R-:W-:Y:S02]  /*4620*/  SEL R16, R16, RZ, !P0 ;  /* 0x000000ff10107207 */ /* 0x000fe40004000000 */
[----:B------:R-:W-:-:S03]  /*4630*/  ISETP.GT.AND P0, PT, R38, R15, PT ;  /* 0x0000000f2600720c */ /* 0x000fc60003f04270 */
[----:B------:R-:W-:-:S04]  /*4640*/  IMAD.IADD R41, R16, 0x1, R13 ;  /* 0x0000000110297824 */ /* 0x000fc800078e020d */
[----:B------:R-:W-:-:S07]  /*4650*/  IMAD.MOV.U32 R13, RZ, RZ, R41 ;  /* 0x000000ffff0d7224 */ /* 0x000fce00078e0029 */
[----:B------:R-:W-:Y:S05]  /*4660*/  WARPSYNC.COLLECTIVE R10, `(.L_x_56) ;  /* 0x000000000a087348 */ /* 0x000fea0003c00000 */
[----:B------:R0:W1:Y:S02]  /*4670*/  SHFL.DOWN P2, R16, R13, R14, R15 ;  /* 0x0800000e0d107389 */ /* 0x000064000004000f */
[----:B01----:R-:W-:Y:S05]  /*4680*/  ENDCOLLECTIVE ;  /* 0x000000000000791b */ /* 0x003fea0003800000 */
.L_x_56:
[----:B------:R-:W-:Y:S01]  /*4690*/  IMAD.MOV.U32 R14, RZ, RZ, 0x4 ;  /* 0x00000004ff0e7424 */ /* 0x000fe200078e00ff */
[----:B------:R-:W-:Y:S02]  /*46a0*/  SEL R16, R16, RZ, !P0 ;  /* 0x000000ff10107207 */ /* 0x000fe40004000000 */
[----:B------:R-:W-:-:S03]  /*46b0*/  ISETP.GT.AND P0, PT, R19, R15, PT ;  /* 0x0000000f1300720c */ /* 0x000fc60003f04270 */
[----:B------:R-:W-:-:S04]  /*46c0*/  IMAD.IADD R41, R41, 0x1, R16 ;  /* 0x0000000129297824 */ /* 0x000fc800078e0210 */
[----:B------:R-:W-:-:S07]  /*46d0*/  IMAD.MOV.U32 R13, RZ, RZ, R41 ;  /* 0x000000ffff0d7224 */ /* 0x000fce00078e0029 */
[----:B------:R-:W-:Y:S05]  /*46e0*/  WARPSYNC.COLLECTIVE R10, `(.L_x_57) ;  /* 0x000000000a087348 */ /* 0x000fea0003c00000 */
[----:B------:R0:W1:Y:S02]  /*46f0*/  SHFL.DOWN P2, R16, R13, R14, R15 ;  /* 0x0800000e0d107389 */ /* 0x000064000004000f */
[----:B01----:R-:W-:Y:S05]  /*4700*/  ENDCOLLECTIVE ;  /* 0x000000000000791b */ /* 0x003fea0003800000 */
.L_x_57:
[----:B------:R-:W-:Y:S01]  /*4710*/  IMAD.MOV.U32 R14, RZ, RZ, 0x8 ;  /* 0x00000008ff0e7424 */ /* 0x000fe200078e00ff */
[----:B------:R-:W-:Y:S02]  /*4720*/  SEL R16, R16, RZ, !P0 ;  /* 0x000000ff10107207 */ /* 0x000fe40004000000 */
[----:B------:R-:W-:-:S03]  /*4730*/  ISETP.GT.AND P0, PT, R36, R15, PT ;  /* 0x0000000f2400720c */ /* 0x000fc60003f04270 */
[----:B------:R-:W-:-:S10]  /*4740*/  IMAD.IADD R13, R41, 0x1, R16 ;  /* 0x00000001290d7824 */ /* 0x000fd400078e0210 */
[----:B------:R-:W-:Y:S05]  /*4750*/  WARPSYNC.COLLECTIVE R10, `(.L_x_58) ;  /* 0x000000000a087348 */ /* 0x000fea0003c00000 */
[----:B------:R0:W1:Y:S02]  /*4760*/  SHFL.DOWN P2, R16, R13, R14, R15 ;  /* 0x0800000e0d107389 */ /* 0x000064000004000f */
[----:B01----:R-:W-:Y:S05]  /*4770*/  ENDCOLLECTIVE ;  /* 0x000000000000791b */ /* 0x003fea0003800000 */
.L_x_58:
        /* <DEDUP_REMOVED lines=8> */
.L_x_59:
[----:B------:R-:W-:Y:S02]  /*4800*/  SEL R16, R16, RZ, !P0 ;  /* 0x000000ff10107207 */ /* 0x000fe40004000000 */
[----:B------:R-:W-:Y:S02]  /*4810*/  ISETP.NE.AND P0, PT, R12, 0x65, PT ;  /* 0x000000650c00780c */ /* 0x000fe40003f05270 */
[----:B------:R-:W-:-:S11]  /*4820*/  IADD3 R40, PT, PT, R41, R16, R40 ;  /* 0x0000001029287210 */ /* 0x000fd60007ffe028 */
[----:B------:R-:W-:Y:S05]  /*4830*/  WARPSYNC.COLLECTIVE R10, `(.L_x_60) ;  /* 0x000000000a087348 */ /* 0x000fea0003c00000 */
[----:B------:R-:W-:Y:S01]  /*4840*/  VOTE.ALL P0, P0 ;  /* 0x0000000000ff7806 */ /* 0x000fe20000000000 */
[----:B------:R-:W-:-:S12]  /*4850*/  ENDCOLLECTIVE ;  /* 0x000000000000791b */ /* 0x000fd80003800000 */
.L_x_60:
[----:B------:R-:W-:Y:S05]  /*4860*/  BRA `(.L_x_61) ;  /* 0xffffffcc00747947 */ /* 0x000fea000383ffff */
.L_x_20:
[----:B------:R-:W-:Y:S01]  /*4870*/  BSSY B0, `(.L_x_62) ;  /* 0x0000006000007945 */ /* 0x000fe20003800000 */
[----:B------:R-:W-:Y:S01]  /*4880*/  PLOP3.LUT P0, PT, P0, PT, PT, 0x8, 0x80 ;  /* 0x000000000080781c */ /* 0x000fe2000070e170 */
[----:B------:R-:W-:-:S12]  /*4890*/  IMAD.MOV.U32 R10, RZ, RZ, -0x1 ;  /* 0xffffffffff0a7424 */ /* 0x000fd800078e00ff */
[----:B------:R-:W-:Y:S05]  /*48a0*/  WARPSYNC.COLLECTIVE R10, `(.L_x_63) ;  /* 0x000000000a087348 */ /* 0x000fea0003c00000 */
[----:B------:R-:W-:Y:S01]  /*48b0*/  VOTE.ANY P0, P0 ;  /* 0x0000000000ff7806 */ /* 0x000fe20000000100 */
[----:B------:R-:W-:-:S12]  /*48c0*/  ENDCOLLECTIVE ;  /* 0x000000000000791b */ /* 0x000fd80003800000 */
.L_x_63:
[----:B------:R-:W-:Y:S05]  /*48d0*/  BSYNC B0 ;  /* 0x0000000000007941 */ /* 0x000fea0003800000 */
.L_x_62:
[----:B------:R-:W-:Y:S05]  /*48e0*/  BRA `(.L_x_64) ;  /* 0xffffffe400807947 */ /* 0x000fea000383ffff */
.L_x_22:
[----:B------:R-:W-:Y:S01]  /*48f0*/  BSSY B0, `(.L_x_65) ;  /* 0x0000006000007945 */ /* 0x000fe20003800000 */
[----:B------:R-:W-:Y:S01]  /*4900*/  PLOP3.LUT P0, PT, P0, PT, PT, 0x8, 0x80 ;  /* 0x000000000080781c */ /* 0x000fe2000070e170 */
[----:B------:R-:W-:-:S12]  /*4910*/  IMAD.MOV.U32 R10, RZ, RZ, -0x1 ;  /* 0xffffffffff0a7424 */ /* 0x000fd800078e00ff */
[----:B------:R-:W-:Y:S05]  /*4920*/  WARPSYNC.COLLECTIVE R10, `(.L_x_66) ;  /* 0x000000000a087348 */ /* 0x000fea0003c00000 */
[----:B------:R-:W-:Y:S01]  /*4930*/  VOTE.ANY P0, P0 ;  /* 0x0000000000ff7806 */ /* 0x000fe20000000100 */
[----:B------:R-:W-:-:S12]  /*4940*/  ENDCOLLECTIVE ;  /* 0x000000000000791b */ /* 0x000fd80003800000 */
.L_x_66:
[----:B------:R-:W-:Y:S05]  /*4950*/  BSYNC B0 ;  /* 0x0000000000007941 */ /* 0x000fea0003800000 */
.L_x_65:
[----:B------:R-:W-:Y:S05]  /*4960*/  BRA `(.L_x_67) ;  /* 0xffffffe400847947 */ /* 0x000fea000383ffff */
.L_x_24:
[----:B------:R-:W0:Y:S01]  /*4970*/  S2R R19, SR_GEMASK ;  /* 0x0000000000137919 */ /* 0x000e220000003c00 */
[----:B------:R-:W-:Y:S01]  /*4980*/  BSSY B0, `(.L_x_68) ;  /* 0x0000007000007945 */ /* 0x000fe20003800000 */
[----:B------:R-:W-:Y:S01]  /*4990*/  ISETP.NE.AND P0, PT, R8, 0x65, PT ;  /* 0x000000650800780c */ /* 0x000fe20003f05270 */
[----:B------:R-:W-:Y:S01]  /*49a0*/  IMAD.MOV.U32 R10, RZ, RZ, -0x1 ;  /* 0xffffffffff0a7424 */ /* 0x000fe200078e00ff */
[----:B------:R-:W-:-:S13]  /*49b0*/  PLOP3.LUT P2, PT, P2, PT, PT, 0x8, 0x80 ;  /* 0x000000000080781c */ /* 0x000fda000174e170 */
[----:B0-----:R-:W-:Y:S05]  /*49c0*/  WARPSYNC.COLLECTIVE R10, `(.L_x_69) ;  /* 0x000000000a087348 */ /* 0x001fea0003c00000 */
[----:B------:R-:W-:Y:S01]  /*49d0*/  VOTE.ANY R10, PT, P2 ;  /* 0x00000000000a7806 */ /* 0x000fe200010e0100 */
[----:B0-----:R-:W-:Y:S06]  /*49e0*/  ENDCOLLECTIVE ;  /* 0x000000000000791b */ /* 0x001fec0003800000 */
.L_x_69:
[----:B------:R-:W-:Y:S05]  /*49f0*/  BSYNC B0 ;  /* 0x0000000000007941 */ /* 0x000fea0003800000 */
.L_x_68:
[----:B------:R-:W-:Y:S01]  /*4a00*/  LOP3.LUT R10, R10, 0x80000000, R19, 0xec, !PT ;  /* 0x800000000a0a7812 */ /* 0x000fe200078eec13 */
[----:B------:R-:W-:-:S04]  /*4a10*/  IMAD.MOV.U32 R14, RZ, RZ, 0x1 ;  /* 0x00000001ff0e7424 */ /* 0x000fc800078e00ff */
[----:B------:R-:W-:-:S05]  /*4a20*/  VIADD R13, R10, 0xffffffff ;  /* 0xffffffff0a0d7836 */ /* 0x000fca0000000000 */
[----:B------:R-:W-:Y:S01]  /*4a30*/  LOP3.LUT R8, R10, R13, RZ, 0xc, !PT ;  /* 0x0000000d0a087212 */ /* 0x000fe200078e0cff */
[----:B------:R-:W-:Y:S02]  /*4a40*/  IMAD.MOV.U32 R13, RZ, RZ, R9 ;  /* 0x000000ffff0d7224 */ /* 0x000fe400078e0009 */
[----:B------:R-:W-:Y:S01]  /*4a50*/  IMAD.MOV.U32 R10, RZ, RZ, -0x1 ;  /* 0xffffffffff0a7424 */ /* 0x000fe200078e00ff */
[----:B------:R0:W1:Y:S02]  /*4a60*/  POPC R15, R8 ;  /* 0x00000008000f7309 */ /* 0x0000640000000000 */
[----:B0-----:R-:W-:-:S07]  /*4a70*/  VIADD R8, R38, 0x4 ;  /* 0x0000000426087836 */ /* 0x001fce0000000000 */
[----:B-1----:R-:W-:Y:S05]  /*4a80*/  WARPSYNC.COLLECTIVE R10, `(.L_x_70) ;  /* 0x000000000a087348 */ /* 0x002fea0003c00000 */
[----:B-1----:R0:W1:Y:S02]  /*4a90*/  SHFL.DOWN P2, R16, R13, R14, R15 ;  /* 0x0800000e0d107389 */ /* 0x002064000004000f */
[----:B01----:R-:W-:Y:S05]  /*4aa0*/  ENDCOLLECTIVE ;  /* 0x000000000000791b */ /* 0x003fea0003800000 */
.L_x_70:
[----:B------:R-:W-:Y:S01]  /*4ab0*/  IMAD.MOV.U32 R14, RZ, RZ, 0x2 ;  /* 0x00000002ff0e7424 */ /* 0x000fe200078e00ff */
[----:B------:R-:W-:-:S04]  /*4ac0*/  ISETP.GE.AND P2, PT, R38, R15, PT ;  /* 0x0000000f2600720c */ /* 0x000fc80003f46270 */
[----:B------:R-:W-:Y:S01]  /*4ad0*/  SEL R12, R16, RZ, !P2 ;  /* 0x000000ff100c7207 */ /* 0x000fe20005000000 */
[----:B------:R-:W-:-:S04]  /*4ae0*/  VIADD R16, R38, 0x2 ;  /* 0x0000000226107836 */ /* 0x000fc80000000000 */
[----:B------:R-:W-:Y:S01]  /*4af0*/  IMAD.IADD R12, R12, 0x1, R9 ;  /* 0x000000010c0c7824 */ /* 0x000fe200078e0209 */
[----:B------:R-:W-:-:S03]  /*4b00*/  ISETP.GT.AND P3, PT, R16, R15, PT ;  /* 0x0000000f1000720c */ /* 0x000fc60003f64270 */
[----:B------:R-:W-:-:S10]  /*4b10*/  IMAD.MOV.U32 R13, RZ, RZ, R12 ;  /* 0x000000ffff0d7224 */ /* 0x000fd400078e000c */
[----:B------:R-:W-:Y:S05]  /*4b20*/  WARPSYNC.COLLECTIVE R10, `(.L_x_71) ;  /* 0x000000000a087348 */ /* 0x000fea0003c00000 */
[----:B------:R0:W1:Y:S02]  /*4b30*/  SHFL.DOWN P2, R16, R13, R14, R15 ;  /* 0x0800000e0d107389 */ /* 0x000064000004000f */
[----:B01----:R-:W-:Y:S05]  /*4b40*/  ENDCOLLECTIVE ;  /* 0x000000000000791b */ /* 0x003fea0003800000 */
.L_x_71:
[----:B------:R-:W-:Y:S01]  /*4b50*/  IMAD.MOV.U32 R14, RZ, RZ, 0x4 ;  /* 0x00000004ff0e7424 */ /* 0x000fe200078e00ff */
[----:B------:R-:W-:Y:S02]  /*4b60*/  SEL R9, R16, RZ, !P3 ;  /* 0x000000ff10097207 */ /* 0x000fe40005800000 */
[----:B------:R-:W-:Y:S01]  /*4b70*/  ISETP.GT.AND P3, PT, R8, R15, PT ;  /* 0x0000000f0800720c */ /* 0x000fe20003f64270 */
[----:B------:R-:W-:Y:S02]  /*4b80*/  VIADD R8, R38, 0x8 ;  /* 0x0000000826087836 */ /* 0x000fe40000000000 */
[----:B------:R-:W-:-:S04]  /*4b90*/  IMAD.IADD R40, R12, 0x1, R9 ;  /* 0x000000010c287824 */ /* 0x000fc800078e0209 */
[----:B------:R-:W-:-:S07]  /*4ba0*/  IMAD.MOV.U32 R13, RZ, RZ, R40 ;  /* 0x000000ffff0d7224 */ /* 0x000fce00078e0028 */
[----:B------:R-:W-:Y:S05]  /*4bb0*/  WARPSYNC.COLLECTIVE R10, `(.L_x_72) ;  /* 0x000000000a087348 */ /* 0x000fea0003c00000 */
[----:B------:R0:W1:Y:S02]  /*4bc0*/  SHFL.DOWN P2, R16, R13, R14, R15 ;  /* 0x0800000e0d107389 */ /* 0x000064000004000f */
[----:B01----:R-:W-:Y:S05]  /*4bd0*/  ENDCOLLECTIVE ;  /* 0x000000000000791b */ /* 0x003fea0003800000 */
.L_x_72:
        /* <DEDUP_REMOVED lines=9> */
.L_x_73:
[----:B------:R-:W-:Y:S01]  /*4c70*/  IMAD.MOV.U32 R14, RZ, RZ, 0x10 ;  /* 0x00000010ff0e7424 */ /* 0x000fe200078e00ff */
[----:B------:R-:W-:-:S05]  /*4c80*/  SEL R16, R16, RZ, !P3 ;  /* 0x000000ff10107207 */ /* 0x000fca0005800000 */
[----:B------:R-:W-:-:S04]  /*4c90*/  IMAD.IADD R44, R9, 0x1, R16 ;  /* 0x00000001092c7824 */ /* 0x000fc800078e0210 */
[----:B------:R-:W-:-:S07]  /*4ca0*/  IMAD.MOV.U32 R13, RZ, RZ, R44 ;  /* 0x000000ffff0d7224 */ /* 0x000fce00078e002c */
[----:B------:R-:W-:Y:S05]  /*4cb0*/  WARPSYNC.COLLECTIVE R10, `(.L_x_74) ;  /* 0x000000000a087348 */ /* 0x000fea0003c00000 */
[----:B------:R0:W1:Y:S02]  /*4cc0*/  SHFL.DOWN P2, R16, R13, R14, R15 ;  /* 0x0800000e0d107389 */ /* 0x000064000004000f */
[----:B01----:R-:W-:Y:S05]  /*4cd0*/  ENDCOLLECTIVE ;  /* 0x000000000000791b */ /* 0x003fea0003800000 */
.L_x_74:
[----:B------:R-:W-:Y:S05]  /*4ce0*/  WARPSYNC.COLLECTIVE R10, `(.L_x_75) ;  /* 0x000000000a087348 */ /* 0x000fea0003c00000 */
[----:B------:R-:W-:Y:S01]  /*4cf0*/  VOTE.ALL P0, P0 ;  /* 0x0000000000ff7806 */ /* 0x000fe20000000000 */
[----:B------:R-:W-:-:S12]  /*4d00*/  ENDCOLLECTIVE ;  /* 0x000000000000791b */ /* 0x000fd80003800000 */
.L_x_75:
[----:B------:R-:W-:-:S04]  /*4d10*/  ISETP.GT.AND P2, PT, R8, R15, PT ;  /* 0x0000000f0800720c */ /* 0x000fc80003f44270 */
[----:B------:R-:W-:-:S05]  /*4d20*/  SEL R9, R16, RZ, !P2 ;  /* 0x000000ff10097207 */ /* 0x000fca0005000000 */
[----:B------:R-:W-:Y:S02]  /*4d30*/  IMAD.IADD R12, R44, 0x1, R9 ;  /* 0x000000012c0c7824 */ /* 0x000fe400078e0209 */
[----:B------:R-:W0:Y:S02]  /*4d40*/  LDC.64 R8, c[0x0][0x390] ;  /* 0x0000e400ff087b82 */ /* 0x000e240000000a00 */
[----:B0-----:R-:W-:-:S05]  /*4d50*/  IADD3 R40, P2, PT, R8, 0x100, RZ ;  /* 0x0000010008287810 */ /* 0x001fca0007f5e0ff */
[----:B------:R-:W-:Y:S01]  /*4d60*/  IMAD.X R41, RZ, RZ, R9, P2 ;  /* 0x000000ffff297224 */ /* 0x000fe200010e0609 */
[----:B------:R-:W-:Y:S07]  /*4d70*/  BRA `(.L_x_76) ;  /* 0xffffffe4001c7947 */ /* 0x000fee000383ffff */
.L_x_26:
[----:B------:R-:W-:Y:S01]  /*4d80*/  BSSY B0, `(.L_x_77) ;  /* 0x0000006000007945 */ /* 0x000fe20003800000 */
[----:B------:R-:W-:Y:S01]  /*4d90*/  PLOP3.LUT P0, PT, P0, PT, PT, 0x8, 0x80 ;  /* 0x000000000080781c */ /* 0x000fe2000070e170 */
[----:B------:R-:W-:-:S12]  /*4da0*/  IMAD.MOV.U32 R10, RZ, RZ, -0x1 ;  /* 0xffffffffff0a7424 */ /* 0x000fd800078e00ff */
[----:B------:R-:W-:Y:S05]  /*4db0*/  WARPSYNC.COLLECTIVE R10, `(.L_x_78) ;  /* 0x000000000a087348 */ /* 0x000fea0003c00000 */
[----:B------:R-:W-:Y:S01]  /*4dc0*/  VOTE.ANY P0, P0 ;  /* 0x0000000000ff7806 */ /* 0x000fe20000000100 */
[----:B------:R-:W-:-:S12]  /*4dd0*/  ENDCOLLECTIVE ;  /* 0x000000000000791b */ /* 0x000fd80003800000 */
.L_x_78:
[----:B------:R-:W-:Y:S05]  /*4de0*/  BSYNC B0 ;  /* 0x0000000000007941 */ /* 0x000fea0003800000 */
.L_x_77:
[----:B------:R-:W-:Y:S05]  /*4df0*/  BRA `(.L_x_79) ;  /* 0xffffffe400247947 */ /* 0x000fea000383ffff */
.L_x_28:
[----:B------:R-:W-:Y:S01]  /*4e00*/  BSSY B0, `(.L_x_80) ;  /* 0x0000006000007945 */ /* 0x000fe20003800000 */
[----:B------:R-:W-:Y:S01]  /*4e10*/  PLOP3.LUT P0, PT, P0, PT, PT, 0x8, 0x80 ;  /* 0x000000000080781c */ /* 0x000fe2000070e170 */
[----:B------:R-:W-:-:S12]  /*4e20*/  IMAD.MOV.U32 R10, RZ, RZ, -0x1 ;  /* 0xffffffffff0a7424 */ /* 0x000fd800078e00ff */
[----:B------:R-:W-:Y:S05]  /*4e30*/  WARPSYNC.COLLECTIVE R10, `(.L_x_81) ;  /* 0x000000000a087348 */ /* 0x000fea0003c00000 */
[----:B------:R-:W-:Y:S01]  /*4e40*/  VOTE.ANY P0, P0 ;  /* 0x0000000000ff7806 */ /* 0x000fe20000000100 */
[----:B------:R-:W-:-:S12]  /*4e50*/  ENDCOLLECTIVE ;  /* 0x000000000000791b */ /* 0x000fd80003800000 */
.L_x_81:
[----:B------:R-:W-:Y:S05]  /*4e60*/  BSYNC B0 ;  /* 0x0000000000007941 */ /* 0x000fea0003800000 */
.L_x_80:
[----:B------:R-:W-:Y:S05]  /*4e70*/  BRA `(.L_x_82) ;  /* 0xffffffe400287947 */ /* 0x000fea000383ffff */
.L_x_30:
[----:B------:R-:W-:Y:S01]  /*4e80*/  BSSY B0, `(.L_x_83) ;  /* 0x0000006000007945 */ /* 0x000fe20003800000 */
[----:B------:R-:W-:Y:S01]  /*4e90*/  PLOP3.LUT P2, PT, P0, PT, PT, 0x8, 0x80 ;  /* 0x000000000080781c */ /* 0x000fe2000074e170 */
[----:B------:R-:W-:-:S12]  /*4ea0*/  IMAD.MOV.U32 R10, RZ, RZ, -0x1 ;  /* 0xffffffffff0a7424 */ /* 0x000fd800078e00ff */
[----:B------:R-:W-:Y:S05]  /*4eb0*/  WARPSYNC.COLLECTIVE R10, `(.L_x_84) ;  /* 0x000000000a087348 */ /* 0x000fea0003c00000 */
[----:B------:R-:W-:Y:S01]  /*4ec0*/  VOTE.ANY R10, PT, P2 ;  /* 0x00000000000a7806 */ /* 0x000fe200010e0100 */
[----:B------:R-:W-:Y:S06]  /*4ed0*/  ENDCOLLECTIVE ;  /* 0x000000000000791b */ /* 0x000fec0003800000 */
.L_x_84:
[----:B------:R-:W-:Y:S05]  /*4ee0*/  BSYNC B0 ;  /* 0x0000000000007941 */ /* 0x000fea0003800000 */
.L_x_83:
[----:B------:R-:W-:Y:S01]  /*4ef0*/  LOP3.LUT R10, R10, 0x80000000, R19, 0xec, !PT ;  /* 0x800000000a0a7812 */ /* 0x000fe200078eec13 */
[----:B------:R-:W-:Y:S02]  /*4f00*/  IMAD.MOV.U32 R14, RZ, RZ, 0x1 ;  /* 0x00000001ff0e7424 */ /* 0x000fe400078e00ff */
[----:B------:R-:W-:Y:S02]  /*4f10*/  VIADD R18, R18, 0xffffffe0 ;  /* 0xffffffe012127836 */ /* 0x000fe40000000000 */
[----:B------:R-:W-:-:S05]  /*4f20*/  VIADD R13, R10, 0xffffffff ;  /* 0xffffffff0a0d7836 */ /* 0x000fca0000000000 */
[----:B------:R-:W-:Y:S01]  /*4f30*/  LOP3.LUT R45, R10, R13, RZ, 0xc, !PT ;  /* 0x0000000d0a2d7212 */ /* 0x000fe200078e0cff */
[----:B------:R-:W-:Y:S02]  /*4f40*/  IMAD.MOV.U32 R13, RZ, RZ, R9 ;  /* 0x000000ffff0d7224 */ /* 0x000fe400078e0009 */
[----:B------:R-:W-:Y:S01]  /*4f50*/  IMAD.MOV.U32 R10, RZ, RZ, -0x1 ;  /* 0xffffffffff0a7424 */ /* 0x000fe200078e00ff */
[----:B------:R0:W1:Y:S06]  /*4f60*/  POPC R15, R45 ;  /* 0x0000002d000f7309 */ /* 0x00006c0000000000 */
[----:B01----:R-:W-:Y:S05]  /*4f70*/  WARPSYNC.COLLECTIVE R10, `(.L_x_85) ;  /* 0x000000000a087348 */ /* 0x003fea0003c00000 */
[----:B-1----:R1:W2:Y:S02]  /*4f80*/  SHFL.DOWN P2, R16, R13, R14, R15 ;  /* 0x0800000e0d107389 */ /* 0x0022a4000004000f */
[----:B012---:R-:W-:Y:S05]  /*4f90*/  ENDCOLLECTIVE ;  /* 0x000000000000791b */ /* 0x007fea0003800000 */
.L_x_85:
[----:B------:R-:W-:Y:S01]  /*4fa0*/  ISETP.GE.AND P0, PT, R38, R15, PT ;  /* 0x0000000f2600720c */ /* 0x000fe20003f06270 */
[----:B------:R-:W-:-:S03]  /*4fb0*/  IMAD.MOV.U32 R14, RZ, RZ, 0x2 ;  /* 0x00000002ff0e7424 */ /* 0x000fc600078e00ff */
[----:B------:R-:W-:-:S05]  /*4fc0*/  SEL R16, R16, RZ, !P0 ;  /* 0x000000ff10107207 */ /* 0x000fca0004000000 */
[----:B------:R-:W-:Y:S02]  /*4fd0*/  IMAD.IADD R44, R16, 0x1, R9 ;  /* 0x00000001102c7824 */ /* 0x000fe400078e0209 */
[----:B------:R-:W-:Y:S02]  /*4fe0*/  VIADD R16, R38, 0x2 ;  /* 0x0000000226107836 */ /* 0x000fe40000000000 */
[----:B------:R-:W-:-:S03]  /*4ff0*/  IMAD.MOV.U32 R13, RZ, RZ, R44 ;  /* 0x000000ffff0d7224 */ /* 0x000fc600078e002c */
[----:B------:R-:W-:-:S13]  /*5000*/  ISETP.GT.AND P0, PT, R16, R15, PT ;  /* 0x0000000f1000720c */ /* 0x000fda0003f04270 */
[----:B------:R-:W-:Y:S05]  /*5010*/  WARPSYNC.COLLECTIVE R10, `(.L_x_86) ;  /* 0x000000000a087348 */ /* 0x000fea0003c00000 */
[----:B------:R0:W1:Y:S02]  /*5020*/  SHFL.DOWN P2, R16, R13, R14, R15 ;  /* 0x0800000e0d107389 */ /* 0x000064000004000f */
[----:B01----:R-:W-:Y:S05]  /*5030*/  ENDCOLLECTIVE ;  /* 0x000000000000791b */ /* 0x003fea0003800000 */
.L_x_86:
[----:B------:R-:W-:Y:S01]  /*5040*/  IMAD.MOV.U32 R14, RZ, RZ, 0x4 ;  /* 0x00000004ff0e7424 */ /* 0x000fe200078e00ff */
        /* <DEDUP_REMOVED lines=8> */
.L_x_87:
[----:B------:R-:W-:Y:S01]  /*50d0*/  IMAD.MOV.U32 R14, RZ, RZ, 0x8 ;  /* 0x00000008ff0e7424 */ /* 0x000fe200078e00ff */
        /* <DEDUP_REMOVED lines=8> */
.L_x_88:
        /* <DEDUP_REMOVED lines=9> */
.L_x_89:
[----:B------:R-:W-:Y:S02]  /*51f0*/  SEL R9, R16, RZ, !P0 ;  /* 0x000000ff10097207 */ /* 0x000fe40004000000 */
[----:B------:R-:W-:Y:S02]  /*5200*/  ISETP.NE.AND P0, PT, R8, 0x65, PT ;  /* 0x000000650800780c */ /* 0x000fe40003f05270 */
[----:B------:R-:W-:-:S11]  /*5210*/  IADD3 R12, PT, PT, R44, R9, R12 ;  /* 0x000000092c0c7210 */ /* 0x000fd60007ffe00c */
[----:B------:R-:W-:Y:S05]  /*5220*/  WARPSYNC.COLLECTIVE R10, `(.L_x_90) ;  /* 0x000000000a087348 */ /* 0x000fea0003c00000 */
[----:B------:R-:W-:Y:S01]  /*5230*/  VOTE.ALL P0, P0 ;  /* 0x0000000000ff7806 */ /* 0x000fe20000000000 */
[----:B------:R-:W-:-:S12]  /*5240*/  ENDCOLLECTIVE ;  /* 0x000000000000791b */ /* 0x000fd80003800000 */
.L_x_90:
[----:B------:R-:W-:Y:S05]  /*5250*/  BRA `(.L_x_91) ;  /* 0xffffffe000c07947 */ /* 0x000fea000383ffff */
.L_x_92:
[----:B------:R-:W-:-:S00]  /*5260*/  BRA `(.L_x_92) ;  /* 0xfffffffc00fc7947 */ /* 0x000fc0000383ffff */
[----:B------:R-:W-:-:S00]  /*5270*/  NOP ;  /* 0x0000000000007918 */ /* 0x000fc00000000000 */
        /* <DEDUP_REMOVED lines=8> */
.L_x_289:


//--------------------- .text._ZN3cub18CUB_300001_SM_10006detail4scan16DeviceScanKernelINS2_10policy_hubIiiijN4cuda3std3__44plusIvEEE10Policy1000EN6thrust24THRUST_300001_SM_1000_NS6detail15normal_iteratorINSD_10device_ptrIiEEEESI_NS0_13ScanTileStateIiLb1EEES9_NS1_10InputValueIiPiEEjiLb0EiEEvT0_T1_T2_iT3_T4_T5_ --------------------------
	.section	.text._ZN3cub18CUB_300001_SM_10006detail4scan16DeviceScanKernelINS2_10policy_hubIiiijN4cuda3std3__44plusIvEEE10Policy1000EN6thrust24THRUST_300001_SM_1000_NS6detail15normal_iteratorINSD_10device_ptrIiEEEESI_NS0_13ScanTileStateIiLb1EEES9_NS1_10InputValueIiPiEEjiLb0EiEEvT0_T1_T2_iT3_T4_T5_,"ax",@progbits
	.align	128
        .global         _ZN3cub18CUB_300001_SM_10006detail4scan16DeviceScanKernelINS2_10policy_hubIiiijN4cuda3std3__44plusIvEEE10Policy1000EN6thrust24THRUST_300001_SM_1000_NS6detail15normal_iteratorINSD_10device_ptrIiEEEESI_NS0_13ScanTileStateIiLb1EEES9_NS1_10InputValueIiPiEEjiLb0EiEEvT0_T1_T2_iT3_T4_T5_
        .type           _ZN3cub18CUB_300001_SM_10006detail4scan16DeviceScanKernelINS2_10policy_hubIiiijN4cuda3std3__44plusIvEEE10Policy1000EN6thrust24THRUST_300001_SM_1000_NS6detail15normal_iteratorINSD_10device_ptrIiEEEESI_NS0_13ScanTileStateIiLb1EEES9_NS1_10InputValueIiPiEEjiLb0EiEEvT0_T1_T2_iT3_T4_T5_,@function
        .size           _ZN3cub18CUB_300001_SM_10006detail4scan16DeviceScanKernelINS2_10policy_hubIiiijN4cuda3std3__44plusIvEEE10Policy1000EN6thrust24THRUST_300001_SM_1000_NS6detail15normal_iteratorINSD_10device_ptrIiEEEESI_NS0_13ScanTileStateIiLb1EEES9_NS1_10InputValueIiPiEEjiLb0EiEEvT0_T1_T2_iT3_T4_T5_,(.L_x_290 - _ZN3cub18CUB_300001_SM_10006detail4scan16DeviceScanKernelINS2_10policy_hubIiiijN4cuda3std3__44plusIvEEE10Policy1000EN6thrust24THRUST_300001_SM_1000_NS6detail15normal_iteratorINSD_10device_ptrIiEEEESI_NS0_13ScanTileStateIiLb1EEES9_NS1_10InputValueIiPiEEjiLb0EiEEvT0_T1_T2_iT3_T4_T5_)
        .other          _ZN3cub18CUB_300001_SM_10006detail4scan16DeviceScanKernelINS2_10policy_hubIiiijN4cuda3std3__44plusIvEEE10Policy1000EN6thrust24THRUST_300001_SM_1000_NS6detail15normal_iteratorINSD_10device_ptrIiEEEESI_NS0_13ScanTileStateIiLb1EEES9_NS1_10InputValueIiPiEEjiLb0EiEEvT0_T1_T2_iT3_T4_T5_,@"STO_CUDA_ENTRY STV_DEFAULT"
_ZN3cub18CUB_300001_SM_10006detail4scan16DeviceScanKernelINS2_10policy_hubIiiijN4cuda3std3__44plusIvEEE10Policy1000EN6thrust24THRUST_300001_SM_1000_NS6detail15normal_iteratorINSD_10device_ptrIiEEEESI_NS0_13ScanTileStateIiLb1EEES9_NS1_10InputValueIiPiEEjiLb0EiEEvT0_T1_T2_iT3_T4_T5_:
.text._ZN3cub18CUB_300001_SM_10006detail4scan16DeviceScanKernelINS2_10policy_hubIiiijN4cuda3std3__44plusIvEEE10Policy1000EN6thrust24THRUST_300001_SM_1000_NS6detail15normal_iteratorINSD_10device_ptrIiEEEESI_NS0_13ScanTileStateIiLb1EEES9_NS1_10InputValueIiPiEEjiLb0EiEEvT0_T1_T2_iT3_T4_T5_:
[----:B------:R-:W-:Y:S01]  /*0000*/  LDC R1, c[0x0][0x37c] ;  /* 0x0000df00ff017b82 */ /* 0x000fe20000000800 */
[----:B------:R-:W0:Y:S07]  /*0010*/  LDCU UR4, c[0x0][0x3a0] ;  /* 0x00007400ff0477ac */ /* 0x000e2e0008000800 */
[----:B------:R-:W1:Y:S01]  /*0020*/  LDC R42, c[0x0][0x398] ;  /* 0x0000e600ff2a7b82 */ /* 0x000e620000000800 */
[----:B------:R-:W2:Y:S01]  /*0030*/  LDCU.64 UR8, c[0x0][0x358] ;  /* 0x00006b00ff0877ac */ /* 0x000ea20008000a00 */
[----:B------:R-:W3:Y:S01]  /*0040*/  LDCU UR5, c[0x0][0x3b0] ;  /* 0x00007600ff0577ac */ /* 0x000ee20008000800 */
[----:B0-----:R-:W-:-:S06]  /*0050*/  UPRMT UR4, UR4, 0x7770, URZ ;  /* 0x0000777004047896 */ /* 0x001fcc00080000ff */
[----:B------:R-:W-:-:S13]  /*0060*/  ISETP.NE.AND P0, PT, RZ, UR4, PT ;  /* 0x00000004ff007c0c */ /* 0x000fda000bf05270 */
[----:B------:R-:W2:Y:S02]  /*0070*/  @P0 LDC.64 R2, c[0x0][0x3a8] ;  /* 0x0000ea00ff020b82 */ /* 0x000ea40000000a00 */
[----:B--2---:R0:W5:Y:S06]  /*0080*/  @P0 LDG.E R44, desc[UR8][R2.64] ;  /* 0x00000008022c0981 */ /* 0x00416c000c1e1900 */
[----:B------:R-:W1:Y:S02]  /*0090*/  S2UR UR4, SR_CTAID.X ;  /* 0x00000000000479c3 */ /* 0x000e640000002500 */
[----:B-1----:R-:W-:-:S04]  /*00a0*/  VIADD R42, R42, UR4 ;  /* 0x000000042a2a7c36 */ /* 0x002fc80008000000 */
[----:B------:R-:W-:-:S05]  /*00b0*/  IMAD R7, R42, 0x2100, RZ ;  /* 0x000021002a077824 */ /* 0x000fca00078e02ff */
[----:B---3--:R-:W-:Y:S01]  /*00c0*/  IADD3 R0, PT, PT, -R7, UR5, RZ ;  /* 0x0000000507007c10 */ /* 0x008fe2000fffe1ff */
[----:B------:R-:W1:Y:S03]  /*00d0*/  @!P0 LDC R44, c[0x0][0x3a8] ;  /* 0x0000ea00ff2c8b82 */ /* 0x000e660000000800 */
[----:B------:R-:W-:-:S13]  /*00e0*/  ISETP.GE.U32.AND P0, PT, R0, 0x2101, PT ;  /* 0x000021010000780c */ /* 0x000fda0003f06070 */
[----:B0-----:R-:W-:Y:S05]  /*00f0*/  @!P0 BRA `(.L_x_93) ;  /* 0x0000001c00ac8947 */ /* 0x001fea0003800000 */
[----:B------:R-:W0:Y:S01]  /*0100*/  S2R R16, SR_TID.X ;  /* 0x0000000000107919 */ /* 0x000e220000002100 */
[----:B------:R-:W2:Y:S01]  /*0110*/  LDCU.64 UR4, c[0x0][0x380] ;  /* 0x00007000ff0477ac */ /* 0x000ea20008000a00 */
[C---:B0-----:R-:W-:Y:S02]  /*0120*/  LOP3.LUT R0, R16.reuse, 0x1f, RZ, 0xc0, !PT ;  /* 0x0000001f10007812 */ /* 0x041fe400078ec0ff */
[----:B------:R-:W-:-:S05]  /*0130*/  LOP3.LUT R3, R16, 0x3e0, RZ, 0xc0, !PT ;  /* 0x000003e010037812 */ /* 0x000fca00078ec0ff */
[----:B------:R-:W-:-:S05]  /*0140*/  IMAD R0, R3, 0x16, R0 ;  /* 0x0000001603007824 */ /* 0x000fca00078e0200 */
[----:B------:R-:W-:-:S05]  /*0150*/  IADD3 R0, P0, PT, R7, R0, RZ ;  /* 0x0000000007007210 */ /* 0x000fca0007f1e0ff */
[----:B------:R-:W-:Y:S02]  /*0160*/  IMAD.X R3, RZ, RZ, RZ, P0 ;  /* 0x000000ffff037224 */ /* 0x000fe400000e06ff */
        /* <DEDUP_REMOVED lines=30> */
[----:B------:R-:W-:Y:S01]  /*0350*/  ISETP.NE.AND P0, PT, R42, RZ, PT ;  /* 0x000000ff2a00720c */ /* 0x000fe20003f05270 */
        /* <DEDUP_REMOVED lines=28> */
[----:B------:R0:W1:Y:S04]  /*0520*/  LDS.64 R36, [R27] ;  /* 0x000000001b247984 */ /* 0x0000680000000a00 */
[----:B------:R0:W2:Y:S04]  /*0530*/  LDS.64 R34, [R27+0x8] ;  /* 0x000008001b227984 */ /* 0x0000a80000000a00 */
[----:B------:R0:W3:Y:S04]  /*0540*/  LDS.64 R32, [R27+0x10] ;  /* 0x000010001b207984 */ /* 0x0000e80000000a00 */
[----:B------:R0:W4:Y:S04]  /*0550*/  LDS.64 R18, [R27+0x18] ;  /* 0x000018001b127984 */ /* 0x0001280000000a00 */
[----:B------:R0:W0:Y:S04]  /*0560*/  LDS.64 R14, [R27+0x20] ;  /* 0x000020001b0e7984 */ /* 0x0000280000000a00 */
[----:B------:R0:W0:Y:S04]  /*0570*/  LDS.64 R12, [R27+0x28] ;  /* 0x000028001b0c7984 */ /* 0x0000280000000a00 */
[----:B------:R0:W0:Y:S04]  /*0580*/  LDS.64 R10, [R27+0x30] ;  /* 0x000030001b0a7984 */ /* 0x0000280000000a00 */
[----:B------:R0:W0:Y:S04]  /*0590*/  LDS.64 R8, [R27+0x38] ;  /* 0x000038001b087984 */ /* 0x0000280000000a00 */
[----:B------:R0:W0:Y:S04]  /*05a0*/  LDS.64 R6, [R27+0x40] ;  /* 0x000040001b067984 */ /* 0x0000280000000a00 */
[----:B------:R0:W0:Y:S04]  /*05b0*/  LDS.64 R4, [R27+0x48] ;  /* 0x000048001b047984 */ /* 0x0000280000000a00 */
[----:B------:R0:W0:Y:S01]  /*05c0*/  LDS.64 R2, [R27+0x50] ;  /* 0x000050001b027984 */ /* 0x0000220000000a00 */
[----:B------:R-:W-:Y:S06]  /*05d0*/  BAR.SYNC.DEFER_BLOCKING 0x0 ;  /* 0x0000000000007b1d */ /* 0x000fec0000010000 */
[----:B-1----:R-:W-:Y:S05]  /*05e0*/  @P0 BRA `(.L_x_95) ;  /* 0x00000004001c0947 */ /* 0x002fea0003800000 */
[----:B0-2---:R-:W-:Y:S02]  /*05f0*/  IADD3 R17, PT, PT, R34, R37, R36 ;  /* 0x0000002522117210 */ /* 0x005fe40007ffe024 */
[C---:B------:R-:W-:Y:S02]  /*0600*/  ISETP.NE.AND P1, PT, R39.reuse, 0x1f, PT ;  /* 0x0000001f2700780c */ /* 0x040fe40003f25270 */
[----:B---3--:R-:W-:Y:S02]  /*0610*/  IADD3 R17, PT, PT, R32, R35, R17 ;  /* 0x0000002320117210 */ /* 0x008fe40007ffe011 */
[----:B------:R-:W-:Y:S02]  /*0620*/  ISETP.NE.AND P2, PT, R39, RZ, PT ;  /* 0x000000ff2700720c */ /* 0x000fe40003f45270 */
[----:B----4-:R-:W-:-:S04]  /*0630*/  IADD3 R17, PT, PT, R18, R33, R17 ;  /* 0x0000002112117210 */ /* 0x010fc80007ffe011 */
[----:B------:R-:W-:-:S03]  /*0640*/  IADD3 R17, PT, PT, R14, R19, R17 ;  /* 0x000000130e117210 */ /* 0x000fc60007ffe011 */
[----:B------:R-:W-:Y:S02]  /*0650*/  @!P1 LEA R43, R40, UR4, 0x2 ;  /* 0x00000004282b9c11 */ /* 0x000fe4000f8e10ff */
[----:B------:R-:W-:-:S04]  /*0660*/  IADD3 R17, PT, PT, R12, R15, R17 ;  /* 0x0000000f0c117210 */ /* 0x000fc80007ffe011 */
[----:B------:R-:W-:-:S04]  /*0670*/  IADD3 R17, PT, PT, R10, R13, R17 ;  /* 0x0000000d0a117210 */ /* 0x000fc80007ffe011 */
[----:B------:R-:W-:-:S04]  /*0680*/  IADD3 R17, PT, PT, R8, R11, R17 ;  /* 0x0000000b08117210 */ /* 0x000fc80007ffe011 */
[----:B------:R-:W-:-:S04]  /*0690*/  IADD3 R17, PT, PT, R6, R9, R17 ;  /* 0x0000000906117210 */ /* 0x000fc80007ffe011 */
[----:B------:R-:W-:-:S04]  /*06a0*/  IADD3 R17, PT, PT, R4, R7, R17 ;  /* 0x0000000704117210 */ /* 0x000fc80007ffe011 */
[----:B------:R-:W-:-:S05]  /*06b0*/  IADD3 R20, PT, PT, R2, R5, R17 ;  /* 0x0000000502147210 */ /* 0x000fca0007ffe011 */
[----:B------:R-:W-:-:S05]  /*06c0*/  IMAD.IADD R3, R3, 0x1, R20 ;  /* 0x0000000103037824 */ /* 0x000fca00078e0214 */
        /* <DEDUP_REMOVED lines=37> */
[----:B------:R-:W-:Y:S02]  /*0920*/  SEL R20, R26, R20, !P0 ;  /* 0x000000141a147207 */ /* 0x000fe40004000000 */
[----:B------:R-:W-:-:S04]  /*0930*/  ISETP.NE.AND P0, PT, R40, 0x8, PT ;  /* 0x000000082800780c */ /* 0x000fc80003f05270 */
[----:B------:R-:W-:Y:S02]  /*0940*/  SEL R20, R27, R20, !P0 ;  /* 0x000000141b147207 */ /* 0x000fe40004000000 */
[----:B------:R-:W-:Y:S02]  /*0950*/  ISETP.NE.AND P0, PT, R40, 0xa, PT ;  /* 0x0000000a2800780c */ /* 0x000fe40003f05270 */
[----:B------:R-:W-:Y:S02]  /*0960*/  SEL R20, R28, R20, !P1 ;  /* 0x000000141c147207 */ /* 0x000fe40004800000 */
[----:B------:R-:W-:Y:S02]  /*0970*/  ISETP.NE.AND P1, PT, R40, 0xb, PT ;  /* 0x0000000b2800780c */ /* 0x000fe40003f25270 */
[----:B------:R-:W-:Y:S01]  /*0980*/  SEL R20, R29, R20, !P0 ;  /* 0x000000141d147207 */ /* 0x000fe20004000000 */
[----:B------:R-:W-:Y:S01]  /*0990*/  IMAD.IADD R29, R30, 0x1, R29 ;  /* 0x000000011e1d7824 */ /* 0x000fe200078e021d */
[----:B------:R-:W-:-:S04]  /*09a0*/  ISETP.GE.U32.AND P0, PT, R16, 0x20, PT ;  /* 0x000000201000780c */ /* 0x000fc80003f06070 */
[----:B------:R-:W-:Y:S02]  /*09b0*/  SEL R20, R29, R20, !P1 ;  /* 0x000000141d147207 */ /* 0x000fe40004800000 */
[----:B------:R-:W-:Y:S02]  /*09c0*/  ISETP.NE.AND P1, PT, R16, RZ, PT ;  /* 0x000000ff1000720c */ /* 0x000fe40003f25270 */
[----:B------:R-:W-:Y:S02]  /*09d0*/  SEL R16, R3, RZ, P2 ;  /* 0x000000ff03107207 */ /* 0x000fe40001000000 */
[----:B------:R-:W-:Y:S02]  /*09e0*/  SEL R3, R20, RZ, P0 ;  /* 0x000000ff14037207 */ /* 0x000fe40000000000 */
[--C-:B-----5:R-:W-:Y:S02]  /*09f0*/  IADD3 R31, PT, PT, R29, R31, R44.reuse ;  /* 0x0000001f1d1f7210 */ /* 0x120fe40007ffe02c */
[----:B------:R-:W-:-:S05]  /*0a00*/  IADD3 R44, PT, PT, R3, R16, R44 ;  /* 0x00000010032c7210 */ /* 0x000fca0007ffe02c */
[----:B------:R-:W-:Y:S05]  /*0a10*/  @P1 BRA `(.L_x_96) ;  /* 0x0000000c00f41947 */ /* 0x000fea0003800000 */
[----:B------:R-:W0:Y:S01]  /*0a20*/  LDC.64 R16, c[0x0][0x390] ;  /* 0x0000e400ff107b82 */ /* 0x000e220000000a00 */
[----:B------:R-:W-:-:S05]  /*0a30*/  IMAD.MOV.U32 R30, RZ, RZ, 0x65 ;  /* 0x00000065ff1e7424 */ /* 0x000fca00078e00ff */
[----:B0-----:R0:W-:Y:S01]  /*0a40*/  ST.E.64.STRONG.GPU desc[UR8][R16.64+0x100], R30 ;  /* 0x0001001e10007985 */ /* 0x0011e2000c10fb08 */
[----:B------:R-:W-:Y:S05]  /*0a50*/  BRA `(.L_x_96) ;  /* 0x0000000c00e47947 */ /* 0x000fea0003800000 */
.L_x_95:
        /* <DEDUP_REMOVED lines=57> */
[----:B------:R-:W-:Y:S02]  /*0df0*/  ISETP.NE.AND P0, PT, R40, 0xa, PT ;  /* 0x0000000a2800780c */ /* 0x000fe40003f05270 */
[----:B------:R-:W-:Y:S02]  /*0e00*/  SEL R20, R28, R20, !P1 ;  /* 0x000000141c147207 */ /* 0x000fe40004800000 */
[----:B------:R-:W-:Y:S02]  /*0e10*/  ISETP.NE.AND P1, PT, R40, 0xb, PT ;  /* 0x0000000b2800780c */ /* 0x000fe40003f25270 */
[----:B------:R-:W-:Y:S02]  /*0e20*/  SEL R20, R29, R20, !P0 ;  /* 0x000000141d147207 */ /* 0x000fe40004000000 */
[----:B------:R-:W-:-:S02]  /*0e30*/  ISETP.GT.U32.AND P0, PT, R16, 0x1f, PT ;  /* 0x0000001f1000780c */ /* 0x000fc40003f04070 */
[----:B------:R-:W-:Y:S02]  /*0e40*/  SEL R20, R30, R20, !P1 ;  /* 0x000000141e147207 */ /* 0x000fe40004800000 */
[----:B------:R-:W-:-:S03]  /*0e50*/  ISETP.GE.U32.AND P1, PT, R16, 0x20, PT ;  /* 0x000000201000780c */ /* 0x000fc60003f26070 */
[----:B------:R-:W-:-:S05]  /*0e60*/  IMAD.IADD R20, R20, 0x1, R17 ;  /* 0x0000000114147824 */ /* 0x000fca00078e0211 */
[----:B------:R-:W-:Y:S01]  /*0e70*/  SEL R23, R3, R20, !P1 ;  /* 0x0000001403177207 */ /* 0x000fe20004800000 */
[----:B------:R-:W-:Y:S06]  /*0e80*/  @P0 BRA `(.L_x_97) ;  /* 0x0000000800b00947 */ /* 0x000fec0003800000 */
[----:B------:R-:W0:Y:S01]  /*0e90*/  LDC.64 R20, c[0x0][0x390] ;  /* 0x0000e400ff147b82 */ /* 0x000e220000000a00 */
[----:B------:R-:W-:Y:S02]  /*0ea0*/  ISETP.NE.AND P1, PT, R16, RZ, PT ;  /* 0x000000ff1000720c */ /* 0x000fe40003f25270 */
[----:B------:R-:W-:-:S05]  /*0eb0*/  LOP3.LUT R3, RZ, R16, RZ, 0x33, !PT ;  /* 0x00000010ff037212 */ /* 0x000fca00078e33ff */
[----:B------:R-:W-:-:S06]  /*0ec0*/  IMAD.IADD R40, R42, 0x1, R3 ;  /* 0x000000012a287824 */ /* 0x000fcc00078e0203 */
        /* <DEDUP_REMOVED lines=11> */
.L_x_127:
[----:B------:R-:W-:Y:S05]  /*0f80*/  @!P0 BRA `(.L_x_99) ;  /* 0x0000000000748947 */ /* 0x000fea0003800000 */
[----:B------:R-:W-:-:S07]  /*0f90*/  IMAD.MOV.U32 R3, RZ, RZ, 0x3b8 ;  /* 0x000003b8ff037424 */ /* 0x000fce00078e00ff */
.L_x_101:
[----:B------:R-:W-:Y:S02]  /*0fa0*/  VIADD R27, R3, 0x1 ;  /* 0x00000001031b7836 */ /* 0x000fe40000000000 */
[----:B------:R-:W-:Y:S02]  /*0fb0*/  IMAD R42, R42, 0x41a7, RZ ;  /* 0x000041a72a2a7824 */ /* 0x000fe400078e02ff */
[----:B------:R-:W0:Y:S01]  /*0fc0*/  I2F.U32.RP R22, R27 ;  /* 0x0000001b00167306 */ /* 0x000e220000209000 */
[----:B------:R-:W-:Y:S01]  /*0fd0*/  IMAD.MOV R29, RZ, RZ, -R27 ;  /* 0x000000ffff1d7224 */ /* 0x000fe200078e0a1b */
[----:B------:R-:W-:Y:S02]  /*0fe0*/  ISETP.NE.U32.AND P2, PT, R27, RZ, PT ;  /* 0x000000ff1b00720c */ /* 0x000fe40003f45070 */
[----:B------:R-:W-:-:S04]  /*0ff0*/  LOP3.LUT R42, R42, 0x7fffffff, RZ, 0xc0, !PT ;  /* 0x7fffffff2a2a7812 */ /* 0x000fc800078ec0ff */
[----:B0-----:R-:W0:Y:S02]  /*1000*/  MUFU.RCP R22, R22 ;  /* 0x0000001600167308 */ /* 0x001e240000001000 */
[----:B0-----:R-:W-:-:S06]  /*1010*/  VIADD R20, R22, 0xffffffe ;  /* 0x0ffffffe16147836 */ /* 0x001fcc0000000000 */
[----:B------:R0:W1:Y:S02]  /*1020*/  F2I.FTZ.U32.TRUNC.NTZ R21, R20 ;  /* 0x0000001400157305 */ /* 0x000064000021f000 */
[----:B0-----:R-:W-:Y:S02]  /*1030*/  IMAD.MOV.U32 R20, RZ, RZ, RZ ;  /* 0x000000ffff147224 */ /* 0x001fe400078e00ff */
[----:B-1----:R-:W-:-:S04]  /*1040*/  IMAD R29, R29, R21, RZ ;  /* 0x000000151d1d7224 */ /* 0x002fc800078e02ff */
[----:B------:R-:W-:-:S06]  /*1050*/  IMAD.HI.U32 R21, R21, R29, R20 ;  /* 0x0000001d15157227 */ /* 0x000fcc00078e0014 */
[----:B------:R-:W-:-:S04]  /*1060*/  IMAD.HI.U32 R21, R21, R42, RZ ;  /* 0x0000002a15157227 */ /* 0x000fc800078e00ff */
[----:B------:R-:W-:-:S04]  /*1070*/  IMAD.MOV R21, RZ, RZ, -R21 ;  /* 0x000000ffff157224 */ /* 0x000fc800078e0a15 */
[----:B------:R-:W-:-:S05]  /*1080*/  IMAD R22, R27, R21, R42 ;  /* 0x000000151b167224 */ /* 0x000fca00078e022a */
[----:B------:R-:W-:-:S13]  /*1090*/  ISETP.GE.U32.AND P0, PT, R22, R27, PT ;  /* 0x0000001b1600720c */ /* 0x000fda0003f06070 */
[----:B------:R-:W-:-:S05]  /*10a0*/  @P0 IMAD.IADD R22, R22, 0x1, -R27 ;  /* 0x0000000116160824 */ /* 0x000fca00078e0a1b */
[----:B------:R-:W-:-:S13]  /*10b0*/  ISETP.GE.U32.AND P0, PT, R22, R27, PT ;  /* 0x0000001b1600720c */ /* 0x000fda0003f06070 */
[----:B------:R-:W-:Y:S01]  /*10c0*/  @P0 IMAD.IADD R22, R22, 0x1, -R27 ;  /* 0x0000000116160824 */ /* 0x000fe200078e0a1b */
[----:B------:R-:W-:-:S04]  /*10d0*/  @!P2 LOP3.LUT R22, RZ, R27, RZ, 0x33, !PT ;  /* 0x0000001bff16a212 */ /* 0x000fc800078e33ff */
[----:B------:R-:W-:Y:S05]  /*10e0*/  NANOSLEEP R22 ;  /* 0x000000160000735d */ /* 0x000fea0003800000 */
[----:B------:R-:W2:Y:S01]  /*10f0*/  LD.E.64.STRONG.GPU R26, desc[UR8][R16.64+0x100] ;  /* 0x00010008101a7980 */ /* 0x000ea2000c10fb00 */
[----:B------:R-:W-:Y:S01]  /*1100*/  UMOV UR5, 0xffffffff ;  /* 0xffffffff00057882 */ /* 0x000fe20000000000 */
[----:B------:R-:W-:Y:S02]  /*1110*/  SHF.R.U32.HI R3, RZ, 0x1, R3 ;  /* 0x00000001ff037819 */ /* 0x000fe40000011603 */
[----:B--2---:R-:W-:Y:S01]  /*1120*/  ISETP.NE.AND P0, PT, R26, 0x63, PT ;  /* 0x000000631a00780c */ /* 0x004fe20003f05270 */
[----:B------:R-:W-:-:S12]  /*1130*/  BRA.DIV UR5, `(.L_x_100) ;  /* 0x0000003605187947 */ /* 0x000fd8000b800000 */
[----:B------:R-:W-:-:S13]  /*1140*/  VOTE.ANY P0, !P0 ;  /* 0x0000000000ff7806 */ /* 0x000fda0004000100 */
.L_x_130:
[----:B------:R-:W-:Y:S05]  /*1150*/  @P0 BRA `(.L_x_101) ;  /* 0xfffffffc00900947 */ /* 0x000fea000383ffff */
.L_x_99:
[----:B------:R-:W-:Y:S01]  /*1160*/  UMOV UR5, 0xffffffff ;  /* 0xffffffff00057882 */ /* 0x000fe20000000000 */
[----:B------:R-:W-:Y:S02]  /*1170*/  ISETP.NE.AND P0, PT, R26, 0x65, PT ;  /* 0x000000651a00780c */ /* 0x000fe40003f05270 */
[----:B------:R-:W-:Y:S11]  /*1180*/  BRA.DIV UR5, `(.L_x_102) ;  /* 0x0000003605247947 */ /* 0x000ff6000b800000 */
[----:B------:R-:W0:Y:S01]  /*1190*/  S2R R30, SR_GEMASK ;  /* 0x00000000001e7919 */ /* 0x000e220000003c00 */
[----:B------:R-:W-:Y:S01]  /*11a0*/  VOTE.ANY R21, PT, !P0 ;  /* 0x0000000000157806 */ /* 0x000fe200040e0100 */
[C---:B------:R-:W-:Y:S02]  /*11b0*/  VIADD R41, R39.reuse, 0x2 ;  /* 0x0000000227297836 */ /* 0x040fe40000000000 */
[C---:B------:R-:W-:Y:S02]  /*11c0*/  VIADD R43, R39.reuse, 0x4 ;  /* 0x00000004272b7836 */ /* 0x040fe40000000000 */
[C---:B------:R-:W-:Y:S02]  /*11d0*/  VIADD R44, R39.reuse, 0x8 ;  /* 0x00000008272c7836 */ /* 0x040fe40000000000 */
[----:B------:R-:W-:Y:S01]  /*11e0*/  VIADD R45, R39, 0x10 ;  /* 0x00000010272d7836 */ /* 0x000fe20000000000 */
[----:B0-----:R-:W-:-:S05]  /*11f0*/  LOP3.LUT R21, R21, 0x80000000, R30, 0xec, !PT ;  /* 0x8000000015157812 */ /* 0x001fca00078eec1e */
[----:B------:R-:W-:-:S05]  /*1200*/  VIADD R16, R21, 0xffffffff ;  /* 0xffffffff15107836 */ /* 0x000fca0000000000 */
[----:B------:R-:W-:-:S04]  /*1210*/  LOP3.LUT R16, R21, R16, RZ, 0xc, !PT ;  /* 0x0000001015107212 */ /* 0x000fc800078e0cff */
[----:B------:R0:W1:Y:S02]  /*1220*/  POPC R20, R16 ;  /* 0x0000001000147309 */ /* 0x0000640000000000 */
[----:B0-----:R-:W0:Y:S01]  /*1230*/  LDC.64 R16, c[0x0][0x390] ;  /* 0x0000e400ff107b82 */ /* 0x001e220000000a00 */
[----:B-1----:R-:W1:Y:S01]  /*1240*/  SHFL.DOWN PT, R22, R27, 0x1, R20 ;  /* 0x082000001b167989 */ /* 0x002e6200000e0014 */
[-C--:B------:R-:W-:Y:S02]  /*1250*/  ISETP.GE.AND P0, PT, R39, R20.reuse, PT ;  /* 0x000000142700720c */ /* 0x080fe40003f06270 */
[----:B------:R-:W-:Y:S02]  /*1260*/  ISETP.GT.AND P2, PT, R45, R20, PT ;  /* 0x000000142d00720c */ /* 0x000fe40003f44270 */
[----:B0-----:R-:W-:Y:S02]  /*1270*/  IADD3 R28, P3, PT, R16, 0x100, RZ ;  /* 0x00000100101c7810 */ /* 0x001fe40007f7e0ff */
[----:B-1----:R-:W-:-:S02]  /*1280*/  SEL R22, R22, RZ, !P0 ;  /* 0x000000ff16167207 */ /* 0x002fc40004000000 */
[----:B------:R-:W-:-:S03]  /*1290*/  ISETP.GT.AND P0, PT, R41, R20, PT ;  /* 0x000000142900720c */ /* 0x000fc60003f04270 */
[----:B------:R-:W-:-:S05]  /*12a0*/  IMAD.IADD R3, R22, 0x1, R27 ;  /* 0x0000000116037824 */ /* 0x000fca00078e021b */
[----:B------:R-:W0:Y:S02]  /*12b0*/  SHFL.DOWN PT, R22, R3, 0x2, R20 ;  /* 0x0840000003167989 */ /* 0x000e2400000e0014 */
[----:B0-----:R-:W-:Y:S02]  /*12c0*/  SEL R22, R22, RZ, !P0 ;  /* 0x000000ff16167207 */ /* 0x001fe40004000000 */
[----:B------:R-:W-:-:S03]  /*12d0*/  ISETP.GT.AND P0, PT, R43, R20, PT ;  /* 0x000000142b00720c */ /* 0x000fc60003f04270 */
[----:B------:R-:W-:Y:S02]  /*12e0*/  IMAD.IADD R29, R3, 0x1, R22 ;  /* 0x00000001031d7824 */ /* 0x000fe400078e0216 */
[----:B------:R-:W-:-:S03]  /*12f0*/  IMAD.X R3, RZ, RZ, R17, P3 ;  /* 0x000000ffff037224 */ /* 0x000fc600018e0611 */
        /* <DEDUP_REMOVED lines=10> */
[----:B0-----:R-:W-:-:S05]  /*13a0*/  SEL R22, R22, RZ, !P2 ;  /* 0x000000ff16167207 */ /* 0x001fca0005000000 */
[----:B------:R-:W-:-:S07]  /*13b0*/  IMAD.IADD R46, R47, 0x1, R22 ;  /* 0x000000012f2e7824 */ /* 0x000fce00078e0216 */
.L_x_139:
[----:B------:R-:W-:Y:S05]  /*13c0*/  @!P0 BRA `(.L_x_103) ;  /* 0x0000000400248947 */ /* 0x000fea0003800000 */
[----:B------:R-:W-:-:S07]  /*13d0*/  IMAD.MOV.U32 R29, RZ, RZ, 0x3b8 ;  /* 0x000003b8ff1d7424 */ /* 0x000fce00078e00ff */
.L_x_109:
[----:B------:R-:W-:Y:S02]  /*13e0*/  IMAD.MOV.U32 R16, RZ, RZ, R28 ;  /* 0x000000ffff107224 */ /* 0x000fe400078e001c */
[----:B------:R-:W-:Y:S02]  /*13f0*/  IMAD.MOV.U32 R17, RZ, RZ, R3 ;  /* 0x000000ffff117224 */ /* 0x000fe400078e0003 */
        /* <DEDUP_REMOVED lines=8> */
.L_x_142:
[----:B------:R-:W-:Y:S05]  /*1480*/  @!P0 BRA `(.L_x_105) ;  /* 0x0000000000748947 */ /* 0x000fea0003800000 */
[----:B------:R-:W-:-:S07]  /*1490*/  IMAD.MOV.U32 R22, RZ, RZ, R29 ;  /* 0x000000ffff167224 */ /* 0x000fce00078e001d */
.L_x_107:
        /* <DEDUP_REMOVED lines=27> */
.L_x_145:
[----:B------:R-:W-:Y:S05]  /*1650*/  @P0 BRA `(.L_x_107) ;  /* 0xfffffffc00900947 */ /* 0x000fea000383ffff */
.L_x_105:
[----:B------:R-:W-:Y:S01]  /*1660*/  UMOV UR5, 0xffffffff ;  /* 0xffffffff00057882 */ /* 0x000fe20000000000 */
[----:B------:R-:W-:Y:S02]  /*1670*/  ISETP.NE.AND P0, PT, R26, 0x65, PT ;  /* 0x000000651a00780c */ /* 0x000fe40003f05270 */
[----:B------:R-:W-:Y:S11]  /*1680*/  BRA.DIV UR5, `(.L_x_108) ;  /* 0x0000003605287947 */ /* 0x000ff6000b800000 */
[----:B------:R-:W-:Y:S01]  /*1690*/  VOTE.ANY R21, PT, !P0 ;  /* 0x0000000000157806 */ /* 0x000fe200040e0100 */
[----:B------:R-:W-:-:S03]  /*16a0*/  VIADD R40, R40, 0xffffffe0 ;  /* 0xffffffe028287836 */ /* 0x000fc60000000000 */
[----:B------:R-:W-:-:S05]  /*16b0*/  LOP3.LUT R21, R21, 0x80000000, R30, 0xec, !PT ;  /* 0x8000000015157812 */ /* 0x000fca00078eec1e */
        /* <DEDUP_REMOVED lines=25> */
.L_x_154:
[----:B------:R-:W-:Y:S05]  /*1850*/  @P0 BRA `(.L_x_109) ;  /* 0xfffffff800e00947 */ /* 0x000fea000383ffff */
.L_x_103:
        /* <DEDUP_REMOVED lines=8> */
[----:B0-----:R-:W-:-:S05]  /*18e0*/  @!P1 LEA R3, R16, R3, 0x18 ;  /* 0x0000000310039211 */ /* 0x001fca00078ec0ff */
[----:B------:R1:W-:Y:S04]  /*18f0*/  @!P1 STS [R3+0x8], R31 ;  /* 0x0000081f03009388 */ /* 0x0003e80000000800 */
[----:B------:R1:W-:Y:S01]  /*1900*/  @!P1 STS [R3+0x4], R46 ;  /* 0x0000042e03009388 */ /* 0x0003e20000000800 */
[----:B--2---:R-:W-:Y:S01]  /*1910*/  @!P0 LEA R17, R20, R17, 0x18 ;  /* 0x0000001114118211 */ /* 0x004fe200078ec0ff */
[----:B------:R-:W-:Y:S02]  /*1920*/  IMAD.MOV.U32 R20, RZ, RZ, R23 ;  /* 0x000000ffff147224 */ /* 0x000fe400078e0017 */
[----:B------:R-:W-:Y:S02]  /*1930*/  @!P0 IMAD.MOV.U32 R20, RZ, RZ, R46 ;  /* 0x000000ffff148224 */ /* 0x000fe400078e002e */
[----:B------:R1:W-:Y:S05]  /*1940*/  @!P0 STS [R17+0x4c], R46 ;  /* 0x00004c2e11008388 */ /* 0x0003ea0000000800 */
.L_x_97:
[----:B------:R-:W-:Y:S05]  /*1950*/  WARPSYNC.ALL ;  /* 0x0000000000007948 */ /* 0x000fea0003800000 */
[----:B------:R-:W0:Y:S08]  /*1960*/  S2UR UR6, SR_CgaCtaId ;  /* 0x00000000000679c3 */ /* 0x000e300000008800 */
[----:B------:R-:W-:Y:S06]  /*1970*/  BAR.SYNC.DEFER_BLOCKING 0x0 ;  /* 0x0000000000007b1d */ /* 0x000fec0000010000 */
[----:B------:R-:W-:Y:S01]  /*1980*/  UMOV UR5, 0x400 ;  /* 0x0000040000057882 */ /* 0x000fe20000000000 */
[----:B------:R-:W2:Y:S01]  /*1990*/  S2R R16, SR_TID.X ;  /* 0x0000000000107919 */ /* 0x000ea20000002100 */
[----:B0-----:R-:W-:-:S09]  /*19a0*/  ULEA UR5, UR6, UR5, 0x18 ;  /* 0x0000000506057291 */ /* 0x001fd2000f8ec0ff */
[----:B-1----:R-:W0:Y:S01]  /*19b0*/  LDS R3, [UR5+0x4c] ;  /* 0x00004c05ff037984 */ /* 0x002e220008000800 */
[----:B--2---:R-:W-:-:S04]  /*19c0*/  ISETP.NE.AND P0, PT, R16, RZ, PT ;  /* 0x000000ff1000720c */ /* 0x004fc80003f05270 */
[----:B0-----:R-:W-:-:S05]  /*19d0*/  SEL R3, R3, RZ, P0 ;  /* 0x000000ff03037207 */ /* 0x001fca0000000000 */
[----:B------:R-:W-:-:S07]  /*19e0*/  IMAD.IADD R44, R3, 0x1, R20 ;  /* 0x00000001032c7824 */ /* 0x000fce00078e0214 */
.L_x_96:
[----:B------:R-:W-:Y:S05]  /*19f0*/  BSYNC.RECONVERGENT B0 ;  /* 0x0000000000007941 */ /* 0x000fea0003800200 */
.L_x_94:
[----:B------:R-:W-:Y:S01]  /*1a00*/  IMAD.IADD R45, R36, 0x1, R44 ;  /* 0x00000001242d7824 */ /* 0x000fe200078e022c */
[----:B------:R-:W1:Y:S01]  /*1a10*/  S2R R3, SR_TID.X ;  /* 0x0000000000037919 */ /* 0x000e620000002100 */
[----:B------:R-:W2:Y:S01]  /*1a20*/  S2UR UR6, SR_CgaCtaId ;  /* 0x00000000000679c3 */ /* 0x000ea20000008800 */
[----:B------:R-:W-:Y:S01]  /*1a30*/  UMOV UR5, 0x400 ;  /* 0x0000040000057882 */ /* 0x000fe20000000000 */
[----:B0-----:R-:W-:Y:S01]  /*1a40*/  IMAD.IADD R16, R37, 0x1, R45 ;  /* 0x0000000125107824 */ /* 0x001fe200078e022d */
[----:B------:R-:W0:Y:S03]  /*1a50*/  S2R R24, SR_LANEID ;  /* 0x0000000000187919 */ /* 0x000e260000000000 */
[----:B------:R-:W-:Y:S02]  /*1a60*/  IMAD.IADD R17, R34, 0x1, R16 ;  /* 0x0000000122117824 */ /* 0x000fe400078e0210 */
[----:B------:R-:W-:Y:S02]  /*1a70*/  BAR.SYNC.DEFER_BLOCKING 0x0 ;  /* 0x0000000000007b1d */ /* 0x000fe40000010000 */
[----:B------:R-:W-:-:S04]  /*1a80*/  IMAD.IADD R22, R35, 0x1, R17 ;  /* 0x0000000123167824 */ /* 0x000fc800078e0211 */
[----:B------:R-:W-:-:S04]  /*1a90*/  IMAD.IADD R23, R32, 0x1, R22 ;  /* 0x0000000120177824 */ /* 0x000fc800078e0216 */
[----:B------:R-:W-:-:S04]  /*1aa0*/  IMAD.IADD R20, R33, 0x1, R23 ;  /* 0x0000000121147824 */ /* 0x000fc800078e0217 */
[----:B------:R-:W-:Y:S01]  /*1ab0*/  IMAD.IADD R21, R18, 0x1, R20 ;  /* 0x0000000112157824 */ /* 0x000fe200078e0214 */
[----:B--2---:R-:W-:-:S03]  /*1ac0*/  ULEA UR5, UR6, UR5, 0x18 ;  /* 0x0000000506057291 */ /* 0x004fc6000f8ec0ff */
[----:B------:R-:W-:Y:S01]  /*1ad0*/  IMAD.IADD R18, R19, 0x1, R21 ;  /* 0x0000000113127824 */ /* 0x000fe200078e0215 */
[----:B------:R-:W2:Y:S03]  /*1ae0*/  LDCU.64 UR6, c[0x0][0x388] ;  /* 0x00007100ff0677ac */ /* 0x000ea60008000a00 */
[----:B------:R-:W-:Y:S01]  /*1af0*/  IMAD.IADD R19, R14, 0x1, R18 ;  /* 0x000000010e137824 */ /* 0x000fe200078e0212 */
[----:B-1----:R-:W-:-:S03]  /*1b00*/  SHF.R.U32.HI R3, RZ, 0x5, R3 ;  /* 0x00000005ff037819 */ /* 0x002fc60000011603 */
[----:B------:R-:W-:Y:S02]  /*1b10*/  IMAD.IADD R14, R15, 0x1, R19 ;  /* 0x000000010f0e7824 */ /* 0x000fe400078e0213 */
[----:B0-----:R-:W-:Y:S02]  /*1b20*/  IMAD R3, R3, 0x2c0, R24 ;  /* 0x000002c003037824 */ /* 0x001fe400078e0218 */
[----:B------:R-:W-:-:S03]  /*1b30*/  IMAD.IADD R15, R12, 0x1, R14 ;  /* 0x000000010c0f7824 */ /* 0x000fc600078e020e */
[----:B------:R-:W-:Y:S01]  /*1b40*/  LEA R49, R3, UR5, 0x2 ;  /* 0x0000000503317c11 */ /* 0x000fe2000f8e10ff */
[----:B------:R-:W-:Y:S01]  /*1b50*/  IMAD.IADD R12, R13, 0x1, R15 ;  /* 0x000000010d0c7824 */ /* 0x000fe200078e020f */
[----:B--2---:R-:W-:-:S03]  /*1b60*/  IADD3 R38, P0, PT, R38, UR6, RZ ;  /* 0x0000000626267c10 */ /* 0x004fc6000ff1e0ff */
[----:B------:R-:W-:Y:S02]  /*1b70*/  IMAD.IADD R13, R10, 0x1, R12 ;  /* 0x000000010a0d7824 */ /* 0x000fe400078e020c */
[----:B------:R-:W-:Y:S01]  /*1b80*/  IMAD R24, R24, 0x54, R49 ;  /* 0x0000005418187824 */ /* 0x000fe200078e0231 */
[----:B------:R-:W-:Y:S01]  /*1b90*/  IADD3.X R39, PT, PT, R0, UR7, RZ, P0, !PT ;  /* 0x0000000700277c10 */ /* 0x000fe200087fe4ff */
[----:B------:R-:W-:-:S03]  /*1ba0*/  IMAD.IADD R10, R11, 0x1, R13 ;  /* 0x000000010b0a7824 */ /* 0x000fc600078e020d */
[----:B------:R-:W-:Y:S01]  /*1bb0*/  STS.64 [R24], R44 ;  /* 0x0000002c18007388 */ /* 0x000fe20000000a00 */
[----:B------:R-:W-:-:S03]  /*1bc0*/  IMAD.IADD R11, R8, 0x1, R10 ;  /* 0x00000001080b7824 */ /* 0x000fc600078e020a */
[----:B------:R-:W-:Y:S01]  /*1bd0*/  STS.64 [R24+0x8], R16 ;  /* 0x0000081018007388 */ /* 0x000fe20000000a00 */
        /* <DEDUP_REMOVED lines=11> */
[----:B------:R-:W-:Y:S04]  /*1c90*/  STS.64 [R24+0x38], R10 ;  /* 0x0000380a18007388 */ /* 0x000fe80000000a00 */
[----:B------:R-:W-:Y:S04]  /*1ca0*/  STS.64 [R24+0x40], R8 ;  /* 0x0000400818007388 */ /* 0x000fe80000000a00 */
[----:B------:R-:W-:Y:S04]  /*1cb0*/  STS.64 [R24+0x48], R6 ;  /* 0x0000480618007388 */ /* 0x000fe80000000a00 */
[----:B------:R-:W-:Y:S01]  /*1cc0*/  STS.64 [R24+0x50], R4 ;  /* 0x0000500418007388 */ /* 0x000fe20000000a00 */
[----:B------:R-:W-:-:S03]  /*1cd0*/  NOP ;  /* 0x0000000000007918 */ /* 0x000fc60000000000 */
[----:B------:R-:W0:Y:S04]  /*1ce0*/  LDS R3, [R49] ;  /* 0x0000000031037984 */ /* 0x000e280000000800 */
[----:B------:R-:W1:Y:S04]  /*1cf0*/  LDS R17, [R49+0x80] ;  /* 0x0000800031117984 */ /* 0x000e680000000800 */
        /* <DEDUP_REMOVED lines=43> */
.L_x_93:
[----:B------:R-:W-:-:S13]  /*1fb0*/  ISETP.NE.AND P0, PT, R0, RZ, PT ;  /* 0x000000ff0000720c */ /* 0x000fda0003f05270 */
[----:B------:R-:W-:Y:S05]  /*1fc0*/  @!P0 EXIT ;  /* 0x000000000000894d */ /* 0x000fea0003800000 */
[----:B------:R-:W0:Y:S02]  /*1fd0*/  LDC.64 R4, c[0x0][0x380] ;  /* 0x0000e000ff047b82 */ /* 0x000e240000000a00 */
[----:B0-----:R-:W-:-:S05]  /*1fe0*/  IMAD.WIDE.U32 R4, R7, 0x4, R4 ;  /* 0x0000000407047825 */ /* 0x001fca00078e0004 */
[----:B------:R0:W2:Y:S01]  /*1ff0*/  LDG.E R6, desc[UR8][R4.64] ;  /* 0x0000000804067981 */ /* 0x0000a2000c1e1900 */
[----:B------:R-:W3:Y:S02]  /*2000*/  S2R R2, SR_TID.X ;  /* 0x0000000000027919 */ /* 0x000ee40000002100 */
[C---:B---3--:R-:W-:Y:S02]  /*2010*/  LOP3.LUT R3, R2.reuse, 0x1f, RZ, 0xc0, !PT ;  /* 0x0000001f02037812 */ /* 0x048fe400078ec0ff */
[----:B------:R-:W-:-:S05]  /*2020*/  LOP3.LUT R8, R2, 0x3e0, RZ, 0xc0, !PT ;  /* 0x000003e002087812 */ /* 0x000fca00078ec0ff */
[----:B------:R-:W-:-:S04]  /*2030*/  IMAD R3, R8, 0x16, R3 ;  /* 0x0000001608037824 */ /* 0x000fc800078e0203 */
[C---:B------:R-:W-:Y:S01]  /*2040*/  VIADD R7, R3.reuse, 0x20 ;  /* 0x0000002003077836 */ /* 0x040fe20000000000 */
[C---:B------:R-:W-:Y:S01]  /*2050*/  ISETP.GE.U32.AND P6, PT, R3.reuse, R0, PT ;  /* 0x000000000300720c */ /* 0x040fe20003fc6070 */
[C---:B------:R-:W-:Y:S01]  /*2060*/  VIADD R9, R3.reuse, 0x40 ;  /* 0x0000004003097836 */ /* 0x040fe20000000000 */
[C---:B0-----:R-:W-:Y:S01]  /*2070*/  LEA R4, P1, R3.reuse, R4, 0x2 ;  /* 0x0000000403047211 */ /* 0x041fe200078210ff */
[----:B------:R-:W-:Y:S01]  /*2080*/  VIADD R11, R3, 0x60 ;  /* 0x00000060030b7836 */ /* 0x000fe20000000000 */
[-C--:B------:R-:W-:Y:S01]  /*2090*/  ISETP.GE.U32.AND P5, PT, R7, R0.reuse, PT ;  /* 0x000000000700720c */ /* 0x080fe20003fa6070 */
[----:B------:R-:W-:Y:S01]  /*20a0*/  VIADD R7, R3, 0x80 ;  /* 0x0000008003077836 */ /* 0x000fe20000000000 */
[-C--:B------:R-:W-:Y:S01]  /*20b0*/  ISETP.GE.U32.AND P0, PT, R9, R0.reuse, PT ;  /* 0x000000000900720c */ /* 0x080fe20003f06070 */
[----:B------:R-:W-:Y:S01]  /*20c0*/  IMAD.X R5, RZ, RZ, R5, P1 ;  /* 0x000000ffff057224 */ /* 0x000fe200008e0605 */
[-C--:B------:R-:W-:Y:S01]  /*20d0*/  ISETP.GE.U32.AND P4, PT, R11, R0.reuse, PT ;  /* 0x000000000b00720c */ /* 0x080fe20003f86070 */
[----:B------:R-:W-:Y:S01]  /*20e0*/  VIADD R9, R3, 0xa0 ;  /* 0x000000a003097836 */ /* 0x000fe20000000000 */
[----:B------:R-:W-:Y:S01]  /*20f0*/  ISETP.GE.U32.AND P3, PT, R7, R0, PT ;  /* 0x000000000700720c */ /* 0x000fe20003f66070 */
[----:B------:R-:W-:-:S03]  /*2100*/  VIADD R7, R3, 0xc0 ;  /* 0x000000c003077836 */ /* 0x000fc60000000000 */
[-C--:B------:R-:W-:Y:S01]  /*2110*/  ISETP.GE.U32.AND P2, PT, R9, R0.reuse, PT ;  /* 0x000000000900720c */ /* 0x080fe20003f46070 */
[----:B------:R-:W-:Y:S01]  /*2120*/  VIADD R9, R3, 0x100 ;  /* 0x0000010003097836 */ /* 0x000fe20000000000 */
[-C--:B------:R-:W-:Y:S01]  /*2130*/  ISETP.GE.U32.AND P1, PT, R7, R0.reuse, PT ;  /* 0x000000000700720c */ /* 0x080fe20003f26070 */
[C---:B------:R-:W-:Y:S02]  /*2140*/  VIADD R7, R3.reuse, 0xe0 ;  /* 0x000000e003077836 */ /* 0x040fe40000000000 */
[----:B------:R-:W-:Y:S02]  /*2150*/  VIADD R39, R3, 0x2a0 ;  /* 0x000002a003277836 */ /* 0x000fe40000000000 */
[----:B--2---:R-:W-:Y:S02]  /*2160*/  IMAD.MOV.U32 R16, RZ, RZ, R6 ;  /* 0x000000ffff107224 */ /* 0x004fe400078e0006 */
[----:B------:R-:W2:Y:S01]  /*2170*/  @!P6 LDG.E R6, desc[UR8][R4.64] ;  /* 0x000000080406e981 */ /* 0x000ea2000c1e1900 */
[----:B------:R-:W-:Y:S01]  /*2180*/  ISETP.GE.U32.AND P6, PT, R7, R0, PT ;  /* 0x000000000700720c */ /* 0x000fe20003fc6070 */
[----:B------:R-:W-:-:S02]  /*2190*/  IMAD.MOV.U32 R10, RZ, RZ, R16 ;  /* 0x000000ffff0a7224 */ /* 0x000fc400078e0010 */
[----:B------:R-:W-:Y:S02]  /*21a0*/  VIADD R7, R3, 0x120 ;  /* 0x0000012003077836 */ /* 0x000fe40000000000 */
[--C-:B------:R-:W-:Y:S02]  /*21b0*/  IMAD.MOV.U32 R12, RZ, RZ, R16.reuse ;  /* 0x000000ffff0c7224 */ /* 0x100fe400078e0010 */
[----:B------:R-:W3:Y:S01]  /*21c0*/  @!P0 LDG.E R10, desc[UR8][R4.64+0x100] ;  /* 0x00010008040a8981 */ /* 0x000ee2000c1e1900 */
[-C--:B------:R-:W-:Y:S01]  /*21d0*/  ISETP.GE.U32.AND P0, PT, R7, R0.reuse, PT ;  /* 0x000000000700720c */ /* 0x080fe20003f06070 */
[----:B------:R-:W-:Y:S02]  /*21e0*/  VIADD R7, R3, 0x140 ;  /* 0x0000014003077836 */ /* 0x000fe40000000000 */
[--C-:B------:R-:W-:Y:S01]  /*21f0*/  IMAD.MOV.U32 R8, RZ, RZ, R16.reuse ;  /* 0x000000ffff087224 */ /* 0x100fe200078e0010 */
[----:B------:R-:W4:Y:S01]  /*2200*/  @!P4 LDG.E R12, desc[UR8][R4.64+0x180] ;  /* 0x00018008040cc981 */ /* 0x000f22000c1e1900 */
[----:B------:R-:W-:Y:S01]  /*2210*/  IMAD.MOV.U32 R18, RZ, RZ, R16 ;  /* 0x000000ffff127224 */ /* 0x000fe200078e0010 */
[----:B------:R-:W-:Y:S01]  /*2220*/  ISETP.GE.U32.AND P4, PT, R7, R0, PT ;  /* 0x000000000700720c */ /* 0x000fe20003f86070 */
[----:B------:R-:W-:-:S02]  /*2230*/  VIADD R7, R3, 0x180 ;  /* 0x0000018003077836 */ /* 0x000fc40000000000 */
[----:B------:R-:W4:Y:S01]  /*2240*/  @!P5 LDG.E R8, desc[UR8][R4.64+0x80] ;  /* 0x000080080408d981 */ /* 0x000f22000c1e1900 */
[-C--:B------:R-:W-:Y:S01]  /*2250*/  ISETP.GE.U32.AND P5, PT, R9, R0.reuse, PT ;  /* 0x000000000900720c */ /* 0x080fe20003fa6070 */
[--C-:B------:R-:W-:Y:S02]  /*2260*/  IMAD.MOV.U32 R20, RZ, RZ, R16.reuse ;  /* 0x000000ffff147224 */ /* 0x100fe400078e0010 */
[----:B------:R-:W4:Y:S01]  /*2270*/  @!P2 LDG.E R18, desc[UR8][R4.64+0x280] ;  /* 0x000280080412a981 */ /* 0x000f22000c1e1900 */
[-C--:B------:R-:W-:Y:S01]  /*2280*/  ISETP.GE.U32.AND P2, PT, R7, R0.reuse, PT ;  /* 0x000000000700720c */ /* 0x080fe20003f46070 */
[C---:B------:R-:W-:Y:S02]  /*2290*/  VIADD R7, R3.reuse, 0x1a0 ;  /* 0x000001a003077836 */ /* 0x040fe40000000000 */
[--C-:B------:R-:W-:Y:S01]  /*22a0*/  IMAD.MOV.U32 R14, RZ, RZ, R16.reuse ;  /* 0x000000ffff0e7224 */ /* 0x100fe200078e0010 */
[----:B------:R-:W4:Y:S01]  /*22b0*/  @!P1 LDG.E R20, desc[UR8][R4.64+0x300] ;  /* 0x0003000804149981 */ /* 0x000f22000c1e1900 */
[----:B------:R-:W-:Y:S01]  /*22c0*/  VIADD R9, R3, 0x160 ;  /* 0x0000016003097836 */ /* 0x000fe20000000000 */
[----:B------:R-:W-:Y:S01]  /*22d0*/  ISETP.GE.U32.AND P1, PT, R7, R0, PT ;  /* 0x000000000700720c */ /* 0x000fe20003f26070 */
[----:B------:R-:W-:-:S02]  /*22e0*/  IMAD.MOV.U32 R24, RZ, RZ, R16 ;  /* 0x000000ffff187224 */ /* 0x000fc400078e0010 */
[----:B------:R-:W-:Y:S01]  /*22f0*/  VIADD R7, R3, 0x1e0 ;  /* 0x000001e003077836 */ /* 0x000fe20000000000 */
[----:B------:R-:W4:Y:S01]  /*2300*/  @!P3 LDG.E R14, desc[UR8][R4.64+0x200] ;  /* 0x00020008040eb981 */ /* 0x000f22000c1e1900 */
[--C-:B------:R-:W-:Y:S01]  /*2310*/  IMAD.MOV.U32 R22, RZ, RZ, R16.reuse ;  /* 0x000000ffff167224 */ /* 0x100fe200078e0010 */
[-C--:B------:R-:W-:Y:S01]  /*2320*/  ISETP.GE.U32.AND P3, PT, R9, R0.reuse, PT ;  /* 0x000000000900720c */ /* 0x080fe20003f66070 */
[----:B------:R-:W-:Y:S01]  /*2330*/  VIADD R9, R3, 0x1c0 ;  /* 0x000001c003097836 */ /* 0x000fe20000000000 */
[----:B------:R-:W4:Y:S01]  /*2340*/  @!P5 LDG.E R24, desc[UR8][R4.64+0x400] ;  /* 0x000400080418d981 */ /* 0x000f22000c1e1900 */
[--C-:B------:R-:W-:Y:S01]  /*2350*/  IMAD.MOV.U32 R26, RZ, RZ, R16.reuse ;  /* 0x000000ffff1a7224 */ /* 0x100fe200078e0010 */
[-C--:B------:R-:W-:Y:S01]  /*2360*/  ISETP.GE.U32.AND P5, PT, R7, R0.reuse, PT ;  /* 0x000000000700720c */ /* 0x080fe20003fa6070 */
[----:B------:R-:W-:Y:S01]  /*2370*/  VIADD R7, R3, 0x200 ;  /* 0x0000020003077836 */ /* 0x000fe20000000000 */
[----:B------:R-:W4:Y:S01]  /*2380*/  @!P6 LDG.E R22, desc[UR8][R4.64+0x380] ;  /* 0x000380080416e981 */ /* 0x000f22000c1e1900 */
[----:B------:R-:W-:Y:S01]  /*2390*/  ISETP.GE.U32.AND P6, PT, R9, R0, PT ;  /* 0x000000000900720c */ /* 0x000fe20003fc6070 */
[----:B------:R-:W-:-:S02]  /*23a0*/  IMAD.MOV.U32 R28, RZ, RZ, R16 ;  /* 0x000000ffff1c7224 */ /* 0x000fc400078e0010 */
[--C-:B------:R-:W-:Y:S01]  /*23b0*/  IMAD.MOV.U32 R30, RZ, RZ, R16.reuse ;  /* 0x000000ffff1e7224 */ /* 0x100fe200078e0010 */
[----:B------:R-:W4:Y:S01]  /*23c0*/  @!P0 LDG.E R26, desc[UR8][R4.64+0x480] ;  /* 0x00048008041a8981 */ /* 0x000f22000c1e1900 */
[-C--:B------:R-:W-:Y:S01]  /*23d0*/  ISETP.GE.U32.AND P0, PT, R7, R0.reuse, PT ;  /* 0x000000000700720c */ /* 0x080fe20003f06070 */
[C---:B------:R-:W-:Y:S02]  /*23e0*/  VIADD R9, R3.reuse, 0x220 ;  /* 0x0000022003097836 */ /* 0x040fe40000000000 */
[----:B------:R-:W-:Y:S01]  /*23f0*/  VIADD R7, R3, 0x240 ;  /* 0x0000024003077836 */ /* 0x000fe20000000000 */
[----:B------:R-:W4:Y:S01]  /*2400*/  @!P4 LDG.E R28, desc[UR8][R4.64+0x500] ;  /* 0x00050008041cc981 */ /* 0x000f22000c1e1900 */
[--C-:B------:R-:W-:Y:S01]  /*2410*/  IMAD.MOV.U32 R32, RZ, RZ, R16.reuse ;  /* 0x000000ffff207224 */ /* 0x100fe200078e0010 */
[-C--:B------:R-:W-:Y:S01]  /*2420*/  ISETP.GE.U32.AND P4, PT, R9, R0.reuse, PT ;  /* 0x000000000900720c */ /* 0x080fe20003f86070 */
[--C-:B------:R-:W-:Y:S01]  /*2430*/  IMAD.MOV.U32 R34, RZ, RZ, R16.reuse ;  /* 0x000000ffff227224 */ /* 0x100fe200078e0010 */
[----:B------:R-:W4:Y:S01]  /*2440*/  @!P3 LDG.E R30, desc[UR8][R4.64+0x580] ;  /* 0x00058008041eb981 */ /* 0x000f22000c1e1900 */
[----:B------:R-:W-:Y:S01]  /*2450*/  IMAD.MOV.U32 R36, RZ, RZ, R16 ;  /* 0x000000ffff247224 */ /* 0x000fe200078e0010 */
[----:B------:R-:W-:Y:S01]  /*2460*/  ISETP.GE.U32.AND P3, PT, R7, R0, PT ;  /* 0x000000000700720c */ /* 0x000fe20003f66070 */
[C---:B------:R-:W-:Y:S01]  /*2470*/  VIADD R7, R3.reuse, 0x260 ;  /* 0x0000026003077836 */ /* 0x040fe20000000000 */
[----:B------:R-:W4:Y:S01]  /*2480*/  @!P2 LDG.E R32, desc[UR8][R4.64+0x600] ;  /* 0x000600080420a981 */ /* 0x000f22000c1e1900 */
[----:B------:R-:W-:-:S03]  /*2490*/  VIADD R9, R3, 0x280 ;  /* 0x0000028003097836 */ /* 0x000fc60000000000 */
[----:B------:R-:W4:Y:S01]  /*24a0*/  @!P1 LDG.E R34, desc[UR8][R4.64+0x680] ;  /* 0x0006800804229981 */ /* 0x000f22000c1e1900 */
[-C--:B------:R-:W-:Y:S02]  /*24b0*/  ISETP.GE.U32.AND P2, PT, R7, R0.reuse, PT ;  /* 0x000000000700720c */ /* 0x080fe40003f46070 */
[-C--:B------:R-:W-:Y:S01]  /*24c0*/  ISETP.GE.U32.AND P1, PT, R9, R0.reuse, PT ;  /* 0x000000000900720c */ /* 0x080fe20003f26070 */
[----:B------:R-:W4:Y:S01]  /*24d0*/  @!P6 LDG.E R36, desc[UR8][R4.64+0x700] ;  /* 0x000700080424e981 */ /* 0x000f22000c1e1900 */
[----:B------:R-:W-:Y:S01]  /*24e0*/  ISETP.GE.U32.AND P6, PT, R39, R0, PT ;  /* 0x000000002700720c */ /* 0x000fe20003fc6070 */
[--C-:B------:R-:W-:Y:S02]  /*24f0*/  IMAD.MOV.U32 R46, RZ, RZ, R16.reuse ;  /* 0x000000ffff2e7224 */ /* 0x100fe400078e0010 */
[--C-:B------:R-:W-:Y:S02]  /*2500*/  IMAD.MOV.U32 R48, RZ, RZ, R16.reuse ;  /* 0x000000ffff307224 */ /* 0x100fe400078e0010 */
[----:B------:R-:W-:-:S02]  /*2510*/  IMAD.MOV.U32 R50, RZ, RZ, R16 ;  /* 0x000000ffff327224 */ /* 0x000fc400078e0010 */
        /* <DEDUP_REMOVED lines=13> */
[----:B------:R-:W-:Y:S01]  /*25f0*/  UMOV UR4, 0x400 ;  /* 0x0000040000047882 */ /* 0x000fe20000000000 */
[----:B------:R-:W-:Y:S01]  /*2600*/  ISETP.NE.AND P0, PT, R42, RZ, PT ;  /* 0x000000ff2a00720c */ /* 0x000fe20003f05270 */
[----:B-1----:R-:W-:-:S02]  /*2610*/  ULEA UR4, UR5, UR4, 0x18 ;  /* 0x0000000405047291 */ /* 0x002fc4000f8ec0ff */
[----:B0-----:R-:W-:-:S05]  /*2620*/  IMAD R41, R43, 0x2c0, R38 ;  /* 0x000002c02b297824 */ /* 0x001fca00078e0226 */
        /* <DEDUP_REMOVED lines=39> */
[----:B------:R-:W-:Y:S02]  /*28a0*/  ISETP.NE.AND P1, PT, R38, 0x1f, PT ;  /* 0x0000001f2600780c */ /* 0x000fe40003f25270 */
[----:B---3--:R-:W-:Y:S02]  /*28b0*/  IADD3 R16, PT, PT, R8, R7, R16 ;  /* 0x0000000708107210 */ /* 0x008fe40007ffe010 */
[----:B------:R-:W-:Y:S02]  /*28c0*/  ISETP.NE.AND P2, PT, R43, 0xb, PT ;  /* 0x0000000b2b00780c */ /* 0x000fe40003f45270 */
        /* <DEDUP_REMOVED lines=52> */
[----:B------:R-:W-:Y:S02]  /*2c10*/  ISETP.NE.AND P1, PT, R38, RZ, PT ;  /* 0x000000ff2600720c */ /* 0x000fe40003f25270 */
[----:B------:R-:W-:Y:S01]  /*2c20*/  SEL R16, R25, R16, !P0 ;  /* 0x0000001019107207 */ /* 0x000fe20004000000 */
[----:B------:R-:W-:Y:S01]  /*2c30*/  @!P2 IMAD.IADD R16, R26, 0x1, R25 ;  /* 0x000000011a10a824 */ /* 0x000fe200078e0219 */
[----:B------:R-:W-:-:S02]  /*2c40*/  ISETP.GE.U32.AND P0, PT, R2, 0x20, PT ;  /* 0x000000200200780c */ /* 0x000fc40003f06070 */
[----:B------:R-:W-:Y:S02]  /*2c50*/  SEL R37, R37, RZ, P1 ;  /* 0x000000ff25257207 */ /* 0x000fe40000800000 */
[----:B------:R-:W-:-:S04]  /*2c60*/  SEL R17, R16, RZ, P0 ;  /* 0x000000ff10117207 */ /* 0x000fc80000000000 */
[----:B-----5:R-:W-:Y:S01]  /*2c70*/  IADD3 R44, PT, PT, R17, R37, R44 ;  /* 0x00000025112c7210 */ /* 0x020fe20007ffe02c */
[----:B------:R-:W-:Y:S06]  /*2c80*/  BRA `(.L_x_111) ;  /* 0x0000000c00e87947 */ /* 0x000fec0003800000 */
.L_x_110:
[----:B0-2---:R-:W-:Y:S02]  /*2c90*/  IADD3 R16, PT, PT, R6, R5, R4 ;  /* 0x0000000506107210 */ /* 0x005fe40007ffe004 */
[----:B------:R-:W-:Y:S02]  /*2ca0*/  ISETP.NE.AND P1, PT, R38, 0x1f, PT ;  /* 0x0000001f2600780c */ /* 0x000fe40003f25270 */
        /* <DEDUP_REMOVED lines=52> */
[----:B------:R-:W-:Y:S01]  /*2ff0*/  SEL R16, R23, R16, !P0 ;  /* 0x0000001017107207 */ /* 0x000fe20004000000 */
[----:B------:R-:W-:Y:S01]  /*3000*/  IMAD.IADD R23, R44, 0x1, -R37 ;  /* 0x000000012c177824 */ /* 0x000fe200078e0a25 */
[C---:B------:R-:W-:Y:S02]  /*3010*/  ISETP.NE.AND P0, PT, R43.reuse, 0xa, PT ;  /* 0x0000000a2b00780c */ /* 0x040fe40003f05270 */
[----:B------:R-:W-:Y:S02]  /*3020*/  SEL R16, R24, R16, !P1 ;  /* 0x0000001018107207 */ /* 0x000fe40004800000 */
[----:B------:R-:W-:Y:S02]  /*3030*/  ISETP.NE.AND P1, PT, R43, 0xb, PT ;  /* 0x0000000b2b00780c */ /* 0x000fe40003f25270 */
[----:B------:R-:W-:Y:S02]  /*3040*/  SEL R16, R25, R16, !P0 ;  /* 0x0000001019107207 */ /* 0x000fe40004000000 */
[----:B------:R-:W-:-:S02]  /*3050*/  ISETP.GT.U32.AND P0, PT, R2, 0x1f, PT ;  /* 0x0000001f0200780c */ /* 0x000fc40003f04070 */
[----:B------:R-:W-:Y:S02]  /*3060*/  SEL R17, R23, RZ, P2 ;  /* 0x000000ff17117207 */ /* 0x000fe40001000000 */
        /* <DEDUP_REMOVED lines=20> */
.L_x_157:
[----:B------:R-:W-:Y:S05]  /*31b0*/  @!P0 BRA `(.L_x_114) ;  /* 0x0000000000748947 */ /* 0x000fea0003800000 */
[----:B------:R-:W-:-:S07]  /*31c0*/  IMAD.MOV.U32 R20, RZ, RZ, 0x3b8 ;  /* 0x000003b8ff147424 */ /* 0x000fce00078e00ff */
.L_x_116:
        /* <DEDUP_REMOVED lines=27> */
.L_x_160:
[----:B------:R-:W-:Y:S05]  /*3380*/  @P0 BRA `(.L_x_116) ;  /* 0xfffffffc00900947 */ /* 0x000fea000383ffff */
.L_x_114:
[----:B------:R-:W-:Y:S01]  /*3390*/  UMOV UR5, 0xffffffff ;  /* 0xffffffff00057882 */ /* 0x000fe20000000000 */
[----:B------:R-:W-:Y:S02]  /*33a0*/  ISETP.NE.AND P0, PT, R18, 0x65, PT ;  /* 0x000000651200780c */ /* 0x000fe40003f05270 */
[----:B------:R-:W-:Y:S11]  /*33b0*/  BRA.DIV UR5, `(.L_x_117) ;  /* 0x0000001e05047947 */ /* 0x000ff6000b800000 */
[----:B------:R-:W0:Y:S01]  /*33c0*/  S2R R26, SR_GEMASK ;  /* 0x00000000001a7919 */ /* 0x000e220000003c00 */
[----:B------:R-:W-:Y:S01]  /*33d0*/  VOTE.ANY R21, PT, !P0 ;  /* 0x0000000000157806 */ /* 0x000fe200040e0100 */
[----:B------:R-:W-:-:S03]  /*33e0*/  VIADD R17, R38, 0x2 ;  /* 0x0000000226117836 */ /* 0x000fc60000000000 */
[----:B0-----:R-:W-:-:S05]  /*33f0*/  LOP3.LUT R21, R21, 0x80000000, R26, 0xec, !PT ;  /* 0x8000000015157812 */ /* 0x001fca00078eec1a */
[----:B------:R-:W-:-:S05]  /*3400*/  VIADD R16, R21, 0xffffffff ;  /* 0xffffffff15107836 */ /* 0x000fca0000000000 */
[----:B------:R-:W-:Y:S01]  /*3410*/  LOP3.LUT R16, R21, R16, RZ, 0xc, !PT ;  /* 0x0000001015107212 */ /* 0x000fe200078e0cff */
[----:B------:R-:W-:-:S03]  /*3420*/  VIADD R21, R38, 0x10 ;  /* 0x0000001026157836 */ /* 0x000fc60000000000 */
[----:B------:R-:W0:Y:S02]  /*3430*/  POPC R20, R16 ;  /* 0x0000001000147309 */ /* 0x000e240000000000 */
[----:B0-----:R-:W0:Y:S01]  /*3440*/  SHFL.DOWN PT, R22, R19, 0x1, R20 ;  /* 0x0820000013167989 */ /* 0x001e2200000e0014 */
[-C--:B------:R-:W-:Y:S02]  /*3450*/  ISETP.GE.AND P0, PT, R38, R20.reuse, PT ;  /* 0x000000142600720c */ /* 0x080fe40003f06270 */
[-C--:B------:R-:W-:Y:S02]  /*3460*/  ISETP.GT.AND P2, PT, R21, R20.reuse, PT ;  /* 0x000000141500720c */ /* 0x080fe40003f44270 */
[----:B0-----:R-:W-:Y:S02]  /*3470*/  SEL R22, R22, RZ, !P0 ;  /* 0x000000ff16167207 */ /* 0x001fe40004000000 */
[----:B------:R-:W-:Y:S01]  /*3480*/  ISETP.GT.AND P0, PT, R17, R20, PT ;  /* 0x000000141100720c */ /* 0x000fe20003f04270 */
[----:B------:R-:W-:-:S02]  /*3490*/  VIADD R17, R38, 0x4 ;  /* 0x0000000426117836 */ /* 0x000fc40000000000 */
        /* <DEDUP_REMOVED lines=8> */
[----:B------:R-:W-:Y:S02]  /*3520*/  ISETP.GT.AND P0, PT, R17, R20, PT ;  /* 0x000000141100720c */ /* 0x000fe40003f04270 */
[----:B------:R-:W0:Y:S01]  /*3530*/  LDC.64 R16, c[0x0][0x390] ;  /* 0x0000e400ff107b82 */ /* 0x000e220000000a00 */
[----:B------:R-:W-:-:S05]  /*3540*/  IMAD.IADD R19, R45, 0x1, R22 ;  /* 0x000000012d137824 */ /* 0x000fca00078e0216 */
[----:B------:R-:W1:Y:S01]  /*3550*/  SHFL.DOWN PT, R22, R19, 0x8, R20 ;  /* 0x0900000013167989 */ /* 0x000e6200000e0014 */
[----:B0-----:R-:W-:-:S05]  /*3560*/  IADD3 R44, P3, PT, R16, 0x100, RZ ;  /* 0x00000100102c7810 */ /* 0x001fca0007f7e0ff */
[----:B------:R-:W-:Y:S01]  /*3570*/  IMAD.X R45, RZ, RZ, R17, P3 ;  /* 0x000000ffff2d7224 */ /* 0x000fe200018e0611 */
[----:B-1----:R-:W-:Y:S02]  /*3580*/  SEL R22, R22, RZ, !P0 ;  /* 0x000000ff16167207 */ /* 0x002fe40004000000 */
[----:B------:R-:W-:-:S03]  /*3590*/  ISETP.NE.AND P0, PT, R18, 0x65, PT ;  /* 0x000000651200780c */ /* 0x000fc60003f05270 */
[----:B------:R-:W-:-:S05]  /*35a0*/  IMAD.IADD R43, R19, 0x1, R22 ;  /* 0x00000001132b7824 */ /* 0x000fca00078e0216 */
[----:B------:R-:W0:Y:S05]  /*35b0*/  SHFL.DOWN PT, R22, R43, 0x10, R20 ;  /* 0x0a0000002b167989 */ /* 0x000e2a00000e0014 */
[----:B------:R-:W-:Y:S02]  /*35c0*/  VOTE.ALL P0, P0 ;  /* 0x0000000000ff7806 */ /* 0x000fe40000000000 */
[----:B0-----:R-:W-:-:S05]  /*35d0*/  SEL R22, R22, RZ, !P2 ;  /* 0x000000ff16167207 */ /* 0x001fca0005000000 */
[----:B------:R-:W-:-:S07]  /*35e0*/  IMAD.IADD R46, R43, 0x1, R22 ;  /* 0x000000012b2e7824 */ /* 0x000fce00078e0216 */
.L_x_169:
[----:B------:R-:W-:Y:S05]  /*35f0*/  @!P0 BRA `(.L_x_118) ;  /* 0x00000004002c8947 */ /* 0x000fea0003800000 */
[----:B------:R-:W-:-:S07]  /*3600*/  IMAD.MOV.U32 R43, RZ, RZ, 0x3b8 ;  /* 0x000003b8ff2b7424 */ /* 0x000fce00078e00ff */
.L_x_124:
        /* <DEDUP_REMOVED lines=8> */
.L_x_172:
[----:B------:R-:W-:Y:S05]  /*3690*/  @!P0 BRA `(.L_x_120) ;  /* 0x0000000000748947 */ /* 0x000fea0003800000 */
[----:B------:R-:W-:-:S07]  /*36a0*/  IMAD.MOV.U32 R20, RZ, RZ, R43 ;  /* 0x000000ffff147224 */ /* 0x000fce00078e002b */
.L_x_122:
        /* <DEDUP_REMOVED lines=27> */
.L_x_175:
[----:B------:R-:W-:Y:S05]  /*3860*/  @P0 BRA `(.L_x_122) ;  /* 0xfffffffc00900947 */ /* 0x000fea000383ffff */
.L_x_120:
[----:B------:R-:W-:Y:S01]  /*3870*/  UMOV UR5, 0xffffffff ;  /* 0xffffffff00057882 */ /* 0x000fe20000000000 */
[----:B------:R-:W-:Y:S02]  /*3880*/  ISETP.NE.AND P0, PT, R18, 0x65, PT ;  /* 0x000000651200780c */ /* 0x000fe40003f05270 */
[----:B------:R-:W-:Y:S11]  /*3890*/  BRA.DIV UR5, `(.L_x_123) ;  /* 0x0000001e05107947 */ /* 0x000ff6000b800000 */
[----:B------:R-:W-:Y:S01]  /*38a0*/  VOTE.ANY R21, PT, !P0 ;  /* 0x0000000000157806 */ /* 0x000fe200040e0100 */
[----:B------:R-:W-:Y:S02]  /*38b0*/  VIADD R17, R38, 0x2 ;  /* 0x0000000226117836 */ /* 0x000fe40000000000 */
[----:B------:R-:W-:Y:S01]  /*38c0*/  VIADD R37, R37, 0xffffffe0 ;  /* 0xffffffe025257836 */ /* 0x000fe20000000000 */
[----:B------:R-:W-:-:S05]  /*38d0*/  LOP3.LUT R21, R21, 0x80000000, R26, 0xec, !PT ;  /* 0x8000000015157812 */ /* 0x000fca00078eec1a */
[----:B------:R-:W-:-:S05]  /*38e0*/  VIADD R16, R21, 0xffffffff ;  /* 0xffffffff15107836 */ /* 0x000fca0000000000 */
[----:B------:R-:W-:-:S04]  /*38f0*/  LOP3.LUT R16, R21, R16, RZ, 0xc, !PT ;  /* 0x0000001015107212 */ /* 0x000fc800078e0cff */
        /* <DEDUP_REMOVED lines=16> */
[----:B------:R-:W-:-:S03]  /*3a00*/  IMAD.IADD R19, R49, 0x1, R22 ;  /* 0x0000000131137824 */ /* 0x000fc600078e0216 */
[----:B------:R-:W-:Y:S02]  /*3a10*/  ISETP.GT.AND P2, PT, R17, R20, PT ;  /* 0x000000141100720c */ /* 0x000fe40003f44270 */
        /* <DEDUP_REMOVED lines=8> */
.L_x_184:
[----:B------:R-:W-:Y:S05]  /*3aa0*/  @P0 BRA `(.L_x_124) ;  /* 0xfffffff800d80947 */ /* 0x000fea000383ffff */
.L_x_118:
        /* <DEDUP_REMOVED lines=15> */
.L_x_112:
        /* <DEDUP_REMOVED lines=9> */
.L_x_111:
[----:B------:R-:W-:Y:S01]  /*3c30*/  IMAD.IADD R45, R4, 0x1, R44 ;  /* 0x00000001042d7824 */ /* 0x000fe200078e022c */
[----:B------:R-:W-:Y:S01]  /*3c40*/  BAR.SYNC.DEFER_BLOCKING 0x0 ;  /* 0x0000000000007b1d */ /* 0x000fe20000010000 */
[----:B------:R-:W-:Y:S02]  /*3c50*/  ISETP.NE.AND P0, PT, R2, RZ, PT ;  /* 0x000000ff0200720c */ /* 0x000fe40003f05270 */
[----:B------:R-:W-:-:S05]  /*3c60*/  IMAD.IADD R4, R5, 0x1, R45 ;  /* 0x0000000105047824 */ /* 0x000fca00078e022d */
[----:B------:R-:W0:Y:S01]  /*3c70*/  S2UR UR5, SR_CTAID.X ;  /* 0x00000000000579c3 */ /* 0x000e220000002500 */
[----:B------:R-:W-:Y:S01]  /*3c80*/  IMAD.IADD R5, R6, 0x1, R4 ;  /* 0x0000000106057824 */ /* 0x000fe200078e0204 */
[----:B------:R-:W1:Y:S03]  /*3c90*/  LDCU.64 UR6, c[0x0][0x388] ;  /* 0x00007100ff0677ac */ /* 0x000e660008000a00 */
[----:B------:R-:W-:-:S04]  /*3ca0*/  IMAD.IADD R6, R7, 0x1, R5 ;  /* 0x0000000107067824 */ /* 0x000fc800078e0205 */
[----:B------:R-:W-:-:S04]  /*3cb0*/  IMAD.IADD R7, R8, 0x1, R6 ;  /* 0x0000000108077824 */ /* 0x000fc800078e0206 */
[----:B------:R-:W-:-:S04]  /*3cc0*/  IMAD.IADD R8, R9, 0x1, R7 ;  /* 0x0000000109087824 */ /* 0x000fc800078e0207 */
[----:B------:R-:W-:Y:S01]  /*3cd0*/  IMAD.IADD R9, R10, 0x1, R8 ;  /* 0x000000010a097824 */ /* 0x000fe200078e0208 */
[----:B------:R-:W-:Y:S03]  /*3ce0*/  STS.64 [R40], R44 ;  /* 0x0000002c28007388 */ /* 0x000fe60000000a00 */
[----:B------:R-:W-:Y:S01]  /*3cf0*/  IMAD.IADD R10, R11, 0x1, R9 ;  /* 0x000000010b0a7824 */ /* 0x000fe200078e0209 */
[----:B------:R2:W-:Y:S03]  /*3d00*/  STS.64 [R40+0x8], R4 ;  /* 0x0000080428007388 */ /* 0x0005e60000000a00 */
[----:B------:R-:W-:Y:S01]  /*3d10*/  IMAD.IADD R11, R12, 0x1, R10 ;  /* 0x000000010c0b7824 */ /* 0x000fe200078e020a */
[----:B------:R3:W-:Y:S03]  /*3d20*/  STS.64 [R40+0x10], R6 ;  /* 0x0000100628007388 */ /* 0x0007e60000000a00 */
[----:B------:R-:W-:Y:S01]  /*3d30*/  IMAD.IADD R12, R13, 0x1, R11 ;  /* 0x000000010d0c7824 */ /* 0x000fe200078e020b */
[----:B------:R-:W-:Y:S03]  /*3d40*/  STS.64 [R40+0x18], R8 ;  /* 0x0000180828007388 */ /* 0x000fe60000000a00 */
[----:B------:R-:W-:Y:S01]  /*3d50*/  IMAD.IADD R13, R14, 0x1, R12 ;  /* 0x000000010e0d7824 */ /* 0x000fe200078e020c */
[----:B------:R-:W-:Y:S01]  /*3d60*/  STS.64 [R40+0x20], R10 ;  /* 0x0000200a28007388 */ /* 0x000fe20000000a00 */
[----:B--2---:R-:W0:Y:S02]  /*3d70*/  LDC R4, c[0x0][0x398] ;  /* 0x0000e600ff047b82 */ /* 0x004e240000000800 */
[----:B------:R-:W-:Y:S01]  /*3d80*/  IMAD.IADD R14, R15, 0x1, R13 ;  /* 0x000000010f0e7824 */ /* 0x000fe200078e020d */
[----:B------:R2:W-:Y:S03]  /*3d90*/  STS.64 [R40+0x28], R12 ;  /* 0x0000280c28007388 */ /* 0x0005e60000000a00 */
[----:B------:R-:W-:Y:S01]  /*3da0*/  IMAD.IADD R15, R28, 0x1, R14 ;  /* 0x000000011c0f7824 */ /* 0x000fe200078e020e */
[----:B------:R-:W4:Y:S03]  /*3db0*/  S2R R5, SR_TID.X ;  /* 0x0000000000057919 */ /* 0x000f260000002100 */
[----:B------:R-:W-:Y:S01]  /*3dc0*/  IMAD.IADD R16, R29, 0x1, R15 ;  /* 0x000000011d107824 */ /* 0x000fe200078e020f */
[----:B------:R-:W-:Y:S03]  /*3dd0*/  STS.64 [R40+0x30], R14 ;  /* 0x0000300e28007388 */ /* 0x000fe60000000a00 */
[----:B------:R-:W-:Y:S01]  /*3de0*/  IMAD.IADD R17, R30, 0x1, R16 ;  /* 0x000000011e117824 */ /* 0x000fe200078e0210 */
[----:B---3--:R-:W3:Y:S03]  /*3df0*/  S2R R6, SR_TID.X ;  /* 0x0000000000067919 */ /* 0x008ee60000002100 */
[----:B------:R-:W-:Y:S01]  /*3e00*/  IMAD.IADD R18, R31, 0x1, R17 ;  /* 0x000000011f127824 */ /* 0x000fe200078e0211 */
[----:B------:R-:W-:Y:S03]  /*3e10*/  STS.64 [R40+0x38], R16 ;  /* 0x0000381028007388 */ /* 0x000fe60000000a00 */
[----:B------:R-:W-:-:S02]  /*3e20*/  IMAD.IADD R19, R32, 0x1, R18 ;  /* 0x0000000120137824 */ /* 0x000fc400078e0212 */
[----:B0-----:R-:W-:Y:S02]  /*3e30*/  VIADD R4, R4, UR5 ;  /* 0x0000000504047c36 */ /* 0x001fe40008000000 */
[----:B------:R-:W-:Y:S01]  /*3e40*/  IMAD.IADD R20, R33, 0x1, R19 ;  /* 0x0000000121147824 */ /* 0x000fe200078e0213 */
[----:B------:R-:W-:Y:S01]  /*3e50*/  STS.64 [R40+0x40], R18 ;  /* 0x0000401228007388 */ /* 0x000fe20000000a00 */
[----:B--2---:R-:W-:Y:S02]  /*3e60*/  IMAD R12, R4, 0x2100, RZ ;  /* 0x00002100040c7824 */ /* 0x004fe400078e02ff */
[----:B------:R-:W-:-:S04]  /*3e70*/  IMAD.IADD R21, R34, 0x1, R20 ;  /* 0x0000000122157824 */ /* 0x000fc800078e0214 */
[----:B------:R-:W-:Y:S01]  /*3e80*/  IMAD.IADD R22, R35, 0x1, R21 ;  /* 0x0000000123167824 */ /* 0x000fe200078e0215 */
[----:B------:R-:W-:Y:S03]  /*3e90*/  STS.64 [R40+0x48], R20 ;  /* 0x0000481428007388 */ /* 0x000fe60000000a00 */
[----:B------:R-:W-:Y:S01]  /*3ea0*/  IMAD.IADD R23, R36, 0x1, R22 ;  /* 0x0000000124177824 */ /* 0x000fe200078e0216 */
[C---:B----4-:R-:W-:Y:S02]  /*3eb0*/  LOP3.LUT R4, R5.reuse, 0x1f, RZ, 0xc0, !PT ;  /* 0x0000001f05047812 */ /* 0x050fe400078ec0ff */
[----:B------:R-:W-:Y:S02]  /*3ec0*/  LOP3.LUT R10, R5, 0x3e0, RZ, 0xc0, !PT ;  /* 0x000003e0050a7812 */ /* 0x000fe400078ec0ff */
[----:B------:R-:W-:Y:S01]  /*3ed0*/  STS.64 [R40+0x50], R22 ;  /* 0x0000501628007388 */ /* 0x000fe20000000a00 */
[----:B------:R-:W-:-:S03]  /*3ee0*/  NOP ;  /* 0x0000000000007918 */ /* 0x000fc60000000000 */
[----:B------:R-:W-:Y:S01]  /*3ef0*/  LDS R45, [R41] ;  /* 0x00000000292d7984 */ /* 0x000fe20000000800 */
[----:B---3--:R-:W-:Y:S01]  /*3f00*/  LOP3.LUT R8, R6, 0x3e0, RZ, 0xc0, !PT ;  /* 0x000003e006087812 */ /* 0x008fe200078ec0ff */
[----:B------:R-:W-:Y:S02]  /*3f10*/  IMAD R10, R10, 0x16, R4 ;  /* 0x000000160a0a7824 */ /* 0x000fe400078e0204 */
        /* <DEDUP_REMOVED lines=20> */
[----:B------:R0:W-:Y:S04]  /*4060*/  LDS R25, [R41+0xa80] ;  /* 0x000a800029197984 */ /* 0x0001e80000000800 */
[----:B------:R2:W-:Y:S01]  /*4070*/  @!P0 STS [UR4+0x8400], R0 ;  /* 0x00840000ff008988 */ /* 0x0005e20008000804 */
[----:B------:R-:W-:Y:S01]  /*4080*/  BAR.SYNC.DEFER_BLOCKING 0x0 ;  /* 0x0000000000007b1d */ /* 0x000fe20000010000 */
[----:B0-----:R-:W-:Y:S01]  /*4090*/  LOP3.LUT R41, R6, 0x1f, RZ, 0xc0, !PT ;  /* 0x0000001f06297812 */ /* 0x001fe200078ec0ff */
[----:B------:R-:W-:Y:S01]  /*40a0*/  VIADD R6, R10, 0x60 ;  /* 0x000000600a067836 */ /* 0x000fe20000000000 */
[----:B------:R-:W-:-:S03]  /*40b0*/  IADD3 R5, P0, PT, R12, R3, RZ ;  /* 0x000000030c057210 */ /* 0x000fc60007f1e0ff */
[----:B------:R-:W-:Y:S02]  /*40c0*/  IMAD R8, R8, 0x16, R41 ;  /* 0x0000001608087824 */ /* 0x000fe400078e0229 */
[----:B--2---:R-:W-:Y:S01]  /*40d0*/  IMAD.X R0, RZ, RZ, RZ, P0 ;  /* 0x000000ffff007224 */ /* 0x004fe200000e06ff */
[----:B-1----:R-:W-:Y:S01]  /*40e0*/  LEA R4, P0, R5, UR6, 0x2 ;  /* 0x0000000605047c11 */ /* 0x002fe2000f8010ff */
[----:B------:R-:W-:-:S03]  /*40f0*/  VIADD R41, R10, 0x20 ;  /* 0x000000200a297836 */ /* 0x000fc60000000000 */
[----:B------:R-:W-:Y:S01]  /*4100*/  LEA.HI.X R5, R5, UR7, R0, 0x2, P0 ;  /* 0x0000000705057c11 */ /* 0x000fe200080f1400 */
[C---:B------:R-:W-:Y:S01]  /*4110*/  VIADD R0, R8.reuse, 0xc0 ;  /* 0x000000c008007836 */ /* 0x040fe20000000000 */
[----:B------:R-:W0:Y:S02]  /*4120*/  LDS R2, [UR4+0x8400] ;  /* 0x00840004ff027984 */ /* 0x000e240008000800 */
[-C--:B0-----:R-:W-:Y:S01]  /*4130*/  ISETP.GE.AND P6, PT, R3, R2.reuse, PT ;  /* 0x000000020300720c */ /* 0x081fe20003fc6270 */
[C---:B------:R-:W-:Y:S01]  /*4140*/  VIADD R3, R8.reuse, 0x80 ;  /* 0x0000008008037836 */ /* 0x040fe20000000000 */
[-C--:B------:R-:W-:Y:S01]  /*4150*/  ISETP.GE.AND P5, PT, R41, R2.reuse, PT ;  /* 0x000000022900720c */ /* 0x080fe20003fa6270 */
[----:B------:R-:W-:Y:S01]  /*4160*/  VIADD R41, R8, 0xa0 ;  /* 0x000000a008297836 */ /* 0x000fe20000000000 */
[-C--:B------:R-:W-:Y:S01]  /*4170*/  ISETP.GE.AND P0, PT, R6, R2.reuse, PT ;  /* 0x000000020600720c */ /* 0x080fe20003f06270 */
[C---:B------:R-:W-:Y:S01]  /*4180*/  VIADD R6, R8.reuse, 0xe0 ;  /* 0x000000e008067836 */ /* 0x040fe20000000000 */
[-C--:B------:R-:W-:Y:S01]  /*4190*/  ISETP.GE.AND P3, PT, R3, R2.reuse, PT ;  /* 0x000000020300720c */ /* 0x080fe20003f66270 */
[----:B------:R-:W-:Y:S01]  /*41a0*/  VIADD R3, R8, 0x100 ;  /* 0x0000010008037836 */ /* 0x000fe20000000000 */
[-C--:B------:R-:W-:Y:S01]  /*41b0*/  ISETP.GE.AND P2, PT, R0, R2.reuse, PT ;  /* 0x000000020000720c */ /* 0x080fe20003f46270 */
[----:B------:R-:W-:Y:S01]  /*41c0*/  VIADD R0, R10, 0x40 ;  /* 0x000000400a007836 */ /* 0x000fe20000000000 */
[-C--:B------:R-:W-:Y:S01]  /*41d0*/  ISETP.GE.AND P4, PT, R41, R2.reuse, PT ;  /* 0x000000022900720c */ /* 0x080fe20003f86270 */
[----:B------:R-:W-:Y:S01]  /*41e0*/  VIADD R41, R8, 0x120 ;  /* 0x0000012008297836 */ /* 0x000fe20000000000 */
[-C--:B------:R-:W-:Y:S01]  /*41f0*/  ISETP.GE.AND P1, PT, R6, R2.reuse, PT ;  /* 0x000000020600720c */ /* 0x080fe20003f26270 */
[----:B------:R-:W-:Y:S01]  /*4200*/  @!P6 STG.E desc[UR8][R4.64], R45 ;  /* 0x0000002d0400e986 */ /* 0x000fe2000c101908 */
[----:B------:R-:W-:Y:S01]  /*4210*/  ISETP.GE.AND P6, PT, R3, R2, PT ;  /* 0x000000020300720c */ /* 0x000fe20003fc6270 */
[----:B------:R-:W-:-:S02]  /*4220*/  VIADD R3, R10, 0x140 ;  /* 0x000001400a037836 */ /* 0x000fc40000000000 */
[----:B------:R-:W-:Y:S01]  /*4230*/  @!P5 STG.E desc[UR8][R4.64+0x80], R47 ;  /* 0x0000802f0400d986 */ /* 0x000fe2000c101908 */
[-C--:B------:R-:W-:Y:S01]  /*4240*/  ISETP.GE.AND P5, PT, R41, R2.reuse, PT ;  /* 0x000000022900720c */ /* 0x080fe20003fa6270 */
[C---:B------:R-:W-:Y:S02]  /*4250*/  VIADD R41, R10.reuse, 0x160 ;  /* 0x000001600a297836 */ /* 0x040fe40000000000 */
[----:B------:R-:W-:Y:S01]  /*4260*/  @!P0 STG.E desc[UR8][R4.64+0x180], R49 ;  /* 0x0001803104008986 */ /* 0x000fe2000c101908 */
[-C--:B------:R-:W-:Y:S01]  /*4270*/  ISETP.GE.AND P0, PT, R3, R2.reuse, PT ;  /* 0x000000020300720c */ /* 0x080fe20003f06270 */
[C---:B------:R-:W-:Y:S02]  /*4280*/  VIADD R3, R10.reuse, 0x180 ;  /* 0x000001800a037836 */ /* 0x040fe40000000000 */
[----:B------:R-:W-:Y:S01]  /*4290*/  @!P3 STG.E desc[UR8][R4.64+0x200], R51 ;  /* 0x000200330400b986 */ /* 0x000fe2000c101908 */
[----:B------:R-:W-:Y:S01]  /*42a0*/  ISETP.GE.AND P3, PT, R41, R2, PT ;  /* 0x000000022900720c */ /* 0x000fe20003f66270 */
[----:B------:R-:W-:-:S02]  /*42b0*/  VIADD R41, R10, 0x1a0 ;  /* 0x000001a00a297836 */ /* 0x000fc40000000000 */
[----:B------:R-:W-:Y:S01]  /*42c0*/  @!P2 STG.E desc[UR8][R4.64+0x300], R43 ;  /* 0x0003002b0400a986 */ /* 0x000fe2000c101908 */
[-C--:B------:R-:W-:Y:S01]  /*42d0*/  ISETP.GE.AND P2, PT, R3, R2.reuse, PT ;  /* 0x000000020300720c */ /* 0x080fe20003f46270 */
[----:B------:R-:W-:Y:S02]  /*42e0*/  VIADD R3, R8, 0x1c0 ;  /* 0x000001c008037836 */ /* 0x000fe40000000000 */
[----:B------:R-:W-:Y:S01]  /*42f0*/  @!P4 STG.E desc[UR8][R4.64+0x280], R53 ;  /* 0x000280350400c986 */ /* 0x000fe2000c101908 */
[----:B------:R-:W-:-:S03]  /*4300*/  ISETP.GE.AND P4, PT, R0, R2, PT ;  /* 0x000000020000720c */ /* 0x000fc60003f86270 */
[----:B------:R0:W-:Y:S01]  /*4310*/  @!P1 STG.E desc[UR8][R4.64+0x380], R37 ;  /* 0x0003802504009986 */ /* 0x0001e2000c101908 */
[-C--:B------:R-:W-:Y:S01]  /*4320*/  ISETP.GE.AND P1, PT, R41, R2.reuse, PT ;  /* 0x000000022900720c */ /* 0x080fe20003f26270 */
[C---:B------:R-:W-:Y:S02]  /*4330*/  VIADD R41, R8.reuse, 0x1e0 ;  /* 0x000001e008297836 */ /* 0x040fe40000000000 */
[----:B------:R-:W-:Y:S01]  /*4340*/  @!P6 STG.E desc[UR8][R4.64+0x400], R35 ;  /* 0x000400230400e986 */ /* 0x000fe2000c101908 */
[-C--:B------:R-:W-:Y:S01]  /*4350*/  ISETP.GE.AND P6, PT, R3, R2.reuse, PT ;  /* 0x000000020300720c */ /* 0x080fe20003fc6270 */
[----:B------:R-:W-:Y:S02]  /*4360*/  VIADD R3, R8, 0x200 ;  /* 0x0000020008037836 */ /* 0x000fe40000000000 */
[----:B------:R1:W-:Y:S01]  /*4370*/  @!P5 STG.E desc[UR8][R4.64+0x480], R33 ;  /* 0x000480210400d986 */ /* 0x0003e2000c101908 */
[----:B------:R-:W-:Y:S01]  /*4380*/  ISETP.GE.AND P5, PT, R41, R2, PT ;  /* 0x000000022900720c */ /* 0x000fe20003fa6270 */
[----:B------:R-:W-:-:S02]  /*4390*/  VIADD R41, R10, 0x220 ;  /* 0x000002200a297836 */ /* 0x000fc40000000000 */
[----:B------:R2:W-:Y:S01]  /*43a0*/  @!P0 STG.E desc[UR8][R4.64+0x500], R31 ;  /* 0x0005001f04008986 */ /* 0x0005e2000c101908 */
[-C--:B------:R-:W-:Y:S01]  /*43b0*/  ISETP.GE.AND P0, PT, R3, R2.reuse, PT ;  /* 0x000000020300720c */ /* 0x080fe20003f06270 */
[----:B0-----:R-:W-:Y:S02]  /*43c0*/  VIADD R37, R10, 0x240 ;  /* 0x000002400a257836 */ /* 0x001fe40000000000 */
[C---:B------:R-:W-:Y:S01]  /*43d0*/  VIADD R3, R8.reuse, 0x260 ;  /* 0x0000026008037836 */ /* 0x040fe20000000000 */
[----:B------:R2:W-:Y:S01]  /*43e0*/  @!P4 STG.E desc[UR8][R4.64+0x100], R29 ;  /* 0x0001001d0400c986 */ /* 0x0005e2000c101908 */
[-C--:B------:R-:W-:Y:S01]  /*43f0*/  ISETP.GE.AND P4, PT, R41, R2.reuse, PT ;  /* 0x000000022900720c */ /* 0x080fe20003f86270 */
[----:B-1----:R-:W-:Y:S02]  /*4400*/  VIADD R33, R8, 0x280 ;  /* 0x0000028008217836 */ /* 0x002fe40000000000 */
        /* <DEDUP_REMOVED lines=17> */
.L_x_98:
[----:B------:R-:W-:Y:S01]  /*4520*/  BSSY B1, `(.L_x_125) ;  /* 0x0000006000017945 */ /* 0x000fe20003800000 */
[----:B------:R-:W-:Y:S01]  /*4530*/  PLOP3.LUT P0, PT, P0, PT, PT, 0x8, 0x80 ;  /* 0x000000000080781c */ /* 0x000fe2000070e170 */
[----:B------:R-:W-:-:S12]  /*4540*/  IMAD.MOV.U32 R21, RZ, RZ, -0x1 ;  /* 0xffffffffff157424 */ /* 0x000fd800078e00ff */
[----:B------:R-:W-:Y:S05]  /*4550*/  WARPSYNC.COLLECTIVE R21, `(.L_x_126) ;  /* 0x0000000015087348 */ /* 0x000fea0003c00000 */
[----:B------:R-:W-:Y:S01]  /*4560*/  VOTE.ANY P0, P0 ;  /* 0x0000000000ff7806 */ /* 0x000fe20000000100 */
[----:B------:R-:W-:-:S12]  /*4570*/  ENDCOLLECTIVE ;  /* 0x000000000000791b */ /* 0x000fd80003800000 */
.L_x_126:
[----:B------:R-:W-:Y:S05]  /*4580*/  BSYNC B1 ;  /* 0x0000000000017941 */ /* 0x000fea0003800000 */
.L_x_125:
[----:B------:R-:W-:Y:S05]  /*4590*/  BRA `(.L_x_127) ;  /* 0xffffffc800787947 */ /* 0x000fea000383ffff */
.L_x_100:
[----:B------:R-:W-:Y:S01]  /*45a0*/  BSSY B1, `(.L_x_128) ;  /* 0x0000006000017945 */ /* 0x000fe20003800000 */
[----:B------:R-:W-:Y:S01]  /*45b0*/  PLOP3.LUT P0, PT, P0, PT, PT, 0x8, 0x80 ;  /* 0x000000000080781c */ /* 0x000fe2000070e170 */
[----:B------:R-:W-:-:S12]  /*45c0*/  IMAD.MOV.U32 R21, RZ, RZ, -0x1 ;  /* 0xffffffffff157424 */ /* 0x000fd800078e00ff */
[----:B------:R-:W-:Y:S05]  /*45d0*/  WARPSYNC.COLLECTIVE R21, `(.L_x_129) ;  /* 0x0000000015087348 */ /* 0x000fea0003c00000 */
[----:B------:R-:W-:Y:S01]  /*45e0*/  VOTE.ANY P0, P0 ;  /* 0x0000000000ff7806 */ /* 0x000fe20000000100 */
[----:B------:R-:W-:-:S12]  /*45f0*/  ENDCOLLECTIVE ;  /* 0x000000000000791b */ /* 0x000fd80003800000 */
.L_x_129:
[----:B------:R-:W-:Y:S05]  /*4600*/  BSYNC B1 ;  /* 0x0000000000017941 */ /* 0x000fea0003800000 */
.L_x_128:
[----:B------:R-:W-:Y:S05]  /*4610*/  BRA `(.L_x_130) ;  /* 0xffffffc800cc7947 */ /* 0x000fea000383ffff */
.L_x_102:
[----:B------:R-:W0:Y:S01]  /*4620*/  S2R R30, SR_GEMASK ;  /* 0x00000000001e7919 */ /* 0x000e220000003c00 */
[----:B------:R-:W-:Y:S01]  /*4630*/  BSSY B1, `(.L_x_131) ;  /* 0x0000006000017945 */ /* 0x000fe20003800000 */
[----:B------:R-:W-:Y:S01]  /*4640*/  PLOP3.LUT P0, PT, P0, PT, PT, 0x8, 0x80 ;  /* 0x000000000080781c */ /* 0x000fe2000070e170 */
[----:B------:R-:W-:-:S12]  /*4650*/  IMAD.MOV.U32 R21, RZ, RZ, -0x1 ;  /* 0xffffffffff157424 */ /* 0x000fd800078e00ff */
[----:B0-----:R-:W-:Y:S05]  /*4660*/  WARPSYNC.COLLECTIVE R21, `(.L_x_132) ;  /* 0x0000000015087348 */ /* 0x001fea0003c00000 */
[----:B------:R-:W-:Y:S01]  /*4670*/  VOTE.ANY R21, PT, P0 ;  /* 0x0000000000157806 */ /* 0x000fe200000e0100 */
[----:B0-----:R-:W-:Y:S06]  /*4680*/  ENDCOLLECTIVE ;  /* 0x000000000000791b */ /* 0x001fec0003800000 */
.L_x_132:
[----:B------:R-:W-:Y:S05]  /*4690*/  BSYNC B1 ;  /* 0x0000000000017941 */ /* 0x000fea0003800000 */
.L_x_131:
[----:B------:R-:W-:Y:S01]  /*46a0*/  LOP3.LUT R21, R21, 0x80000000, R30, 0xec, !PT ;  /* 0x8000000015157812 */ /* 0x000fe200078eec1e */
[----:B------:R-:W-:Y:S02]  /*46b0*/  IMAD.MOV.U32 R17, RZ, RZ, 0x1 ;  /* 0x00000001ff117424 */ /* 0x000fe400078e00ff */
[----:B------:R-:W-:Y:S02]  /*46c0*/  VIADD R41, R39, 0x2 ;  /* 0x0000000227297836 */ /* 0x000fe40000000000 */
[----:B------:R-:W-:Y:S02]  /*46d0*/  VIADD R16, R21, 0xffffffff ;  /* 0xffffffff15107836 */ /* 0x000fe40000000000 */
[C---:B------:R-:W-:Y:S02]  /*46e0*/  VIADD R43, R39.reuse, 0x4 ;  /* 0x00000004272b7836 */ /* 0x040fe40000000000 */
[----:B------:R-:W-:Y:S01]  /*46f0*/  VIADD R44, R39, 0x8 ;  /* 0x00000008272c7836 */ /* 0x000fe20000000000 */
[----:B------:R-:W-:Y:S01]  /*4700*/  LOP3.LUT R28, R21, R16, RZ, 0xc, !PT ;  /* 0x00000010151c7212 */ /* 0x000fe200078e0cff */
[----:B------:R-:W-:-:S02]  /*4710*/  IMAD.MOV.U32 R16, RZ, RZ, R27 ;  /* 0x000000ffff107224 */ /* 0x000fc400078e001b */
[----:B------:R-:W-:Y:S01]  /*4720*/  IMAD.MOV.U32 R21, RZ, RZ, -0x1 ;  /* 0xffffffffff157424 */ /* 0x000fe200078e00ff */
[----:B------:R0:W1:Y:S01]  /*4730*/  POPC R20, R28 ;  /* 0x0000001c00147309 */ /* 0x0000620000000000 */
[----:B------:R-:W-:-:S07]  /*4740*/  VIADD R45, R39, 0x10 ;  /* 0x00000010272d7836 */ /* 0x000fce0000000000 */
[----:B01----:R-:W-:Y:S05]  /*4750*/  WARPSYNC.COLLECTIVE R21, `(.L_x_133) ;  /* 0x0000000015087348 */ /* 0x003fea0003c00000 */
[----:B-1----:R1:W2:Y:S02]  /*4760*/  SHFL.DOWN P3, R22, R16, R17, R20 ;  /* 0x0800001110167389 */ /* 0x0022a40000060014 */
[----:B012---:R-:W-:Y:S05]  /*4770*/  ENDCOLLECTIVE ;  /* 0x000000000000791b */ /* 0x007fea0003800000 */
.L_x_133:
[-C--:B------:R-:W-:Y:S02]  /*4780*/  ISETP.GE.AND P0, PT, R39, R20.reuse, PT ;  /* 0x000000142700720c */ /* 0x080fe40003f06270 */
[-C--:B------:R-:W-:Y:S01]  /*4790*/  ISETP.GT.AND P2, PT, R45, R20.reuse, PT ;  /* 0x000000142d00720c */ /* 0x080fe20003f44270 */
        /* <DEDUP_REMOVED lines=8> */
.L_x_134:
        /* <DEDUP_REMOVED lines=8> */
.L_x_135:
[----:B------:R-:W-:Y:S01]  /*48a0*/  IMAD.MOV.U32 R17, RZ, RZ, 0x8 ;  /* 0x00000008ff117424 */ /* 0x000fe200078e00ff */
[----:B------:R-:W-:Y:S02]  /*48b0*/  SEL R22, R22, RZ, !P0 ;  /* 0x000000ff16167207 */ /* 0x000fe40004000000 */
[----:B------:R-:W-:-:S03]  /*48c0*/  ISETP.GT.AND P0, PT, R44, R20, PT ;  /* 0x000000142c00720c */ /* 0x000fc60003f04270 */
[----:B------:R-:W-:Y:S02]  /*48d0*/  IMAD.IADD R27, R29, 0x1, R22 ;  /* 0x000000011d1b7824 */ /* 0x000fe400078e0216 */
[----:B------:R-:W0:Y:S02]  /*48e0*/  LDC.64 R28, c[0x0][0x390] ;  /* 0x0000e400ff1c7b82 */ /* 0x000e240000000a00 */
[----:B------:R-:W-:-:S07]  /*48f0*/  IMAD.MOV.U32 R16, RZ, RZ, R27 ;  /* 0x000000ffff107224 */ /* 0x000fce00078e001b */
[----:B0-----:R-:W-:Y:S05]  /*4900*/  WARPSYNC.COLLECTIVE R21, `(.L_x_136) ;  /* 0x0000000015087348 */ /* 0x001fea0003c00000 */
[----:B------:R1:W2:Y:S02]  /*4910*/  SHFL.DOWN P3, R22, R16, R17, R20 ;  /* 0x0800001110167389 */ /* 0x0002a40000060014 */
[----:B012---:R-:W-:Y:S05]  /*4920*/  ENDCOLLECTIVE ;  /* 0x000000000000791b */ /* 0x007fea0003800000 */
.L_x_136:
[----:B------:R-:W-:Y:S01]  /*4930*/  IMAD.MOV.U32 R17, RZ, RZ, 0x10 ;  /* 0x00000010ff117424 */ /* 0x000fe200078e00ff */
[----:B------:R-:W-:Y:S02]  /*4940*/  SEL R22, R22, RZ, !P0 ;  /* 0x000000ff16167207 */ /* 0x000fe40004000000 */
[----:B------:R-:W-:-:S03]  /*4950*/  ISETP.NE.AND P0, PT, R26, 0x65, PT ;  /* 0x000000651a00780c */ /* 0x000fc60003f05270 */
[----:B------:R-:W-:-:S04]  /*4960*/  IMAD.IADD R47, R27, 0x1, R22 ;  /* 0x000000011b2f7824 */ /* 0x000fc800078e0216 */
[----:B------:R-:W-:-:S07]  /*4970*/  IMAD.MOV.U32 R16, RZ, RZ, R47 ;  /* 0x000000ffff107224 */ /* 0x000fce00078e002f */
[----:B------:R-:W-:Y:S05]  /*4980*/  WARPSYNC.COLLECTIVE R21, `(.L_x_137) ;  /* 0x0000000015087348 */ /* 0x000fea0003c00000 */
[----:B------:R0:W1:Y:S02]  /*4990*/  SHFL.DOWN P3, R22, R16, R17, R20 ;  /* 0x0800001110167389 */ /* 0x0000640000060014 */
[----:B01----:R-:W-:Y:S05]  /*49a0*/  ENDCOLLECTIVE ;  /* 0x000000000000791b */ /* 0x003fea0003800000 */
.L_x_137:
[----:B------:R-:W-:Y:S05]  /*49b0*/  WARPSYNC.COLLECTIVE R21, `(.L_x_138) ;  /* 0x0000000015087348 */ /* 0x000fea0003c00000 */
[----:B------:R-:W-:Y:S01]  /*49c0*/  VOTE.ALL P0, P0 ;  /* 0x0000000000ff7806 */ /* 0x000fe20000000000 */
[----:B------:R-:W-:-:S12]  /*49d0*/  ENDCOLLECTIVE ;  /* 0x000000000000791b */ /* 0x000fd80003800000 */
.L_x_138:
[----:B------:R-:W-:Y:S02]  /*49e0*/  IADD3 R28, P3, PT, R28, 0x100, RZ ;  /* 0x000001001c1c7810 */ /* 0x000fe40007f7e0ff */
[----:B------:R-:W-:-:S03]  /*49f0*/  SEL R22, R22, RZ, !P2 ;  /* 0x000000ff16167207 */ /* 0x000fc60005000000 */
[----:B------:R-:W-:Y:S02]  /*4a00*/  IMAD.X R3, RZ, RZ, R29, P3 ;  /* 0x000000ffff037224 */ /* 0x000fe400018e061d */
[----:B------:R-:W-:Y:S01]  /*4a10*/  IMAD.IADD R46, R47, 0x1, R22 ;  /* 0x000000012f2e7824 */ /* 0x000fe200078e0216 */
[----:B------:R-:W-:Y:S06]  /*4a20*/  BRA `(.L_x_139) ;  /* 0xffffffc800647947 */ /* 0x000fec000383ffff */
.L_x_104:
[----:B------:R-:W-:Y:S01]  /*4a30*/  BSSY B1, `(.L_x_140) ;  /* 0x0000006000017945 */ /* 0x000fe20003800000 */
[----:B------:R-:W-:Y:S01]  /*4a40*/  PLOP3.LUT P0, PT, P0, PT, PT, 0x8, 0x80 ;  /* 0x000000000080781c */ /* 0x000fe2000070e170 */
[----:B------:R-:W-:-:S12]  /*4a50*/  IMAD.MOV.U32 R21, RZ, RZ, -0x1 ;  /* 0xffffffffff157424 */ /* 0x000fd800078e00ff */
[----:B------:R-:W-:Y:S05]  /*4a60*/  WARPSYNC.COLLECTIVE R21, `(.L_x_141) ;  /* 0x0000000015087348 */ /* 0x000fea0003c00000 */
[----:B------:R-:W-:Y:S01]  /*4a70*/  VOTE.ANY P0, P0 ;  /* 0x0000000000ff7806 */ /* 0x000fe20000000100 */
[----:B------:R-:W-:-:S12]  /*4a80*/  ENDCOLLECTIVE ;  /* 0x000000000000791b */ /* 0x000fd80003800000 */
.L_x_141:
[----:B------:R-:W-:Y:S05]  /*4a90*/  BSYNC B1 ;  /* 0x0000000000017941 */ /* 0x000fea0003800000 */
.L_x_140:
[----:B------:R-:W-:Y:S05]  /*4aa0*/  BRA `(.L_x_142) ;  /* 0xffffffc800747947 */ /* 0x000fea000383ffff */
.L_x_106:
[----:B------:R-:W-:Y:S01]  /*4ab0*/  BSSY B1, `(.L_x_143) ;  /* 0x0000006000017945 */ /* 0x000fe20003800000 */
[----:B------:R-:W-:Y:S01]  /*4ac0*/  PLOP3.LUT P0, PT, P0, PT, PT, 0x8, 0x80 ;  /* 0x000000000080781c */ /* 0x000fe2000070e170 */
[----:B------:R-:W-:-:S12]  /*4ad0*/  IMAD.MOV.U32 R21, RZ, RZ, -0x1 ;  /* 0xffffffffff157424 */ /* 0x000fd800078e00ff */
[----:B------:R-:W-:Y:S05]  /*4ae0*/  WARPSYNC.COLLECTIVE R21, `(.L_x_144) ;  /* 0x0000000015087348 */ /* 0x000fea0003c00000 */
[----:B------:R-:W-:Y:S01]  /*4af0*/  VOTE.ANY P0, P0 ;  /* 0x0000000000ff7806 */ /* 0x000fe20000000100 */
[----:B------:R-:W-:-:S12]  /*4b00*/  ENDCOLLECTIVE ;  /* 0x000000000000791b */ /* 0x000fd80003800000 */
.L_x_144:
[----:B------:R-:W-:Y:S05]  /*4b10*/  BSYNC B1 ;  /* 0x0000000000017941 */ /* 0x000fea0003800000 */
.L_x_143:
[----:B------:R-:W-:Y:S05]  /*4b20*/  BRA `(.L_x_145) ;  /* 0xffffffc800c87947 */ /* 0x000fea000383ffff */
.L_x_108:
[----:B------:R-:W-:Y:S01]  /*4b30*/  BSSY B1, `(.L_x_146) ;  /* 0x0000006000017945 */ /* 0x000fe20003800000 */
[----:B------:R-:W-:Y:S01]  /*4b40*/  PLOP3.LUT P0, PT, P0, PT, PT, 0x8, 0x80 ;  /* 0x000000000080781c */ /* 0x000fe2000070e170 */
[----:B------:R-:W-:-:S12]  /*4b50*/  IMAD.MOV.U32 R21, RZ, RZ, -0x1 ;  /* 0xffffffffff157424 */ /* 0x000fd800078e00ff */
[----:B------:R-:W-:Y:S05]  /*4b60*/  WARPSYNC.COLLECTIVE R21, `(.L_x_147) ;  /* 0x0000000015087348 */ /* 0x000fea0003c00000 */
[----:B------:R-:W-:Y:S01]  /*4b70*/  VOTE.ANY R21, PT, P0 ;  /* 0x0000000000157806 */ /* 0x000fe200000e0100 */
[----:B------:R-:W-:Y:S06]  /*4b80*/  ENDCOLLECTIVE ;  /* 0x000000000000791b */ /* 0x000fec0003800000 */
.L_x_147:
[----:B------:R-:W-:Y:S05]  /*4b90*/  BSYNC B1 ;  /* 0x0000000000017941 */ /* 0x000fea0003800000 */
.L_x_146:
        /* <DEDUP_REMOVED lines=11> */
.L_x_148:
        /* <DEDUP_REMOVED lines=9> */
.L_x_149:
        /* <DEDUP_REMOVED lines=8> */
.L_x_150:
        /* <DEDUP_REMOVED lines=8> */
.L_x_151:
        /* <DEDUP_REMOVED lines=8> */
.L_x_152:
[----:B------:R-:W-:Y:S02]  /*4e60*/  SEL R22, R22, RZ, !P0 ;  /* 0x000000ff16167207 */ /* 0x000fe40004000000 */
[----:B------:R-:W-:Y:S02]  /*4e70*/  ISETP.NE.AND P0, PT, R26, 0x65, PT ;  /* 0x000000651a00780c */ /* 0x000fe40003f05270 */
[----:B------:R-:W-:-:S11]  /*4e80*/  IADD3 R46, PT, PT, R47, R22, R46 ;  /* 0x000000162f2e7210 */ /* 0x000fd60007ffe02e */
[----:B------:R-:W-:Y:S05]  /*4e90*/  WARPSYNC.COLLECTIVE R21, `(.L_x_153) ;  /* 0x0000000015087348 */ /* 0x000fea0003c00000 */
[----:B------:R-:W-:Y:S01]  /*4ea0*/  VOTE.ALL P0, P0 ;  /* 0x0000000000ff7806 */ /* 0x000fe20000000000 */
[----:B------:R-:W-:-:S12]  /*4eb0*/  ENDCOLLECTIVE ;  /* 0x000000000000791b */ /* 0x000fd80003800000 */
.L_x_153:
[----:B------:R-:W-:Y:S05]  /*4ec0*/  BRA `(.L_x_154) ;  /* 0xffffffc800607947 */ /* 0x000fea000383ffff */
.L_x_113:
[----:B------:R-:W-:Y:S01]  /*4ed0*/  BSSY B0, `(.L_x_155) ;  /* 0x0000006000007945 */ /* 0x000fe20003800000 */
[----:B------:R-:W-:Y:S01]  /*4ee0*/  PLOP3.LUT P0, PT, P0, PT, PT, 0x8, 0x80 ;  /* 0x000000000080781c */ /* 0x000fe2000070e170 */
[----:B------:R-:W-:-:S12]  /*4ef0*/  IMAD.MOV.U32 R21, RZ, RZ, -0x1 ;  /* 0xffffffffff157424 */ /* 0x000fd800078e00ff */
[----:B------:R-:W-:Y:S05]  /*4f00*/  WARPSYNC.COLLECTIVE R21, `(.L_x_156) ;  /* 0x0000000015087348 */ /* 0x000fea0003c00000 */
[----:B------:R-:W-:Y:S01]  /*4f10*/  VOTE.ANY P0, P0 ;  /* 0x0000000000ff7806 */ /* 0x000fe20000000100 */
[----:B------:R-:W-:-:S12]  /*4f20*/  ENDCOLLECTIVE ;  /* 0x000000000000791b */ /* 0x000fd80003800000 */
.L_x_156:
[----:B------:R-:W-:Y:S05]  /*4f30*/  BSYNC B0 ;  /* 0x0000000000007941 */ /* 0x000fea0003800000 */
.L_x_155:
[----:B------:R-:W-:Y:S05]  /*4f40*/  BRA `(.L_x_157) ;  /* 0xffffffe000987947 */ /* 0x000fea000383ffff */
.L_x_115:
[----:B------:R-:W-:Y:S01]  /*4f50*/  BSSY B0, `(.L_x_158) ;  /* 0x0000006000007945 */ /* 0x000fe20003800000 */
[----:B------:R-:W-:Y:S01]  /*4f60*/  PLOP3.LUT P0, PT, P0, PT, PT, 0x8, 0x80 ;  /* 0x000000000080781c */ /* 0x000fe2000070e170 */
[----:B------:R-:W-:-:S12]  /*4f70*/  IMAD.MOV.U32 R21, RZ, RZ, -0x1 ;  /* 0xffffffffff157424 */ /* 0x000fd800078e00ff */
[----:B------:R-:W-:Y:S05]  /*4f80*/  WARPSYNC.COLLECTIVE R21, `(.L_x_159) ;  /* 0x0000000015087348 */ /* 0x000fea0003c00000 */
[----:B------:R-:W-:Y:S01]  /*4f90*/  VOTE.ANY P0, P0 ;  /* 0x0000000000ff7806 */ /* 0x000fe20000000100 */
[----:B------:R-:W-:-:S12]  /*4fa0*/  ENDCOLLECTIVE ;  /* 0x000000000000791b */ /* 0x000fd80003800000 */
.L_x_159:
[----:B------:R-:W-:Y:S05]  /*4fb0*/  BSYNC B0 ;  /* 0x0000000000007941 */ /* 0x000fea0003800000 */
.L_x_158:
[----:B------:R-:W-:Y:S05]  /*4fc0*/  BRA `(.L_x_160) ;  /* 0xffffffe000ec7947 */ /* 0x000fea000383ffff */
.L_x_117:
[----:B------:R-:W0:Y:S01]  /*4fd0*/  S2R R26, SR_GEMASK ;  /* 0x00000000001a7919 */ /* 0x000e220000003c00 */
[----:B------:R-:W-:Y:S01]  /*4fe0*/  BSSY B0, `(.L_x_161) ;  /* 0x0000006000007945 */ /* 0x000fe20003800000 */
[----:B------:R-:W-:Y:S01]  /*4ff0*/  PLOP3.LUT P0, PT, P0, PT, PT, 0x8, 0x80 ;  /* 0x000000000080781c */ /* 0x000fe2000070e170 */
[----:B------:R-:W-:-:S12]  /*5000*/  IMAD.MOV.U32 R21, RZ, RZ, -0x1 ;  /* 0xffffffffff157424 */ /* 0x000fd800078e00ff */
[----:B0-----:R-:W-:Y:S05]  /*5010*/  WARPSYNC.COLLECTIVE R21, `(.L_x_162) ;  /* 0x0000000015087348 */ /* 0x001fea0003c00000 */
[----:B------:R-:W-:Y:S01]  /*5020*/  VOTE.ANY R21, PT, P0 ;  /* 0x0000000000157806 */ /* 0x000fe200000e0100 */
[----:B0-----:R-:W-:Y:S06]  /*5030*/  ENDCOLLECTIVE ;  /* 0x000000000000791b */ /* 0x001fec0003800000 */
.L_x_162:
[----:B------:R-:W-:Y:S05]  /*5040*/  BSYNC B0 ;  /* 0x0000000000007941 */ /* 0x000fea0003800000 */
.L_x_161:
[----:B------:R-:W-:Y:S01]  /*5050*/  LOP3.LUT R21, R21, 0x80000000, R26, 0xec, !PT ;  /* 0x8000000015157812 */ /* 0x000fe200078eec1a */
[----:B------:R-:W-:-:S04]  /*5060*/  IMAD.MOV.U32 R17, RZ, RZ, 0x1 ;  /* 0x00000001ff117424 */ /* 0x000fc800078e00ff */
        /* <DEDUP_REMOVED lines=8> */
.L_x_163:
[----:B------:R-:W-:Y:S01]  /*50f0*/  ISETP.GE.AND P0, PT, R38, R20, PT ;  /* 0x000000142600720c */ /* 0x000fe20003f06270 */
[----:B------:R-:W-:-:S03]  /*5100*/  IMAD.MOV.U32 R17, RZ, RZ, 0x2 ;  /* 0x00000002ff117424 */ /* 0x000fc600078e00ff */
[----:B------:R-:W-:-:S05]  /*5110*/  SEL R22, R22, RZ, !P0 ;  /* 0x000000ff16167207 */ /* 0x000fca0004000000 */
[----:B------:R-:W-:Y:S02]  /*5120*/  IMAD.IADD R43, R22, 0x1, R19 ;  /* 0x00000001162b7824 */ /* 0x000fe400078e0213 */
[----:B------:R-:W-:Y:S02]  /*5130*/  VIADD R19, R38, 0x2 ;  /* 0x0000000226137836 */ /* 0x000fe40000000000 */
[----:B------:R-:W-:-:S03]  /*5140*/  IMAD.MOV.U32 R16, RZ, RZ, R43 ;  /* 0x000000ffff107224 */ /* 0x000fc600078e002b */
[----:B------:R-:W-:Y:S01]  /*5150*/  ISETP.GT.AND P0, PT, R19, R20, PT ;  /* 0x000000141300720c */ /* 0x000fe20003f04270 */
[----:B------:R-:W-:-:S12]  /*5160*/  VIADD R19, R38, 0x4 ;  /* 0x0000000426137836 */ /* 0x000fd80000000000 */
[----:B------:R-:W-:Y:S05]  /*5170*/  WARPSYNC.COLLECTIVE R21, `(.L_x_164) ;  /* 0x0000000015087348 */ /* 0x000fea0003c00000 */
[----:B------:R0:W1:Y:S02]  /*5180*/  SHFL.DOWN P3, R22, R16, R17, R20 ;  /* 0x0800001110167389 */ /* 0x0000640000060014 */
[----:B01----:R-:W-:Y:S05]  /*5190*/  ENDCOLLECTIVE ;  /* 0x000000000000791b */ /* 0x003fea0003800000 */
.L_x_164:
[----:B------:R-:W-:Y:S01]  /*51a0*/  IMAD.MOV.U32 R17, RZ, RZ, 0x4 ;  /* 0x00000004ff117424 */ /* 0x000fe200078e00ff */
[----:B------:R-:W-:Y:S02]  /*51b0*/  SEL R22, R22, RZ, !P0 ;  /* 0x000000ff16167207 */ /* 0x000fe40004000000 */
[----:B------:R-:W-:-:S03]  /*51c0*/  ISETP.GT.AND P0, PT, R19, R20, PT ;  /* 0x000000141300720c */ /* 0x000fc60003f04270 */
[----:B------:R-:W-:Y:S02]  /*51d0*/  IMAD.IADD R45, R43, 0x1, R22 ;  /* 0x000000012b2d7824 */ /* 0x000fe400078e0216 */
[----:B------:R-:W-:Y:S02]  /*51e0*/  VIADD R43, R38, 0x8 ;  /* 0x00000008262b7836 */ /* 0x000fe40000000000 */
[----:B------:R-:W-:-:S07]  /*51f0*/  IMAD.MOV.U32 R16, RZ, RZ, R45 ;  /* 0x000000ffff107224 */ /* 0x000fce00078e002d */
[----:B------:R-:W-:Y:S05]  /*5200*/  WARPSYNC.COLLECTIVE R21, `(.L_x_165) ;  /* 0x0000000015087348 */ /* 0x000fea0003c00000 */
[----:B------:R0:W1:Y:S02]  /*5210*/  SHFL.DOWN P3, R22, R16, R17, R20 ;  /* 0x0800001110167389 */ /* 0x0000640000060014 */
[----:B01----:R-:W-:Y:S05]  /*5220*/  ENDCOLLECTIVE ;  /* 0x000000000000791b */ /* 0x003fea0003800000 */
.L_x_165:
        /* <DEDUP_REMOVED lines=9> */
.L_x_166:
[----:B------:R-:W-:Y:S01]  /*52c0*/  IMAD.MOV.U32 R17, RZ, RZ, 0x10 ;  /* 0x00000010ff117424 */ /* 0x000fe200078e00ff */
[----:B------:R-:W-:Y:S02]  /*52d0*/  SEL R22, R22, RZ, !P0 ;  /* 0x000000ff16167207 */ /* 0x000fe40004000000 */
[----:B------:R-:W-:-:S03]  /*52e0*/  ISETP.NE.AND P0, PT, R18, 0x65, PT ;  /* 0x000000651200780c */ /* 0x000fc60003f05270 */
[----:B------:R-:W-:Y:S02]  /*52f0*/  IMAD.IADD R43, R19, 0x1, R22 ;  /* 0x00000001132b7824 */ /* 0x000fe400078e0216 */
[----:B------:R-:W-:Y:S02]  /*5300*/  VIADD R19, R38, 0x10 ;  /* 0x0000001026137836 */ /* 0x000fe40000000000 */
[----:B------:R-:W-:-:S03]  /*5310*/  IMAD.MOV.U32 R16, RZ, RZ, R43 ;  /* 0x000000ffff107224 */ /* 0x000fc600078e002b */
[----:B------:R-:W-:-:S13]  /*5320*/  ISETP.GT.AND P2, PT, R19, R20, PT ;  /* 0x000000141300720c */ /* 0x000fda0003f44270 */
[----:B------:R-:W-:Y:S05]  /*5330*/  WARPSYNC.COLLECTIVE R21, `(.L_x_167) ;  /* 0x0000000015087348 */ /* 0x000fea0003c00000 */
[----:B------:R0:W1:Y:S02]  /*5340*/  SHFL.DOWN P3, R22, R16, R17, R20 ;  /* 0x0800001110167389 */ /* 0x0000640000060014 */
[----:B01----:R-:W-:Y:S05]  /*5350*/  ENDCOLLECTIVE ;  /* 0x000000000000791b */ /* 0x003fea0003800000 */
.L_x_167:
[----:B------:R-:W-:Y:S05]  /*5360*/  WARPSYNC.COLLECTIVE R21, `(.L_x_168) ;  /* 0x0000000015087348 */ /* 0x000fea0003c00000 */
[----:B------:R-:W-:Y:S01]  /*5370*/  VOTE.ALL P0, P0 ;  /* 0x0000000000ff7806 */ /* 0x000fe20000000000 */
[----:B------:R-:W-:-:S12]  /*5380*/  ENDCOLLECTIVE ;  /* 0x000000000000791b */ /* 0x000fd80003800000 */
.L_x_168:
[----:B------:R-:W-:Y:S02]  /*5390*/  IADD3 R44, P3, PT, R44, 0x100, RZ ;  /* 0x000001002c2c7810 */ /* 0x000fe40007f7e0ff */
[----:B------:R-:W-:-:S03]  /*53a0*/  SEL R22, R22, RZ, !P2 ;  /* 0x000000ff16167207 */ /* 0x000fc60005000000 */
[----:B------:R-:W-:Y:S02]  /*53b0*/  IMAD.X R45, RZ, RZ, R45, P3 ;  /* 0x000000ffff2d7224 */ /* 0x000fe400018e062d */
[----:B------:R-:W-:Y:S01]  /*53c0*/  IMAD.IADD R46, R43, 0x1, R22 ;  /* 0x000000012b2e7824 */ /* 0x000fe200078e0216 */
[----:B------:R-:W-:Y:S06]  /*53d0*/  BRA `(.L_x_169) ;  /* 0xffffffe000847947 */ /* 0x000fec000383ffff */
.L_x_119:
[----:B------:R-:W-:Y:S01]  /*53e0*/  BSSY B0, `(.L_x_170) ;  /* 0x0000006000007945 */ /* 0x000fe20003800000 */
[----:B------:R-:W-:Y:S01]  /*53f0*/  PLOP3.LUT P0, PT, P0, PT, PT, 0x8, 0x80 ;  /* 0x000000000080781c */ /* 0x000fe2000070e170 */
[----:B------:R-:W-:-:S12]  /*5400*/  IMAD.MOV.U32 R21, RZ, RZ, -0x1 ;  /* 0xffffffffff157424 */ /* 0x000fd800078e00ff */
[----:B------:R-:W-:Y:S05]  /*5410*/  WARPSYNC.COLLECTIVE R21, `(.L_x_171) ;  /* 0x0000000015087348 */ /* 0x000fea0003c00000 */
[----:B------:R-:W-:Y:S01]  /*5420*/  VOTE.ANY P0, P0 ;  /* 0x0000000000ff7806 */ /* 0x000fe20000000100 */
[----:B------:R-:W-:-:S12]  /*5430*/  ENDCOLLECTIVE ;  /* 0x000000000000791b */ /* 0x000fd80003800000 */
.L_x_171:
[----:B------:R-:W-:Y:S05]  /*5440*/  BSYNC B0 ;  /* 0x0000000000007941 */ /* 0x000fea0003800000 */
.L_x_170:
[----:B------:R-:W-:Y:S05]  /*5450*/  BRA `(.L_x_172) ;  /* 0xffffffe0008c7947 */ /* 0x000fea000383ffff */
.L_x_121:
[----:B------:R-:W-:Y:S01]  /*5460*/  BSSY B0, `(.L_x_173) ;  /* 0x0000006000007945 */ /* 0x000fe20003800000 */
[----:B------:R-:W-:Y:S01]  /*5470*/  PLOP3.LUT P0, PT, P0, PT, PT, 0x8, 0x80 ;  /* 0x000000000080781c */ /* 0x000fe2000070e170 */
[----:B------:R-:W-:-:S12]  /*5480*/  IMAD.MOV.U32 R21, RZ, RZ, -0x1 ;  /* 0xffffffffff157424 */ /* 0x000fd800078e00ff */
[----:B------:R-:W-:Y:S05]  /*5490*/  WARPSYNC.COLLECTIVE R21, `(.L_x_174) ;  /* 0x0000000015087348 */ /* 0x000fea0003c00000 */
[----:B------:R-:W-:Y:S01]  /*54a0*/  VOTE.ANY P0, P0 ;  /* 0x0000000000ff7806 */ /* 0x000fe20000000100 */
[----:B------:R-:W-:-:S12]  /*54b0*/  ENDCOLLECTIVE ;  /* 0x000000000000791b */ /* 0x000fd80003800000 */
.L_x_174:
[----:B------:R-:W-:Y:S05]  /*54c0*/  BSYNC B0 ;  /* 0x0000000000007941 */ /* 0x000fea0003800000 */
.L_x_173:
[----:B------:R-:W-:Y:S05]  /*54d0*/  BRA `(.L_x_175) ;  /* 0xffffffe000e07947 */ /* 0x000fea000383ffff */
.L_x_123:
[----:B------:R-:W-:Y:S01]  /*54e0*/  BSSY B0, `(.L_x_176) ;  /* 0x0000006000007945 */ /* 0x000fe20003800000 */
[----:B------:R-:W-:Y:S01]  /*54f0*/  PLOP3.LUT P0, PT, P0, PT, PT, 0x8, 0x80 ;  /* 0x000000000080781c */ /* 0x000fe2000070e170 */
[----:B------:R-:W-:-:S12]  /*5500*/  IMAD.MOV.U32 R21, RZ, RZ, -0x1 ;  /* 0xffffffffff157424 */ /* 0x000fd800078e00ff */
[----:B------:R-:W-:Y:S05]  /*5510*/  WARPSYNC.COLLECTIVE R21, `(.L_x_177) ;  /* 0x0000000015087348 */ /* 0x000fea0003c00000 */
[----:B------:R-:W-:Y:S01]  /*5520*/  VOTE.ANY R21, PT, P0 ;  /* 0x0000000000157806 */ /* 0x000fe200000e0100 */
[----:B------:R-:W-:Y:S06]  /*5530*/  ENDCOLLECTIVE ;  /* 0x000000000000791b */ /* 0x000fec0003800000 */
.L_x_177:
[----:B------:R-:W-:Y:S05]  /*5540*/  BSYNC B0 ;  /* 0x0000000000007941 */ /* 0x000fea0003800000 */
.L_x_176:
        /* <DEDUP_REMOVED lines=11> */
.L_x_178:
        /* <DEDUP_REMOVED lines=11> */
.L_x_179:
        /* <DEDUP_REMOVED lines=9> */
.L_x_180:
        /* <DEDUP_REMOVED lines=8> */
.L_x_181:
        /* <DEDUP_REMOVED lines=9> */
.L_x_182:
[----:B------:R-:W-:Y:S02]  /*5850*/  SEL R22, R22, RZ, !P0 ;  /* 0x000000ff16167207 */ /* 0x000fe40004000000 */
[----:B------:R-:W-:Y:S02]  /*5860*/  ISETP.NE.AND P0, PT, R18, 0x65, PT ;  /* 0x000000651200780c */ /* 0x000fe40003f05270 */
[----:B------:R-:W-:-:S11]  /*5870*/  IADD3 R46, PT, PT, R47, R22, R46 ;  /* 0x000000162f2e7210 */ /* 0x000fd60007ffe02e */
[----:B------:R-:W-:Y:S05]  /*5880*/  WARPSYNC.COLLECTIVE R21, `(.L_x_183) ;  /* 0x0000000015087348 */ /* 0x000fea0003c00000 */
[----:B------:R-:W-:Y:S01]  /*5890*/  VOTE.ALL P0, P0 ;  /* 0x0000000000ff7806 */ /* 0x000fe20000000000 */
[----:B------:R-:W-:-:S12]  /*58a0*/  ENDCOLLECTIVE ;  /* 0x000000000000791b */ /* 0x000fd80003800000 */
.L_x_183:
[----:B------:R-:W-:Y:S05]  /*58b0*/  BRA `(.L_x_184) ;  /* 0xffffffe000787947 */ /* 0x000fea000383ffff */
.L_x_185:
        /* <DEDUP_REMOVED lines=12> */
.L_x_290:


//--------------------- .text._ZN3cub18CUB_300001_SM_10006detail4scan16DeviceScanKernelINS2_10policy_hubIiiijN4cuda3std3__44plusIvEEE10Policy1000EPiSC_NS0_13ScanTileStateIiLb1EEES9_NS1_10InputValueIiSC_EEjiLb0EiEEvT0_T1_T2_iT3_T4_T5_ --------------------------
	.section	.text._ZN3cub18CUB_300001_SM_10006detail4scan16DeviceScanKernelINS2_10policy_hubIiiijN4cuda3std3__44plusIvEEE10Policy1000EPiSC_NS0_13ScanTileStateIiLb1EEES9_NS1_10InputValueIiSC_EEjiLb0EiEEvT0_T1_T2_iT3_T4_T5_,"ax",@progbits
	.align	128
        .global         _ZN3cub18CUB_300001_SM_10006detail4scan16DeviceScanKernelINS2_10policy_hubIiiijN4cuda3std3__44plusIvEEE10Policy1000EPiSC_NS0_13ScanTileStateIiLb1EEES9_NS1_10InputValueIiSC_EEjiLb0EiEEvT0_T1_T2_iT3_T4_T5_
        .type           _ZN3cub18CUB_300001_SM_10006detail4scan16DeviceScanKernelINS2_10policy_hubIiiijN4cuda3std3__44plusIvEEE10Policy1000EPiSC_NS0_13ScanTileStateIiLb1EEES9_NS1_10InputValueIiSC_EEjiLb0EiEEvT0_T1_T2_iT3_T4_T5_,@function
        .size           _ZN3cub18CUB_300001_SM_10006detail4scan16DeviceScanKernelINS2_10policy_hubIiiijN4cuda3std3__44plusIvEEE10Policy1000EPiSC_NS0_13ScanTileStateIiLb1EEES9_NS1_10InputValueIiSC_EEjiLb0EiEEvT0_T1_T2_iT3_T4_T5_,(.L_x_291 - _ZN3cub18CUB_300001_SM_10006detail4scan16DeviceScanKernelINS2_10policy_hubIiiijN4cuda3std3__44plusIvEEE10Policy1000EPiSC_NS0_13ScanTileStateIiLb1EEES9_NS1_10InputValueIiSC_EEjiLb0EiEEvT0_T1_T2_iT3_T4_T5_)
        .other          _ZN3cub18CUB_300001_SM_10006detail4scan16DeviceScanKernelINS2_10policy_hubIiiijN4cuda3std3__44plusIvEEE10Policy1000EPiSC_NS0_13ScanTileStateIiLb1EEES9_NS1_10InputValueIiSC_EEjiLb0EiEEvT0_T1_T2_iT3_T4_T5_,@"STO_CUDA_ENTRY STV_DEFAULT"
_ZN3cub18CUB_300001_SM_10006detail4scan16DeviceScanKernelINS2_10policy_hubIiiijN4cuda3std3__44plusIvEEE10Policy1000EPiSC_NS0_13ScanTileStateIiLb1EEES9_NS1_10InputValueIiSC_EEjiLb0EiEEvT0_T1_T2_iT3_T4_T5_:
.text._ZN3cub18CUB_300001_SM_10006detail4scan16DeviceScanKernelINS2_10policy_hubIiiijN4cuda3std3__44plusIvEEE10Policy1000EPiSC_NS0_13ScanTileStateIiLb1EEES9_NS1_10InputValueIiSC_EEjiLb0EiEEvT0_T1_T2_iT3_T4_T5_:
        /* <DEDUP_REMOVED lines=151> */
[----:B------:R-:W-:Y:S02]  /*0970*/  ISETP.NE.AND P0, PT, R40, 0xa, PT ;  /* 0x0000000a2800780c */ /* 0x000fe40003f05270 */
[----:B------:R-:W-:Y:S02]  /*0980*/  SEL R16, R24, R16, !P1 ;  /* 0x0000001018107207 */ /* 0x000fe40004800000 */
[----:B------:R-:W-:Y:S02]  /*0990*/  ISETP.NE.AND P1, PT, R40, 0xb, PT ;  /* 0x0000000b2800780c */ /* 0x000fe40003f25270 */
[----:B------:R-:W-:Y:S02]  /*09a0*/  SEL R16, R25, R16, !P0 ;  /* 0x0000001019107207 */ /* 0x000fe40004000000 */
[----:B------:R-:W-:-:S02]  /*09b0*/  ISETP.GE.U32.AND P0, PT, R49, 0x20, PT ;  /* 0x000000203100780c */ /* 0x000fc40003f06070 */
[----:B------:R-:W-:Y:S02]  /*09c0*/  SEL R16, R26, R16, !P1 ;  /* 0x000000101a107207 */ /* 0x000fe40004800000 */
[----:B------:R-:W-:Y:S02]  /*09d0*/  ISETP.NE.AND P1, PT, R49, RZ, PT ;  /* 0x000000ff3100720c */ /* 0x000fe40003f25270 */
[----:B------:R-:W-:Y:S02]  /*09e0*/  SEL R16, R16, RZ, P0 ;  /* 0x000000ff10107207 */ /* 0x000fe40000000000 */
[--C-:B-----5:R-:W-:Y:S02]  /*09f0*/  IADD3 R27, PT, PT, R26, R27, R39.reuse ;  /* 0x0000001b1a1b7210 */ /* 0x120fe40007ffe027 */
[----:B------:R-:W-:-:S07]  /*0a00*/  IADD3 R16, PT, PT, R16, R37, R39 ;  /* 0x0000002510107210 */ /* 0x000fce0007ffe027 */
[----:B------:R-:W-:Y:S05]  /*0a10*/  @P1 BRA `(.L_x_189) ;  /* 0x0000000c00f01947 */ /* 0x000fea0003800000 */
[----:B------:R-:W0:Y:S01]  /*0a20*/  LDC.64 R18, c[0x0][0x390] ;  /* 0x0000e400ff127b82 */ /* 0x000e220000000a00 */
[----:B------:R-:W-:-:S05]  /*0a30*/  IMAD.MOV.U32 R26, RZ, RZ, 0x65 ;  /* 0x00000065ff1a7424 */ /* 0x000fca00078e00ff */
[----:B0-----:R0:W-:Y:S01]  /*0a40*/  ST.E.64.STRONG.GPU desc[UR8][R18.64+0x100], R26 ;  /* 0x0001001a12007985 */ /* 0x0011e2000c10fb08 */
[----:B------:R-:W-:Y:S05]  /*0a50*/  BRA `(.L_x_189) ;  /* 0x0000000c00e07947 */ /* 0x000fea0003800000 */
.L_x_188:
        /* <DEDUP_REMOVED lines=20> */
[----:B-----5:R-:W0:Y:S02]  /*0ba0*/  SHFL.UP P0, R39, R24, 0x8, RZ ;  /* 0x0500000018277989 */ /* 0x020e2400000000ff */
        /* <DEDUP_REMOVED lines=16> */
[----:B------:R-:W-:Y:S02]  /*0cb0*/  SEL R17, R37, RZ, P2 ;  /* 0x000000ff25117207 */ /* 0x000fe40001000000 */
        /* <DEDUP_REMOVED lines=44> */
.L_x_220:
[----:B------:R-:W-:Y:S05]  /*0f80*/  @!P0 BRA `(.L_x_192) ;  /* 0x0000000000748947 */ /* 0x000fea0003800000 */
[----:B------:R-:W-:-:S07]  /*0f90*/  IMAD.MOV.U32 R20, RZ, RZ, 0x3b8 ;  /* 0x000003b8ff147424 */ /* 0x000fce00078e00ff */
.L_x_194:
        /* <DEDUP_REMOVED lines=27> */
.L_x_223:
[----:B------:R-:W-:Y:S05]  /*1150*/  @P0 BRA `(.L_x_194) ;  /* 0xfffffffc00900947 */ /* 0x000fea000383ffff */
.L_x_192:
[----:B------:R-:W-:Y:S01]  /*1160*/  UMOV UR5, 0xffffffff ;  /* 0xffffffff00057882 */ /* 0x000fe20000000000 */
[----:B------:R-:W-:Y:S02]  /*1170*/  ISETP.NE.AND P0, PT, R40, 0x65, PT ;  /* 0x000000652800780c */ /* 0x000fe40003f05270 */
[----:B------:R-:W-:Y:S11]  /*1180*/  BRA.DIV UR5, `(.L_x_195) ;  /* 0x0000003205f47947 */ /* 0x000ff6000b800000 */
[----:B------:R-:W0:Y:S01]  /*1190*/  S2R R48, SR_GEMASK ;  /* 0x0000000000307919 */ /* 0x000e220000003c00 */
[----:B------:R-:W-:Y:S01]  /*11a0*/  VOTE.ANY R19, PT, !P0 ;  /* 0x0000000000137806 */ /* 0x000fe200040e0100 */
[C---:B------:R-:W-:Y:S01]  /*11b0*/  VIADD R22, R47.reuse, 0x2 ;  /* 0x000000022f167836 */ /* 0x040fe20000000000 */
[----:B------:R-:W1:Y:S01]  /*11c0*/  LDC.64 R42, c[0x0][0x390] ;  /* 0x0000e400ff2a7b82 */ /* 0x000e620000000a00 */
[C---:B------:R-:W-:Y:S02]  /*11d0*/  VIADD R23, R47.reuse, 0x4 ;  /* 0x000000042f177836 */ /* 0x040fe40000000000 */
[----:B------:R-:W-:Y:S01]  /*11e0*/  VIADD R26, R47, 0x8 ;  /* 0x000000082f1a7836 */ /* 0x000fe20000000000 */
[----:B-1----:R-:W-:Y:S02]  /*11f0*/  IADD3 R42, P3, PT, R42, 0x100, RZ ;  /* 0x000001002a2a7810 */ /* 0x002fe40007f7e0ff */
[----:B0-----:R-:W-:-:S03]  /*1200*/  LOP3.LUT R19, R19, 0x80000000, R48, 0xec, !PT ;  /* 0x8000000013137812 */ /* 0x001fc600078eec30 */
[----:B------:R-:W-:Y:S02]  /*1210*/  IMAD.X R43, RZ, RZ, R43, P3 ;  /* 0x000000ffff2b7224 */ /* 0x000fe400018e062b */
[----:B------:R-:W-:-:S05]  /*1220*/  VIADD R16, R19, 0xffffffff ;  /* 0xffffffff13107836 */ /* 0x000fca0000000000 */
[----:B------:R-:W-:-:S06]  /*1230*/  LOP3.LUT R16, R19, R16, RZ, 0xc, !PT ;  /* 0x0000001013107212 */ /* 0x000fcc00078e0cff */
[----:B------:R-:W0:Y:S02]  /*1240*/  POPC R16, R16 ;  /* 0x0000001000107309 */ /* 0x000e240000000000 */
[----:B0-----:R-:W0:Y:S01]  /*1250*/  SHFL.DOWN PT, R20, R41, 0x1, R16 ;  /* 0x0820000029147989 */ /* 0x001e2200000e0010 */
[----:B------:R-:W-:-:S04]  /*1260*/  ISETP.GE.AND P0, PT, R47, R16, PT ;  /* 0x000000102f00720c */ /* 0x000fc80003f06270 */
[----:B0-----:R-:W-:Y:S02]  /*1270*/  SEL R20, R20, RZ, !P0 ;  /* 0x000000ff14147207 */ /* 0x001fe40004000000 */
[----:B------:R-:W-:-:S03]  /*1280*/  ISETP.GT.AND P0, PT, R22, R16, PT ;  /* 0x000000101600720c */ /* 0x000fc60003f04270 */
[----:B------:R-:W-:-:S05]  /*1290*/  IMAD.IADD R37, R20, 0x1, R41 ;  /* 0x0000000114257824 */ /* 0x000fca00078e0229 */
[----:B------:R-:W0:Y:S02]  /*12a0*/  SHFL.DOWN PT, R20, R37, 0x2, R16 ;  /* 0x0840000025147989 */ /* 0x000e2400000e0010 */
[----:B0-----:R-:W-:Y:S02]  /*12b0*/  SEL R20, R20, RZ, !P0 ;  /* 0x000000ff14147207 */ /* 0x001fe40004000000 */
[----:B------:R-:W-:-:S03]  /*12c0*/  ISETP.GT.AND P0, PT, R23, R16, PT ;  /* 0x000000101700720c */ /* 0x000fc60003f04270 */
[----:B------:R-:W-:Y:S02]  /*12d0*/  IMAD.IADD R39, R37, 0x1, R20 ;  /* 0x0000000125277824 */ /* 0x000fe400078e0214 */
[----:B------:R-:W-:-:S03]  /*12e0*/  VIADD R37, R47, 0x10 ;  /* 0x000000102f257836 */ /* 0x000fc60000000000 */
[----:B------:R-:W0:Y:S02]  /*12f0*/  SHFL.DOWN PT, R20, R39, 0x4, R16 ;  /* 0x0880000027147989 */ /* 0x000e2400000e0010 */
[-C--:B------:R-:W-:Y:S02]  /*1300*/  ISETP.GT.AND P2, PT, R37, R16.reuse, PT ;  /* 0x000000102500720c */ /* 0x080fe40003f44270 */
        /* <DEDUP_REMOVED lines=11> */
.L_x_232:
[----:B------:R-:W-:Y:S05]  /*13c0*/  @!P0 BRA `(.L_x_196) ;  /* 0x0000000400248947 */ /* 0x000fea0003800000 */
[----:B------:R-:W-:-:S07]  /*13d0*/  IMAD.MOV.U32 R44, RZ, RZ, 0x3b8 ;  /* 0x000003b8ff2c7424 */ /* 0x000fce00078e00ff */
.L_x_202:
        /* <DEDUP_REMOVED lines=10> */
.L_x_235:
[----:B------:R-:W-:Y:S05]  /*1480*/  @!P0 BRA `(.L_x_198) ;  /* 0x0000000000748947 */ /* 0x000fea0003800000 */
[----:B------:R-:W-:-:S07]  /*1490*/  IMAD.MOV.U32 R20, RZ, RZ, R44 ;  /* 0x000000ffff147224 */ /* 0x000fce00078e002c */
.L_x_200:
        /* <DEDUP_REMOVED lines=27> */
.L_x_238:
[----:B------:R-:W-:Y:S05]  /*1650*/  @P0 BRA `(.L_x_200) ;  /* 0xfffffffc00900947 */ /* 0x000fea000383ffff */
.L_x_198:
        /* <DEDUP_REMOVED lines=31> */
.L_x_247:
[----:B------:R-:W-:Y:S05]  /*1850*/  @P0 BRA `(.L_x_202) ;  /* 0xfffffff800e00947 */ /* 0x000fea000383ffff */
.L_x_196:
        /* <DEDUP_REMOVED lines=15> */
.L_x_190:
[----:B------:R-:W-:Y:S05]  /*1950*/  WARPSYNC.ALL ;  /* 0x0000000000007948 */ /* 0x000fea0003800000 */
[----:B------:R-:W0:Y:S08]  /*1960*/  S2UR UR6, SR_CgaCtaId ;  /* 0x00000000000679c3 */ /* 0x000e300000008800 */
[----:B------:R-:W-:Y:S01]  /*1970*/  BAR.SYNC.DEFER_BLOCKING 0x0 ;  /* 0x0000000000007b1d */ /* 0x000fe20000010000 */
[----:B------:R-:W-:-:S05]  /*1980*/  ISETP.NE.AND P0, PT, R49, RZ, PT ;  /* 0x000000ff3100720c */ /* 0x000fca0003f05270 */
[----:B------:R-:W-:Y:S02]  /*1990*/  UMOV UR5, 0x400 ;  /* 0x0000040000057882 */ /* 0x000fe40000000000 */
[----:B0-----:R-:W-:-:S09]  /*19a0*/  ULEA UR5, UR6, UR5, 0x18 ;  /* 0x0000000506057291 */ /* 0x001fd2000f8ec0ff */
[----:B------:R-:W0:Y:S02]  /*19b0*/  LDS R17, [UR5+0x4c] ;  /* 0x00004c05ff117984 */ /* 0x000e240008000800 */
[----:B0-----:R-:W-:-:S05]  /*19c0*/  SEL R17, R17, RZ, P0 ;  /* 0x000000ff11117207 */ /* 0x001fca0000000000 */
[----:B------:R-:W-:-:S07]  /*19d0*/  IMAD.IADD R16, R17, 0x1, R16 ;  /* 0x0000000111107824 */ /* 0x000fce00078e0210 */
.L_x_189:
[----:B------:R-:W-:Y:S05]  /*19e0*/  BSYNC.RECONVERGENT B0 ;  /* 0x0000000000007941 */ /* 0x000fea0003800200 */
.L_x_187:
[----:B------:R-:W-:Y:S01]  /*19f0*/  IMAD.IADD R17, R4, 0x1, R16 ;  /* 0x0000000104117824 */ /* 0x000fe200078e0210 */
[----:B------:R-:W-:Y:S03]  /*1a00*/  BAR.SYNC.DEFER_BLOCKING 0x0 ;  /* 0x0000000000007b1d */ /* 0x000fe60000010000 */
[----:B------:R-:W-:-:S03]  /*1a10*/  IMAD.IADD R4, R5, 0x1, R17 ;  /* 0x0000000105047824 */ /* 0x000fc600078e0211 */
[----:B------:R-:W2:Y:S01]  /*1a20*/  LDCU.64 UR6, c[0x0][0x388] ;  /* 0x00007100ff0677ac */ /* 0x000ea20008000a00 */
[----:B------:R-:W-:-:S04]  /*1a30*/  IMAD.IADD R5, R6, 0x1, R4 ;  /* 0x0000000106057824 */ /* 0x000fc800078e0204 */
        /* <DEDUP_REMOVED lines=8> */
[----:B------:R-:W-:Y:S03]  /*1ac0*/  STS.64 [R0+0x10], R6 ;  /* 0x0000100600007388 */ /* 0x000fe60000000a00 */
[----:B------:R-:W-:Y:S01]  /*1ad0*/  IMAD.IADD R12, R13, 0x1, R11 ;  /* 0x000000010d0c7824 */ /* 0x000fe200078e020b */
[----:B------:R-:W-:Y:S03]  /*1ae0*/  STS.64 [R0+0x18], R8 ;  /* 0x0000180800007388 */ /* 0x000fe60000000a00 */
[----:B------:R-:W-:Y:S01]  /*1af0*/  IMAD.IADD R13, R14, 0x1, R12 ;  /* 0x000000010e0d7824 */ /* 0x000fe200078e020c */
[----:B------:R-:W-:Y:S01]  /*1b00*/  STS.64 [R0+0x20], R10 ;  /* 0x0000200a00007388 */ /* 0x000fe20000000a00 */
[----:B--2---:R-:W-:-:S02]  /*1b10*/  IADD3 R4, P0, PT, R45, UR6, RZ ;  /* 0x000000062d047c10 */ /* 0x004fc4000ff1e0ff */
[----:B------:R-:W-:Y:S01]  /*1b20*/  IMAD.IADD R14, R15, 0x1, R13 ;  /* 0x000000010f0e7824 */ /* 0x000fe200078e020d */
[----:B------:R-:W-:Y:S01]  /*1b30*/  STS.64 [R0+0x28], R12 ;  /* 0x0000280c00007388 */ /* 0x000fe20000000a00 */
[----:B------:R-:W-:Y:S02]  /*1b40*/  IADD3.X R5, PT, PT, R3, UR7, RZ, P0, !PT ;  /* 0x0000000703057c10 */ /* 0x000fe400087fe4ff */
[----:B------:R-:W-:-:S04]  /*1b50*/  IMAD.IADD R15, R28, 0x1, R14 ;  /* 0x000000011c0f7824 */ /* 0x000fc800078e020e */
[----:B01----:R-:W-:Y:S01]  /*1b60*/  IMAD.IADD R18, R29, 0x1, R15 ;  /* 0x000000011d127824 */ /* 0x003fe200078e020f */
[----:B------:R-:W-:Y:S03]  /*1b70*/  STS.64 [R0+0x30], R14 ;  /* 0x0000300e00007388 */ /* 0x000fe60000000a00 */
[----:B------:R-:W-:-:S04]  /*1b80*/  IMAD.IADD R19, R30, 0x1, R18 ;  /* 0x000000011e137824 */ /* 0x000fc800078e0212 */
[----:B------:R-:W-:Y:S01]  /*1b90*/  IMAD.IADD R20, R31, 0x1, R19 ;  /* 0x000000011f147824 */ /* 0x000fe200078e0213 */
[----:B------:R-:W-:Y:S03]  /*1ba0*/  STS.64 [R0+0x38], R18 ;  /* 0x0000381200007388 */ /* 0x000fe60000000a00 */
[----:B------:R-:W-:-:S04]  /*1bb0*/  IMAD.IADD R21, R32, 0x1, R20 ;  /* 0x0000000120157824 */ /* 0x000fc800078e0214 */
[----:B------:R-:W-:Y:S01]  /*1bc0*/  IMAD.IADD R22, R33, 0x1, R21 ;  /* 0x0000000121167824 */ /* 0x000fe200078e0215 */
[----:B------:R-:W-:Y:S03]  /*1bd0*/  STS.64 [R0+0x40], R20 ;  /* 0x0000401400007388 */ /* 0x000fe60000000a00 */
[----:B------:R-:W-:-:S04]  /*1be0*/  IMAD.IADD R23, R34, 0x1, R22 ;  /* 0x0000000122177824 */ /* 0x000fc800078e0216 */
[----:B------:R-:W-:Y:S01]  /*1bf0*/  IMAD.IADD R24, R35, 0x1, R23 ;  /* 0x0000000123187824 */ /* 0x000fe200078e0217 */
[----:B------:R-:W-:Y:S03]  /*1c00*/  STS.64 [R0+0x48], R22 ;  /* 0x0000481600007388 */ /* 0x000fe60000000a00 */
[----:B------:R-:W-:-:S05]  /*1c10*/  IMAD.IADD R25, R36, 0x1, R24 ;  /* 0x0000000124197824 */ /* 0x000fca00078e0218 */
        /* <DEDUP_REMOVED lines=47> */
.L_x_186:
        /* <DEDUP_REMOVED lines=21> */
[----:B------:R-:W-:-:S02]  /*2060*/  VIADD R5, R11, 0x200 ;  /* 0x000002000b057836 */ /* 0x000fc40000000000 */
[----:B------:R-:W-:Y:S01]  /*2070*/  VIADD R9, R11, 0x1c0 ;  /* 0x000001c00b097836 */ /* 0x000fe20000000000 */
[----:B------:R-:W-:-:S04]  /*2080*/  ISETP.GE.U32.AND P2, PT, R7, R0, PT ;  /* 0x000000000700720c */ /* 0x000fc80003f46070 */
[----:B------:R-:W-:Y:S01]  /*2090*/  ISETP.GE.U32.AND P1, PT, R9, R0, PT ;  /* 0x000000000900720c */ /* 0x000fe20003f26070 */
[C---:B------:R-:W-:Y:S02]  /*20a0*/  VIADD R7, R11.reuse, 0x260 ;  /* 0x000002600b077836 */ /* 0x040fe40000000000 */
[C---:B------:R-:W-:Y:S02]  /*20b0*/  VIADD R51, R11.reuse, 0x40 ;  /* 0x000000400b337836 */ /* 0x040fe40000000000 */
[C---:B------:R-:W-:Y:S02]  /*20c0*/  VIADD R50, R11.reuse, 0x60 ;  /* 0x000000600b327836 */ /* 0x040fe40000000000 */
[C---:B------:R-:W-:Y:S02]  /*20d0*/  VIADD R49, R11.reuse, 0xc0 ;  /* 0x000000c00b317836 */ /* 0x040fe40000000000 */
[C---:B------:R-:W-:Y:S02]  /*20e0*/  VIADD R48, R11.reuse, 0x100 ;  /* 0x000001000b307836 */ /* 0x040fe40000000000 */
[----:B------:R-:W-:-:S02]  /*20f0*/  VIADD R47, R11, 0x140 ;  /* 0x000001400b2f7836 */ /* 0x000fc40000000000 */
[C---:B------:R-:W-:Y:S02]  /*2100*/  VIADD R46, R11.reuse, 0x160 ;  /* 0x000001600b2e7836 */ /* 0x040fe40000000000 */
[C---:B------:R-:W-:Y:S02]  /*2110*/  VIADD R45, R11.reuse, 0x180 ;  /* 0x000001800b2d7836 */ /* 0x040fe40000000000 */
[C---:B------:R-:W-:Y:S02]  /*2120*/  VIADD R43, R11.reuse, 0x1a0 ;  /* 0x000001a00b2b7836 */ /* 0x040fe40000000000 */
[C---:B------:R-:W-:Y:S02]  /*2130*/  VIADD R42, R11.reuse, 0x1e0 ;  /* 0x000001e00b2a7836 */ /* 0x040fe40000000000 */
[C---:B------:R-:W-:Y:S02]  /*2140*/  VIADD R41, R11.reuse, 0x240 ;  /* 0x000002400b297836 */ /* 0x040fe40000000000 */
[----:B------:R-:W-:-:S02]  /*2150*/  VIADD R40, R11, 0x2a0 ;  /* 0x000002a00b287836 */ /* 0x000fc40000000000 */
[----:B--2---:R-:W-:Y:S02]  /*2160*/  IMAD.MOV.U32 R16, RZ, RZ, R4 ;  /* 0x000000ffff107224 */ /* 0x004fe400078e0004 */
[----:B------:R-:W2:Y:S01]  /*2170*/  @!P6 LDG.E R4, desc[UR8][R2.64] ;  /* 0x000000080204e981 */ /* 0x000ea2000c1e1900 */
[-C--:B------:R-:W-:Y:S01]  /*2180*/  ISETP.GE.U32.AND P6, PT, R5, R0.reuse, PT ;  /* 0x000000000500720c */ /* 0x080fe20003fc6070 */
[--C-:B------:R-:W-:Y:S02]  /*2190*/  IMAD.MOV.U32 R6, RZ, RZ, R16.reuse ;  /* 0x000000ffff067224 */ /* 0x100fe400078e0010 */
[----:B------:R-:W-:Y:S02]  /*21a0*/  VIADD R5, R11, 0x220 ;  /* 0x000002200b057836 */ /* 0x000fe40000000000 */
[----:B------:R-:W-:Y:S02]  /*21b0*/  IMAD.MOV.U32 R14, RZ, RZ, R16 ;  /* 0x000000ffff0e7224 */ /* 0x000fe400078e0010 */
[----:B------:R-:W3:Y:S01]  /*21c0*/  @!P5 LDG.E R6, desc[UR8][R2.64+0x80] ;  /* 0x000080080206d981 */ /* 0x000ee2000c1e1900 */
[----:B------:R-:W-:Y:S01]  /*21d0*/  ISETP.GE.U32.AND P5, PT, R5, R0, PT ;  /* 0x000000000500720c */ /* 0x000fe20003fa6070 */
[----:B------:R-:W-:-:S02]  /*21e0*/  VIADD R5, R11, 0x280 ;  /* 0x000002800b057836 */ /* 0x000fc40000000000 */
[----:B------:R-:W4:Y:S01]  /*21f0*/  @!P4 LDG.E R14, desc[UR8][R2.64+0x280] ;  /* 0x00028008020ec981 */ /* 0x000f22000c1e1900 */
[--C-:B------:R-:W-:Y:S02]  /*2200*/  IMAD.MOV.U32 R12, RZ, RZ, R16.reuse ;  /* 0x000000ffff0c7224 */ /* 0x100fe400078e0010 */
[-C--:B------:R-:W-:Y:S01]  /*2210*/  ISETP.GE.U32.AND P4, PT, R5, R0.reuse, PT ;  /* 0x000000000500720c */ /* 0x080fe20003f86070 */
[--C-:B------:R-:W-:Y:S02]  /*2220*/  IMAD.MOV.U32 R20, RZ, RZ, R16.reuse ;  /* 0x000000ffff147224 */ /* 0x100fe400078e0010 */
[--C-:B------:R-:W-:Y:S01]  /*2230*/  IMAD.MOV.U32 R24, RZ, RZ, R16.reuse ;  /* 0x000000ffff187224 */ /* 0x100fe200078e0010 */
[----:B------:R-:W4:Y:S01]  /*2240*/  @!P0 LDG.E R12, desc[UR8][R2.64+0x200] ;  /* 0x00020008020c8981 */ /* 0x000f22000c1e1900 */
[--C-:B------:R-:W-:Y:S02]  /*2250*/  IMAD.MOV.U32 R34, RZ, RZ, R16.reuse ;  /* 0x000000ffff227224 */ /* 0x100fe400078e0010 */
[----:B------:R-:W-:Y:S01]  /*2260*/  IMAD.MOV.U32 R5, RZ, RZ, R16 ;  /* 0x000000ffff057224 */ /* 0x000fe200078e0010 */
[----:B------:R-:W4:Y:S01]  /*2270*/  @!P3 LDG.E R20, desc[UR8][R2.64+0x380] ;  /* 0x000380080214b981 */ /* 0x000f22000c1e1900 */
[----:B------:R-:W-:-:S02]  /*2280*/  ISETP.GE.U32.AND P0, PT, R7, R0, PT ;  /* 0x000000000700720c */ /* 0x000fc40003f06070 */
[-C--:B------:R-:W-:Y:S01]  /*2290*/  ISETP.GE.U32.AND P3, PT, R51, R0.reuse, PT ;  /* 0x000000003300720c */ /* 0x080fe20003f66070 */
[----:B------:R-:W4:Y:S01]  /*22a0*/  @!P2 LDG.E R24, desc[UR8][R2.64+0x480] ;  /* 0x000480080218a981 */ /* 0x000f22000c1e1900 */
[----:B------:R-:W-:-:S03]  /*22b0*/  ISETP.GE.U32.AND P2, PT, R50, R0, PT ;  /* 0x000000003200720c */ /* 0x000fc60003f46070 */
[----:B------:R-:W4:Y:S01]  /*22c0*/  @!P1 LDG.E R34, desc[UR8][R2.64+0x700] ;  /* 0x0007000802229981 */ /* 0x000f22000c1e1900 */
[----:B------:R-:W-:-:S03]  /*22d0*/  ISETP.GE.U32.AND P1, PT, R49, R0, PT ;  /* 0x000000003100720c */ /* 0x000fc60003f26070 */
[----:B------:R-:W4:Y:S01]  /*22e0*/  @!P6 LDG.E R5, desc[UR8][R2.64+0x800] ;  /* 0x000800080205e981 */ /* 0x000f22000c1e1900 */
[----:B------:R-:W-:Y:S01]  /*22f0*/  ISETP.GE.U32.AND P6, PT, R48, R0, PT ;  /* 0x000000003000720c */ /* 0x000fe20003fc6070 */
[--C-:B------:R-:W-:Y:S02]  /*2300*/  IMAD.MOV.U32 R7, RZ, RZ, R16.reuse ;  /* 0x000000ffff077224 */ /* 0x100fe400078e0010 */
[--C-:B------:R-:W-:Y:S02]  /*2310*/  IMAD.MOV.U32 R9, RZ, RZ, R16.reuse ;  /* 0x000000ffff097224 */ /* 0x100fe400078e0010 */
[--C-:B------:R-:W-:Y:S02]  /*2320*/  IMAD.MOV.U32 R11, RZ, RZ, R16.reuse ;  /* 0x000000ffff0b7224 */ /* 0x100fe400078e0010 */
[--C-:B------:R-:W-:Y:S01]  /*2330*/  IMAD.MOV.U32 R8, RZ, RZ, R16.reuse ;  /* 0x000000ffff087224 */ /* 0x100fe200078e0010 */
[----:B------:R-:W4:Y:S01]  /*2340*/  @!P5 LDG.E R7, desc[UR8][R2.64+0x880] ;  /* 0x000880080207d981 */ /* 0x000f22000c1e1900 */
[----:B------:R-:W-:-:S02]  /*2350*/  IMAD.MOV.U32 R10, RZ, RZ, R16 ;  /* 0x000000ffff0a7224 */ /* 0x000fc400078e0010 */
[--C-:B------:R-:W-:Y:S01]  /*2360*/  IMAD.MOV.U32 R18, RZ, RZ, R16.reuse ;  /* 0x000000ffff127224 */ /* 0x100fe200078e0010 */
[----:B------:R-:W4:Y:S01]  /*2370*/  @!P0 LDG.E R9, desc[UR8][R2.64+0x980] ;  /* 0x0009800802098981 */ /* 0x000f22000c1e1900 */
[----:B------:R-:W-:Y:S01]  /*2380*/  IMAD.MOV.U32 R22, RZ, RZ, R16 ;  /* 0x000000ffff167224 */ /* 0x000fe200078e0010 */
[-C--:B------:R-:W-:Y:S02]  /*2390*/  ISETP.GE.U32.AND P5, PT, R47, R0.reuse, PT ;  /* 0x000000002f00720c */ /* 0x080fe40003fa6070 */
[----:B------:R-:W4:Y:S01]  /*23a0*/  @!P4 LDG.E R11, desc[UR8][R2.64+0xa00] ;  /* 0x000a0008020bc981 */ /* 0x000f22000c1e1900 */
[-C--:B------:R-:W-:Y:S02]  /*23b0*/  ISETP.GE.U32.AND P0, PT, R46, R0.reuse, PT ;  /* 0x000000002e00720c */ /* 0x080fe40003f06070 */
[-C--:B------:R-:W-:Y:S01]  /*23c0*/  ISETP.GE.U32.AND P4, PT, R45, R0.reuse, PT ;  /* 0x000000002d00720c */ /* 0x080fe20003f86070 */
[----:B------:R-:W4:Y:S01]  /*23d0*/  @!P3 LDG.E R8, desc[UR8][R2.64+0x100] ;  /* 0x000100080208b981 */ /* 0x000f22000c1e1900 */
[----:B------:R-:W-:-:S03]  /*23e0*/  ISETP.GE.U32.AND P3, PT, R43, R0, PT ;  /* 0x000000002b00720c */ /* 0x000fc60003f66070 */
        /* <DEDUP_REMOVED lines=88> */
[----:B------:R-:W-:Y:S01]  /*2970*/  ISETP.NE.AND P0, PT, R44, 0x2, PT ;  /* 0x000000022c00780c */ /* 0x000fe20003f05270 */
[----:B------:R-:W0:Y:S02]  /*2980*/  S2R R53, SR_TID.X ;  /* 0x0000000000357919 */ /* 0x000e240000002100 */
[----:B------:R-:W-:Y:S01]  /*2990*/  IMAD.IADD R35, R38, 0x1, -R35 ;  /* 0x0000000126237824 */ /* 0x000fe200078e0a23 */
[----:B------:R-:W-:Y:S01]  /*29a0*/  @!P1 STS [R52+0x10], R38 ;  /* 0x0000102634009388 */ /* 0x000fe20000000800 */
[----:B------:R-:W-:Y:S01]  /*29b0*/  BAR.SYNC.DEFER_BLOCKING 0x0 ;  /* 0x0000000000007b1d */ /* 0x000fe20000010000 */
[----:B------:R-:W-:-:S05]  /*29c0*/  ISETP.NE.AND P1, PT, R44, 0x9, PT ;  /* 0x000000092c00780c */ /* 0x000fca0003f25270 */
[----:B------:R-:W1:Y:S04]  /*29d0*/  LDS.128 R16, [UR4+0x10] ;  /* 0x00001004ff107984 */ /* 0x000e680008000c00 */
[----:B------:R-:W2:Y:S04]  /*29e0*/  LDS.128 R20, [UR4+0x20] ;  /* 0x00002004ff147984 */ /* 0x000ea80008000c00 */
[----:B------:R-:W3:Y:S01]  /*29f0*/  LDS.128 R24, [UR4+0x30] ;  /* 0x00003004ff187984 */ /* 0x000ee20008000c00 */
[----:B-1----:R-:W-:-:S04]  /*2a00*/  IMAD.IADD R17, R16, 0x1, R17 ;  /* 0x0000000110117824 */ /* 0x002fc800078e0211 */
[----:B------:R-:W-:Y:S01]  /*2a10*/  IMAD.IADD R18, R18, 0x1, R17 ;  /* 0x0000000112127824 */ /* 0x000fe200078e0211 */
[----:B------:R-:W-:Y:S02]  /*2a20*/  SEL R16, R17, R16, !P0 ;  /* 0x0000001011107207 */ /* 0x000fe40004000000 */
[----:B------:R-:W-:Y:S01]  /*2a30*/  ISETP.NE.AND P0, PT, R44, 0x3, PT ;  /* 0x000000032c00780c */ /* 0x000fe20003f05270 */
[----:B------:R-:W-:-:S03]  /*2a40*/  IMAD.IADD R19, R19, 0x1, R18 ;  /* 0x0000000113137824 */ /* 0x000fc600078e0212 */
[----:B------:R-:W-:Y:S01]  /*2a50*/  SEL R16, R18, R16, !P0 ;  /* 0x0000001012107207 */ /* 0x000fe20004000000 */
[----:B--2---:R-:W-:Y:S01]  /*2a60*/  IMAD.IADD R20, R19, 0x1, R20 ;  /* 0x0000000113147824 */ /* 0x004fe200078e0214 */
        /* <DEDUP_REMOVED lines=8> */
[----:B---3--:R-:W-:Y:S01]  /*2af0*/  IMAD.IADD R24, R23, 0x1, R24 ;  /* 0x0000000117187824 */ /* 0x008fe200078e0218 */
        /* <DEDUP_REMOVED lines=11> */
[----:B0-----:R-:W-:-:S02]  /*2bb0*/  ISETP.GE.U32.AND P0, PT, R53, 0x20, PT ;  /* 0x000000203500780c */ /* 0x001fc40003f06070 */
[----:B------:R-:W-:Y:S02]  /*2bc0*/  SEL R35, R35, RZ, P1 ;  /* 0x000000ff23237207 */ /* 0x000fe40000800000 */
[----:B------:R-:W-:-:S04]  /*2bd0*/  SEL R16, R16, RZ, P0 ;  /* 0x000000ff10107207 */ /* 0x000fc80000000000 */
[----:B-----5:R-:W-:Y:S01]  /*2be0*/  IADD3 R16, PT, PT, R16, R35, R39 ;  /* 0x0000002310107210 */ /* 0x020fe20007ffe027 */
[----:B------:R-:W-:Y:S06]  /*2bf0*/  BRA `(.L_x_204) ;  /* 0x0000000c00f87947 */ /* 0x000fec0003800000 */
.L_x_203:
        /* <DEDUP_REMOVED lines=24> */
[C---:B------:R-:W-:Y:S01]  /*2d80*/  ISETP.NE.AND P0, PT, R44.reuse, 0x2, PT ;  /* 0x000000022c00780c */ /* 0x040fe20003f05270 */
[----:B------:R-:W0:Y:S03]  /*2d90*/  S2R R39, SR_TID.X ;  /* 0x0000000000277919 */ /* 0x000e260000002100 */
[----:B------:R1:W-:Y:S01]  /*2da0*/  @!P1 STS [R53+0x10], R52 ;  /* 0x0000103435009388 */ /* 0x0003e20000000800 */
[----:B------:R-:W-:Y:S01]  /*2db0*/  BAR.SYNC.DEFER_BLOCKING 0x0 ;  /* 0x0000000000007b1d */ /* 0x000fe20000010000 */
[----:B------:R-:W-:Y:S01]  /*2dc0*/  ISETP.NE.AND P1, PT, R44, 0x9, PT ;  /* 0x000000092c00780c */ /* 0x000fe20003f25270 */
[----:B-1----:R-:W-:-:S04]  /*2dd0*/  IMAD.IADD R52, R52, 0x1, -R35 ;  /* 0x0000000134347824 */ /* 0x002fc800078e0a23 */
[----:B------:R-:W1:Y:S04]  /*2de0*/  LDS.128 R16, [UR4+0x10] ;  /* 0x00001004ff107984 */ /* 0x000e680008000c00 */
[----:B------:R-:W2:Y:S04]  /*2df0*/  LDS.128 R20, [UR4+0x20] ;  /* 0x00002004ff147984 */ /* 0x000ea80008000c00 */
[----:B------:R-:W3:Y:S01]  /*2e00*/  LDS.128 R24, [UR4+0x30] ;  /* 0x00003004ff187984 */ /* 0x000ee20008000c00 */
[----:B-1----:R-:W-:-:S04]  /*2e10*/  IMAD.IADD R17, R16, 0x1, R17 ;  /* 0x0000000110117824 */ /* 0x002fc800078e0211 */
[----:B------:R-:W-:Y:S01]  /*2e20*/  IMAD.IADD R18, R18, 0x1, R17 ;  /* 0x0000000112127824 */ /* 0x000fe200078e0211 */
[----:B------:R-:W-:Y:S02]  /*2e30*/  SEL R16, R17, R16, !P0 ;  /* 0x0000001011107207 */ /* 0x000fe40004000000 */
[----:B------:R-:W-:Y:S01]  /*2e40*/  ISETP.NE.AND P0, PT, R44, 0x3, PT ;  /* 0x000000032c00780c */ /* 0x000fe20003f05270 */
[----:B------:R-:W-:Y:S01]  /*2e50*/  IMAD.IADD R19, R19, 0x1, R18 ;  /* 0x0000000113137824 */ /* 0x000fe200078e0212 */
[----:B------:R-:W-:Y:S02]  /*2e60*/  SEL R17, R52, RZ, P2 ;  /* 0x000000ff34117207 */ /* 0x000fe40001000000 */
        /* <DEDUP_REMOVED lines=23> */
[----:B0-----:R-:W-:-:S02]  /*2fe0*/  ISETP.GT.U32.AND P0, PT, R39, 0x1f, PT ;  /* 0x0000001f2700780c */ /* 0x001fc40003f04070 */
        /* <DEDUP_REMOVED lines=20> */
.L_x_250:
[----:B------:R-:W-:Y:S05]  /*3130*/  @!P0 BRA `(.L_x_207) ;  /* 0x0000000000748947 */ /* 0x000fea0003800000 */
[----:B------:R-:W-:-:S07]  /*3140*/  IMAD.MOV.U32 R20, RZ, RZ, 0x3b8 ;  /* 0x000003b8ff147424 */ /* 0x000fce00078e00ff */
.L_x_209:
        /* <DEDUP_REMOVED lines=27> */
.L_x_253:
[----:B------:R-:W-:Y:S05]  /*3300*/  @P0 BRA `(.L_x_209) ;  /* 0xfffffffc00900947 */ /* 0x000fea000383ffff */
.L_x_207:
        /* <DEDUP_REMOVED lines=38> */
.L_x_262:
[----:B------:R-:W-:Y:S05]  /*3570*/  @!P0 BRA `(.L_x_211) ;  /* 0x0000000400348947 */ /* 0x000fea0003800000 */
[----:B------:R-:W-:-:S07]  /*3580*/  IMAD.MOV.U32 R44, RZ, RZ, 0x3b8 ;  /* 0x000003b8ff2c7424 */ /* 0x000fce00078e00ff */
.L_x_217:
        /* <DEDUP_REMOVED lines=10> */
.L_x_265:
[----:B------:R-:W-:Y:S05]  /*3630*/  @!P0 BRA `(.L_x_213) ;  /* 0x0000000000748947 */ /* 0x000fea0003800000 */
[----:B------:R-:W-:-:S07]  /*3640*/  IMAD.MOV.U32 R20, RZ, RZ, R44 ;  /* 0x000000ffff147224 */ /* 0x000fce00078e002c */
.L_x_215:
        /* <DEDUP_REMOVED lines=8> */
[----:B------:R-:W0:Y:S02]  /*36d0*/  F2I.FTZ.U32.TRUNC.NTZ R19, R19 ;  /* 0x0000001300137305 */ /* 0x000e24000021f000 */
[----:B0-----:R-:W-:Y:S02]  /*36e0*/  IMAD R25, R18, R19, RZ ;  /* 0x0000001312197224 */ /* 0x001fe400078e02ff */
[----:B------:R-:W-:-:S04]  /*36f0*/  IMAD.MOV.U32 R18, RZ, RZ, RZ ;  /* 0x000000ffff127224 */ /* 0x000fc800078e00ff */
        /* <DEDUP_REMOVED lines=16> */
.L_x_268:
[----:B------:R-:W-:Y:S05]  /*3800*/  @P0 BRA `(.L_x_215) ;  /* 0xfffffffc00900947 */ /* 0x000fea000383ffff */
.L_x_213:
        /* <DEDUP_REMOVED lines=8> */
[----:B------:R-:W-:-:S06]  /*3890*/  LOP3.LUT R16, R19, R16, RZ, 0xc, !PT ;  /* 0x0000001013107212 */ /* 0x000fcc00078e0cff */
        /* <DEDUP_REMOVED lines=26> */
.L_x_277:
[----:B------:R-:W-:Y:S05]  /*3a40*/  @P0 BRA `(.L_x_217) ;  /* 0xfffffff800d00947 */ /* 0x000fea000383ffff */
.L_x_211:
        /* <DEDUP_REMOVED lines=15> */
.L_x_205:
[----:B------:R-:W-:Y:S05]  /*3b40*/  WARPSYNC.ALL ;  /* 0x0000000000007948 */ /* 0x000fea0003800000 */
[----:B------:R-:W0:Y:S08]  /*3b50*/  S2UR UR5, SR_CgaCtaId ;  /* 0x00000000000579c3 */ /* 0x000e300000008800 */
[----:B------:R-:W-:Y:S06]  /*3b60*/  BAR.SYNC.DEFER_BLOCKING 0x0 ;  /* 0x0000000000007b1d */ /* 0x000fec0000010000 */
[----:B------:R-:W-:Y:S01]  /*3b70*/  UMOV UR4, 0x400 ;  /* 0x0000040000047882 */ /* 0x000fe20000000000 */
[----:B-1----:R-:W1:Y:S01]  /*3b80*/  S2R R17, SR_TID.X ;  /* 0x0000000000117919 */ /* 0x002e620000002100 */
[----:B0-----:R-:W-:-:S09]  /*3b90*/  ULEA UR4, UR5, UR4, 0x18 ;  /* 0x0000000405047291 */ /* 0x001fd2000f8ec0ff */
[----:B------:R-:W0:Y:S01]  /*3ba0*/  LDS R16, [UR4+0x4c] ;  /* 0x00004c04ff107984 */ /* 0x000e220008000800 */
[----:B-1----:R-:W-:-:S04]  /*3bb0*/  ISETP.NE.AND P0, PT, R17, RZ, PT ;  /* 0x000000ff1100720c */ /* 0x002fc80003f05270 */
[----:B0-----:R-:W-:-:S05]  /*3bc0*/  SEL R16, R16, RZ, P0 ;  /* 0x000000ff10107207 */ /* 0x001fca0000000000 */
[----:B------:R-:W-:-:S07]  /*3bd0*/  IMAD.IADD R16, R16, 0x1, R19 ;  /* 0x0000000110107824 */ /* 0x000fce00078e0213 */
.L_x_204:
[----:B------:R-:W-:Y:S01]  /*3be0*/  IMAD.IADD R17, R2, 0x1, R16 ;  /* 0x0000000102117824 */ /* 0x000fe200078e0210 */
[----:B------:R-:W0:Y:S01]  /*3bf0*/  S2R R20, SR_LANEID ;  /* 0x0000000000147919 */ /* 0x000e220000000000 */
[----:B------:R-:W1:Y:S01]  /*3c00*/  S2UR UR5, SR_CTAID.X ;  /* 0x00000000000579c3 */ /* 0x000e620000002500 */
[----:B------:R-:W2:Y:S01]  /*3c10*/  LDCU.64 UR6, c[0x0][0x388] ;  /* 0x00007100ff0677ac */ /* 0x000ea20008000a00 */
[----:B------:R-:W-:Y:S01]  /*3c20*/  IMAD.IADD R2, R3, 0x1, R17 ;  /* 0x0000000103027824 */ /* 0x000fe200078e0211 */
[----:B------:R-:W3:Y:S03]  /*3c30*/  S2R R21, SR_TID.X ;  /* 0x0000000000157919 */ /* 0x000ee60000002100 */
[----:B------:R-:W-:Y:S01]  /*3c40*/  IMAD.IADD R3, R4, 0x1, R2 ;  /* 0x0000000104037824 */ /* 0x000fe200078e0202 */
[----:B------:R-:W4:Y:S03]  /*3c50*/  S2R R26, SR_TID.X ;  /* 0x00000000001a7919 */ /* 0x000f260000002100 */
[----:B------:R-:W-:-:S04]  /*3c60*/  IMAD.IADD R4, R5, 0x1, R3 ;  /* 0x0000000105047824 */ /* 0x000fc800078e0203 */
[----:B------:R-:W-:-:S04]  /*3c70*/  IMAD.IADD R5, R6, 0x1, R4 ;  /* 0x0000000106057824 */ /* 0x000fc800078e0204 */
[----:B------:R-:W-:-:S04]  /*3c80*/  IMAD.IADD R6, R7, 0x1, R5 ;  /* 0x0000000107067824 */ /* 0x000fc800078e0205 */
[----:B------:R-:W-:-:S04]  /*3c90*/  IMAD.IADD R7, R8, 0x1, R6 ;  /* 0x0000000108077824 */ /* 0x000fc800078e0206 */
[----:B------:R-:W-:-:S04]  /*3ca0*/  IMAD.IADD R8, R9, 0x1, R7 ;  /* 0x0000000109087824 */ /* 0x000fc800078e0207 */
[----:B------:R-:W-:Y:S02]  /*3cb0*/  IMAD.IADD R9, R10, 0x1, R8 ;  /* 0x000000010a097824 */ /* 0x000fe400078e0208 */
[----:B0-----:R-:W-:Y:S01]  /*3cc0*/  IMAD R24, R20, 0x54, R37 ;  /* 0x0000005414187824 */ /* 0x001fe200078e0225 */
[----:B------:R-:W-:Y:S01]  /*3cd0*/  BAR.SYNC.DEFER_BLOCKING 0x0 ;  /* 0x0000000000007b1d */ /* 0x000fe20000010000 */
[----:B------:R-:W-:Y:S01]  /*3ce0*/  IMAD.IADD R10, R11, 0x1, R9 ;  /* 0x000000010b0a7824 */ /* 0x000fe200078e0209 */
[----:B---3--:R-:W-:-:S03]  /*3cf0*/  ISETP.NE.AND P0, PT, R21, RZ, PT ;  /* 0x000000ff1500720c */ /* 0x008fc60003f05270 */
        /* <DEDUP_REMOVED lines=13> */
[----:B------:R-:W-:Y:S03]  /*3dd0*/  STS.64 [R24+0x20], R8 ;  /* 0x0000200818007388 */ /* 0x000fe60000000a00 */
[----:B------:R-:W-:Y:S01]  /*3de0*/  IMAD.IADD R22, R33, 0x1, R21 ;  /* 0x0000000121167824 */ /* 0x000fe200078e0215 */
[----:B0-----:R-:W1:Y:S01]  /*3df0*/  LDC R2, c[0x0][0x398] ;  /* 0x0000e600ff027b82 */ /* 0x001e620000000800 */
[----:B------:R-:W-:Y:S02]  /*3e00*/  STS.64 [R24+0x28], R10 ;  /* 0x0000280a18007388 */ /* 0x000fe40000000a00 */
[----:B------:R-:W-:-:S02]  /*3e10*/  IMAD.IADD R23, R34, 0x1, R22 ;  /* 0x0000000122177824 */ /* 0x000fc400078e0216 */
[----:B------:R4:W-:Y:S04]  /*3e20*/  STS.64 [R24+0x30], R12 ;  /* 0x0000300c18007388 */ /* 0x0009e80000000a00 */
[----:B------:R-:W-:Y:S04]  /*3e30*/  STS.64 [R24+0x38], R14 ;  /* 0x0000380e18007388 */ /* 0x000fe80000000a00 */
[----:B------:R-:W-:Y:S04]  /*3e40*/  STS.64 [R24+0x40], R18 ;  /* 0x0000401218007388 */ /* 0x000fe80000000a00 */
[----:B------:R-:W-:Y:S01]  /*3e50*/  STS.64 [R24+0x48], R20 ;  /* 0x0000481418007388 */ /* 0x000fe20000000a00 */
[----:B----4-:R-:W-:-:S02]  /*3e60*/  LOP3.LUT R12, R26, 0x1f, RZ, 0xc0, !PT ;  /* 0x0000001f1a0c7812 */ /* 0x010fc400078ec0ff */
[----:B------:R-:W-:Y:S01]  /*3e70*/  LOP3.LUT R26, R26, 0x3e0, RZ, 0xc0, !PT ;  /* 0x000003e01a1a7812 */ /* 0x000fe200078ec0ff */
[----:B------:R-:W-:Y:S01]  /*3e80*/  STS.64 [R24+0x50], R22 ;  /* 0x0000501618007388 */ /* 0x000fe20000000a00 */
[----:B------:R-:W-:-:S03]  /*3e90*/  NOP ;  /* 0x0000000000007918 */ /* 0x000fc60000000000 */
[----:B------:R-:W-:Y:S01]  /*3ea0*/  LDS R16, [R37] ;  /* 0x0000000025107984 */ /* 0x000fe20000000800 */
[----:B-1----:R-:W-:Y:S02]  /*3eb0*/  VIADD R2, R2, UR5 ;  /* 0x0000000502027c36 */ /* 0x002fe40008000000 */
[----:B------:R-:W-:Y:S01]  /*3ec0*/  IMAD R26, R26, 0x16, R12 ;  /* 0x000000161a1a7824 */ /* 0x000fe200078e020c */
        /* <DEDUP_REMOVED lines=23> */
[----:B0-----:R-:W-:-:S02]  /*4040*/  VIADD R37, R26, 0x20 ;  /* 0x000000201a257836 */ /* 0x001fc40000000000 */
[----:B-1----:R-:W-:-:S03]  /*4050*/  IMAD R0, R2, 0x2100, RZ ;  /* 0x0000210002007824 */ /* 0x002fc600078e02ff */
[----:B------:R-:W0:Y:S02]  /*4060*/  S2R R3, SR_TID.X ;  /* 0x0000000000037919 */ /* 0x000e240000002100 */
[----:B------:R-:W-:-:S04]  /*4070*/  IADD3 R0, P0, PT, R0, R26, RZ ;  /* 0x0000001a00007210 */ /* 0x000fc80007f1e0ff */
[----:B--2---:R-:W-:Y:S01]  /*4080*/  LEA R2, P1, R0, UR6, 0x2 ;  /* 0x0000000600027c11 */ /* 0x004fe2000f8210ff */
[----:B------:R-:W1:Y:S01]  /*4090*/  LDS R4, [UR4+0x8400] ;  /* 0x00840004ff047984 */ /* 0x000e620008000800 */
[C---:B0-----:R-:W-:Y:S02]  /*40a0*/  LOP3.LUT R12, R3.reuse, 0x3e0, RZ, 0xc0, !PT ;  /* 0x000003e0030c7812 */ /* 0x041fe400078ec0ff */
[----:B------:R-:W-:-:S05]  /*40b0*/  LOP3.LUT R3, R3, 0x1f, RZ, 0xc0, !PT ;  /* 0x0000001f03037812 */ /* 0x000fca00078ec0ff */
[----:B------:R-:W-:Y:S02]  /*40c0*/  IMAD R12, R12, 0x16, R3 ;  /* 0x000000160c0c7824 */ /* 0x000fe400078e0203 */
[----:B------:R-:W-:-:S05]  /*40d0*/  IMAD.X R3, RZ, RZ, RZ, P0 ;  /* 0x000000ffff037224 */ /* 0x000fca00000e06ff */
[----:B------:R-:W-:Y:S02]  /*40e0*/  LEA.HI.X R3, R0, UR7, R3, 0x2, P1 ;  /* 0x0000000700037c11 */ /* 0x000fe400088f1403 */
[-C--:B-1----:R-:W-:Y:S02]  /*40f0*/  ISETP.GE.AND P6, PT, R26, R4.reuse, PT ;  /* 0x000000041a00720c */ /* 0x082fe40003fc6270 */
[-C--:B------:R-:W-:Y:S01]  /*4100*/  ISETP.GE.AND P5, PT, R37, R4.reuse, PT ;  /* 0x000000042500720c */ /* 0x080fe20003fa6270 */
[C---:B------:R-:W-:Y:S01]  /*4110*/  VIADD R37, R12.reuse, 0x80 ;  /* 0x000000800c257836 */ /* 0x040fe20000000000 */
[-C--:B------:R-:W-:Y:S01]  /*4120*/  ISETP.GE.AND P0, PT, R51, R4.reuse, PT ;  /* 0x000000043300720c */ /* 0x080fe20003f06270 */
[----:B------:R-:W-:Y:S01]  /*4130*/  VIADD R51, R12, 0xa0 ;  /* 0x000000a00c337836 */ /* 0x000fe20000000000 */
[-C--:B------:R-:W-:Y:S02]  /*4140*/  ISETP.GE.AND P4, PT, R50, R4.reuse, PT ;  /* 0x000000043200720c */ /* 0x080fe40003f86270 */
[-C--:B------:R-:W-:Y:S01]  /*4150*/  ISETP.GE.AND P3, PT, R37, R4.reuse, PT ;  /* 0x000000042500720c */ /* 0x080fe20003f66270 */
[----:B------:R-:W-:Y:S01]  /*4160*/  VIADD R37, R12, 0xe0 ;  /* 0x000000e00c257836 */ /* 0x000fe20000000000 */
[----:B------:R-:W-:-:S02]  /*4170*/  ISETP.GE.AND P2, PT, R51, R4, PT ;  /* 0x000000043300720c */ /* 0x000fc40003f46270 */
[-C--:B------:R-:W-:Y:S01]  /*4180*/  ISETP.GE.AND P1, PT, R49, R4.reuse, PT ;  /* 0x000000043100720c */ /* 0x080fe20003f26270 */
[----:B------:R-:W-:Y:S01]  /*4190*/  @!P6 STG.E desc[UR8][R2.64], R16 ;  /* 0x000000100200e986 */ /* 0x000fe2000c101908 */
[-C--:B------:R-:W-:Y:S01]  /*41a0*/  ISETP.GE.AND P6, PT, R37, R4.reuse, PT ;  /* 0x000000042500720c */ /* 0x080fe20003fc6270 */
[----:B------:R-:W-:Y:S02]  /*41b0*/  VIADD R37, R12, 0x120 ;  /* 0x000001200c257836 */ /* 0x000fe40000000000 */
[----:B------:R-:W-:Y:S01]  /*41c0*/  @!P5 STG.E desc[UR8][R2.64+0x80], R8 ;  /* 0x000080080200d986 */ /* 0x000fe2000c101908 */
[----:B------:R-:W-:-:S03]  /*41d0*/  ISETP.GE.AND P5, PT, R48, R4, PT ;  /* 0x000000043000720c */ /* 0x000fc60003fa6270 */
[----:B------:R-:W-:Y:S01]  /*41e0*/  @!P0 STG.E desc[UR8][R2.64+0x100], R10 ;  /* 0x0001000a02008986 */ /* 0x000fe2000c101908 */
[-C--:B------:R-:W-:Y:S01]  /*41f0*/  ISETP.GE.AND P0, PT, R37, R4.reuse, PT ;  /* 0x000000042500720c */ /* 0x080fe20003f06270 */
[----:B------:R-:W-:Y:S02]  /*4200*/  VIADD R37, R12, 0x1c0 ;  /* 0x000001c00c257836 */ /* 0x000fe40000000000 */
[----:B------:R-:W-:Y:S01]  /*4210*/  @!P4 STG.E desc[UR8][R2.64+0x180], R6 ;  /* 0x000180060200c986 */ /* 0x000fe2000c101908 */
[----:B------:R-:W-:-:S03]  /*4220*/  ISETP.GE.AND P4, PT, R47, R4, PT ;  /* 0x000000042f00720c */ /* 0x000fc60003f86270 */
[----:B------:R-:W-:Y:S01]  /*4230*/  @!P3 STG.E desc[UR8][R2.64+0x200], R53 ;  /* 0x000200350200b986 */ /* 0x000fe2000c101908 */
[----:B------:R-:W-:-:S03]  /*4240*/  ISETP.GE.AND P3, PT, R46, R4, PT ;  /* 0x000000042e00720c */ /* 0x000fc60003f66270 */
        /* <DEDUP_REMOVED lines=10> */
[----:B0-----:R-:W-:-:S02]  /*42f0*/  VIADD R33, R12, 0x260 ;  /* 0x000002600c217836 */ /* 0x001fc40000000000 */
[----:B------:R0:W-:Y:S01]  /*4300*/  @!P0 STG.E desc[UR8][R2.64+0x480], R25 ;  /* 0x0004801902008986 */ /* 0x0001e2000c101908 */
[----:B------:R-:W-:-:S03]  /*4310*/  ISETP.GE.AND P0, PT, R37, R4, PT ;  /* 0x000000042500720c */ /* 0x000fc60003f06270 */
        /* <DEDUP_REMOVED lines=20> */
.L_x_191:
[----:B------:R-:W-:Y:S01]  /*4460*/  BSSY B1, `(.L_x_218) ;  /* 0x0000006000017945 */ /* 0x000fe20003800000 */
[----:B------:R-:W-:Y:S01]  /*4470*/  PLOP3.LUT P0, PT, P0, PT, PT, 0x8, 0x80 ;  /* 0x000000000080781c */ /* 0x000fe2000070e170 */
[----:B------:R-:W-:-:S12]  /*4480*/  IMAD.MOV.U32 R19, RZ, RZ, -0x1 ;  /* 0xffffffffff137424 */ /* 0x000fd800078e00ff */
[----:B------:R-:W-:Y:S05]  /*4490*/  WARPSYNC.COLLECTIVE R19, `(.L_x_219) ;  /* 0x0000000013087348 */ /* 0x000fea0003c00000 */
[----:B------:R-:W-:Y:S01]  /*44a0*/  VOTE.ANY P0, P0 ;  /* 0x0000000000ff7806 */ /* 0x000fe20000000100 */
[----:B------:R-:W-:-:S12]  /*44b0*/  ENDCOLLECTIVE ;  /* 0x000000000000791b */ /* 0x000fd80003800000 */
.L_x_219:
[----:B------:R-:W-:Y:S05]  /*44c0*/  BSYNC B1 ;  /* 0x0000000000017941 */ /* 0x000fea0003800000 */
.L_x_218:
[----:B------:R-:W-:Y:S05]  /*44d0*/  BRA `(.L_x_220) ;  /* 0xffffffc800a87947 */ /* 0x000fea000383ffff */
.L_x_193:
[----:B------:R-:W-:Y:S01]  /*44e0*/  BSSY B1, `(.L_x_221) ;  /* 0x0000006000017945 */ /* 0x000fe20003800000 */
[----:B------:R-:W-:Y:S01]  /*44f0*/  PLOP3.LUT P0, PT, P0, PT, PT, 0x8, 0x80 ;  /* 0x000000000080781c */ /* 0x000fe2000070e170 */
[----:B------:R-:W-:-:S12]  /*4500*/  IMAD.MOV.U32 R19, RZ, RZ, -0x1 ;  /* 0xffffffffff137424 */ /* 0x000fd800078e00ff */
[----:B------:R-:W-:Y:S05]  /*4510*/  WARPSYNC.COLLECTIVE R19, `(.L_x_222) ;  /* 0x0000000013087348 */ /* 0x000fea0003c00000 */
[----:B------:R-:W-:Y:S01]  /*4520*/  VOTE.ANY P0, P0 ;  /* 0x0000000000ff7806 */ /* 0x000fe20000000100 */
[----:B------:R-:W-:-:S12]  /*4530*/  ENDCOLLECTIVE ;  /* 0x000000000000791b */ /* 0x000fd80003800000 */
.L_x_222:
[----:B------:R-:W-:Y:S05]  /*4540*/  BSYNC B1 ;  /* 0x0000000000017941 */ /* 0x000fea0003800000 */
.L_x_221:
[----:B------:R-:W-:Y:S05]  /*4550*/  BRA `(.L_x_223) ;  /* 0xffffffc800fc7947 */ /* 0x000fea000383ffff */
.L_x_195:
[----:B------:R-:W0:Y:S01]  /*4560*/  S2R R48, SR_GEMASK ;  /* 0x0000000000307919 */ /* 0x000e220000003c00 */
[----:B------:R-:W-:Y:S01]  /*4570*/  BSSY B1, `(.L_x_224) ;  /* 0x0000006000017945 */ /* 0x000fe20003800000 */
[----:B------:R-:W-:Y:S01]  /*4580*/  PLOP3.LUT P0, PT, P0, PT, PT, 0x8, 0x80 ;  /* 0x000000000080781c */ /* 0x000fe2000070e170 */
[----:B------:R-:W-:-:S12]  /*4590*/  IMAD.MOV.U32 R19, RZ, RZ, -0x1 ;  /* 0xffffffffff137424 */ /* 0x000fd800078e00ff */
[----:B0-----:R-:W-:Y:S05]  /*45a0*/  WARPSYNC.COLLECTIVE R19, `(.L_x_225) ;  /* 0x0000000013087348 */ /* 0x001fea0003c00000 */
[----:B------:R-:W-:Y:S01]  /*45b0*/  VOTE.ANY R19, PT, P0 ;  /* 0x0000000000137806 */ /* 0x000fe200000e0100 */
[----:B0-----:R-:W-:Y:S06]  /*45c0*/  ENDCOLLECTIVE ;  /* 0x000000000000791b */ /* 0x001fec0003800000 */
.L_x_225:
[----:B------:R-:W-:Y:S05]  /*45d0*/  BSYNC B1 ;  /* 0x0000000000017941 */ /* 0x000fea0003800000 */
.L_x_224:
[----:B------:R-:W-:Y:S01]  /*45e0*/  LOP3.LUT R19, R19, 0x80000000, R48, 0xec, !PT ;  /* 0x8000000013137812 */ /* 0x000fe200078eec30 */
[----:B------:R-:W-:Y:S01]  /*45f0*/  IMAD.MOV.U32 R18, RZ, RZ, R41 ;  /* 0x000000ffff127224 */ /* 0x000fe200078e0029 */
[----:B------:R-:W0:Y:S01]  /*4600*/  LDC.64 R42, c[0x0][0x390] ;  /* 0x0000e400ff2a7b82 */ /* 0x000e220000000a00 */
[----:B------:R-:W-:Y:S02]  /*4610*/  IMAD.MOV.U32 R17, RZ, RZ, 0x1 ;  /* 0x00000001ff117424 */ /* 0x000fe400078e00ff */
[----:B------:R-:W-:Y:S02]  /*4620*/  VIADD R16, R19, 0xffffffff ;  /* 0xffffffff13107836 */ /* 0x000fe40000000000 */
[C---:B------:R-:W-:Y:S02]  /*4630*/  VIADD R23, R47.reuse, 0x4 ;  /* 0x000000042f177836 */ /* 0x040fe40000000000 */
[----:B------:R-:W-:Y:S01]  /*4640*/  VIADD R26, R47, 0x8 ;  /* 0x000000082f1a7836 */ /* 0x000fe20000000000 */
[----:B------:R-:W-:Y:S01]  /*4650*/  LOP3.LUT R22, R19, R16, RZ, 0xc, !PT ;  /* 0x0000001013167212 */ /* 0x000fe200078e0cff */
[----:B------:R-:W-:-:S03]  /*4660*/  IMAD.MOV.U32 R19, RZ, RZ, -0x1 ;  /* 0xffffffffff137424 */ /* 0x000fc600078e00ff */
[----:B------:R1:W2:Y:S02]  /*4670*/  POPC R16, R22 ;  /* 0x0000001600107309 */ /* 0x0002a40000000000 */
[----:B-1----:R-:W-:Y:S01]  /*4680*/  VIADD R22, R47, 0x2 ;  /* 0x000000022f167836 */ /* 0x002fe20000000000 */
[----:B0-2---:R-:W-:-:S13]  /*4690*/  IADD3 R42, P3, PT, R42, 0x100, RZ ;  /* 0x000001002a2a7810 */ /* 0x005fda0007f7e0ff */
[----:B------:R-:W-:Y:S05]  /*46a0*/  WARPSYNC.COLLECTIVE R19, `(.L_x_226) ;  /* 0x0000000013087348 */ /* 0x000fea0003c00000 */
[----:B------:R0:W1:Y:S02]  /*46b0*/  SHFL.DOWN P2, R20, R18, R17, R16 ;  /* 0x0800001112147389 */ /* 0x0000640000040010 */
[----:B01----:R-:W-:Y:S05]  /*46c0*/  ENDCOLLECTIVE ;  /* 0x000000000000791b */ /* 0x003fea0003800000 */
.L_x_226:
[-C--:B------:R-:W-:Y:S01]  /*46d0*/  ISETP.GE.AND P0, PT, R47, R16.reuse, PT ;  /* 0x000000102f00720c */ /* 0x080fe20003f06270 */
[----:B------:R-:W-:Y:S02]  /*46e0*/  IMAD.X R43, RZ, RZ, R43, P3 ;  /* 0x000000ffff2b7224 */ /* 0x000fe400018e062b */
        /* <DEDUP_REMOVED lines=8> */
.L_x_227:
        /* <DEDUP_REMOVED lines=9> */
.L_x_228:
        /* <DEDUP_REMOVED lines=8> */
.L_x_229:
        /* <DEDUP_REMOVED lines=8> */
.L_x_230:
[----:B------:R-:W-:Y:S05]  /*4900*/  WARPSYNC.COLLECTIVE R19, `(.L_x_231) ;  /* 0x0000000013087348 */ /* 0x000fea0003c00000 */
[----:B------:R-:W-:Y:S01]  /*4910*/  VOTE.ALL P0, P0 ;  /* 0x0000000000ff7806 */ /* 0x000fe20000000000 */
[----:B------:R-:W-:-:S12]  /*4920*/  ENDCOLLECTIVE ;  /* 0x000000000000791b */ /* 0x000fd80003800000 */
.L_x_231:
[----:B------:R-:W-:-:S04]  /*4930*/  ISETP.GT.AND P2, PT, R37, R16, PT ;  /* 0x000000102500720c */ /* 0x000fc80003f44270 */
[----:B------:R-:W-:-:S05]  /*4940*/  SEL R20, R20, RZ, !P2 ;  /* 0x000000ff14147207 */ /* 0x000fca0005000000 */
[----:B------:R-:W-:Y:S01]  /*4950*/  IMAD.IADD R39, R41, 0x1, R20 ;  /* 0x0000000129277824 */ /* 0x000fe200078e0214 */
[----:B------:R-:W-:Y:S06]  /*4960*/  BRA `(.L_x_232) ;  /* 0xffffffc800947947 */ /* 0x000fec000383ffff */
.L_x_197:
[----:B------:R-:W-:Y:S01]  /*4970*/  BSSY B1, `(.L_x_233) ;  /* 0x0000006000017945 */ /* 0x000fe20003800000 */
[----:B------:R-:W-:Y:S01]  /*4980*/  PLOP3.LUT P0, PT, P0, PT, PT, 0x8, 0x80 ;  /* 0x000000000080781c */ /* 0x000fe2000070e170 */
[----:B------:R-:W-:-:S12]  /*4990*/  IMAD.MOV.U32 R19, RZ, RZ, -0x1 ;  /* 0xffffffffff137424 */ /* 0x000fd800078e00ff */
[----:B------:R-:W-:Y:S05]  /*49a0*/  WARPSYNC.COLLECTIVE R19, `(.L_x_234) ;  /* 0x0000000013087348 */ /* 0x000fea0003c00000 */
[----:B------:R-:W-:Y:S01]  /*49b0*/  VOTE.ANY P0, P0 ;  /* 0x0000000000ff7806 */ /* 0x000fe20000000100 */
[----:B------:R-:W-:-:S12]  /*49c0*/  ENDCOLLECTIVE ;  /* 0x000000000000791b */ /* 0x000fd80003800000 */
.L_x_234:
[----:B------:R-:W-:Y:S05]  /*49d0*/  BSYNC B1 ;  /* 0x0000000000017941 */ /* 0x000fea0003800000 */
.L_x_233:
[----:B------:R-:W-:Y:S05]  /*49e0*/  BRA `(.L_x_235) ;  /* 0xffffffc800a47947 */ /* 0x000fea000383ffff */
.L_x_199:
[----:B------:R-:W-:Y:S01]  /*49f0*/  BSSY B1, `(.L_x_236) ;  /* 0x0000006000017945 */ /* 0x000fe20003800000 */
[----:B------:R-:W-:Y:S01]  /*4a00*/  PLOP3.LUT P0, PT, P0, PT, PT, 0x8, 0x80 ;  /* 0x000000000080781c */ /* 0x000fe2000070e170 */
[----:B------:R-:W-:-:S12]  /*4a10*/  IMAD.MOV.U32 R19, RZ, RZ, -0x1 ;  /* 0xffffffffff137424 */ /* 0x000fd800078e00ff */
[----:B------:R-:W-:Y:S05]  /*4a20*/  WARPSYNC.COLLECTIVE R19, `(.L_x_237) ;  /* 0x0000000013087348 */ /* 0x000fea0003c00000 */
[----:B------:R-:W-:Y:S01]  /*4a30*/  VOTE.ANY P0, P0 ;  /* 0x0000000000ff7806 */ /* 0x000fe20000000100 */
[----:B------:R-:W-:-:S12]  /*4a40*/  ENDCOLLECTIVE ;  /* 0x000000000000791b */ /* 0x000fd80003800000 */
.L_x_237:
[----:B------:R-:W-:Y:S05]  /*4a50*/  BSYNC B1 ;  /* 0x0000000000017941 */ /* 0x000fea0003800000 */
.L_x_236:
[----:B------:R-:W-:Y:S05]  /*4a60*/  BRA `(.L_x_238) ;  /* 0xffffffc800f87947 */ /* 0x000fea000383ffff */
.L_x_201:
[----:B------:R-:W-:Y:S01]  /*4a70*/  BSSY B1, `(.L_x_239) ;  /* 0x0000006000017945 */ /* 0x000fe20003800000 */
[----:B------:R-:W-:Y:S01]  /*4a80*/  PLOP3.LUT P0, PT, P0, PT, PT, 0x8, 0x80 ;  /* 0x000000000080781c */ /* 0x000fe2000070e170 */
[----:B------:R-:W-:-:S12]  /*4a90*/  IMAD.MOV.U32 R19, RZ, RZ, -0x1 ;  /* 0xffffffffff137424 */ /* 0x000fd800078e00ff */
[----:B------:R-:W-:Y:S05]  /*4aa0*/  WARPSYNC.COLLECTIVE R19, `(.L_x_240) ;  /* 0x0000000013087348 */ /* 0x000fea0003c00000 */
[----:B------:R-:W-:Y:S01]  /*4ab0*/  VOTE.ANY R19, PT, P0 ;  /* 0x0000000000137806 */ /* 0x000fe200000e0100 */
[----:B------:R-:W-:Y:S06]  /*4ac0*/  ENDCOLLECTIVE ;  /* 0x000000000000791b */ /* 0x000fec0003800000 */
.L_x_240:
[----:B------:R-:W-:Y:S05]  /*4ad0*/  BSYNC B1 ;  /* 0x0000000000017941 */ /* 0x000fea0003800000 */
.L_x_239:
[----:B------:R-:W-:Y:S01]  /*4ae0*/  LOP3.LUT R19, R19, 0x80000000, R48, 0xec, !PT ;  /* 0x8000000013137812 */ /* 0x000fe200078eec30 */
[----:B------:R-:W-:Y:S02]  /*4af0*/  IMAD.MOV.U32 R18, RZ, RZ, R41 ;  /* 0x000000ffff127224 */ /* 0x000fe400078e0029 */
[----:B------:R-:W-:Y:S02]  /*4b00*/  IMAD.MOV.U32 R17, RZ, RZ, 0x1 ;  /* 0x00000001ff117424 */ /* 0x000fe400078e00ff */
[----:B------:R-:W-:Y:S02]  /*4b10*/  VIADD R16, R19, 0xffffffff ;  /* 0xffffffff13107836 */ /* 0x000fe40000000000 */
[----:B------:R-:W-:-:S03]  /*4b20*/  VIADD R21, R21, 0xffffffe0 ;  /* 0xffffffe015157836 */ /* 0x000fc60000000000 */
[----:B------:R-:W-:Y:S01]  /*4b30*/  LOP3.LUT R50, R19, R16, RZ, 0xc, !PT ;  /* 0x0000001013327212 */ /* 0x000fe200078e0cff */
[----:B------:R-:W-:-:S03]  /*4b40*/  IMAD.MOV.U32 R19, RZ, RZ, -0x1 ;  /* 0xffffffffff137424 */ /* 0x000fc600078e00ff */
[----:B------:R0:W1:Y:S04]  /*4b50*/  POPC R16, R50 ;  /* 0x0000003200107309 */ /* 0x0000680000000000 */
[----:B01----:R-:W-:Y:S05]  /*4b60*/  WARPSYNC.COLLECTIVE R19, `(.L_x_241) ;  /* 0x0000000013087348 */ /* 0x003fea0003c00000 */
[----:B-1----:R1:W2:Y:S02]  /*4b70*/  SHFL.DOWN P2, R20, R18, R17, R16 ;  /* 0x0800001112147389 */ /* 0x0022a40000040010 */
[----:B012---:R-:W-:Y:S05]  /*4b80*/  ENDCOLLECTIVE ;  /* 0x000000000000791b */ /* 0x007fea0003800000 */
.L_x_241:
        /* <DEDUP_REMOVED lines=9> */
.L_x_242:
        /* <DEDUP_REMOVED lines=8> */
.L_x_243:
        /* <DEDUP_REMOVED lines=8> */
.L_x_244:
        /* <DEDUP_REMOVED lines=8> */
.L_x_245:
[----:B------:R-:W-:Y:S05]  /*4da0*/  WARPSYNC.COLLECTIVE R19, `(.L_x_246) ;  /* 0x0000000013087348 */ /* 0x000fea0003c00000 */
[----:B------:R-:W-:Y:S01]  /*4db0*/  VOTE.ALL P0, P0 ;  /* 0x0000000000ff7806 */ /* 0x000fe20000000000 */
[----:B------:R-:W-:-:S12]  /*4dc0*/  ENDCOLLECTIVE ;  /* 0x000000000000791b */ /* 0x000fd80003800000 */
.L_x_246:
[----:B------:R-:W-:-:S04]  /*4dd0*/  ISETP.GT.AND P2, PT, R37, R16, PT ;  /* 0x000000102500720c */ /* 0x000fc80003f44270 */
[----:B------:R-:W-:-:S04]  /*4de0*/  SEL R20, R20, RZ, !P2 ;  /* 0x000000ff14147207 */ /* 0x000fc80005000000 */
[----:B------:R-:W-:Y:S01]  /*4df0*/  IADD3 R39, PT, PT, R50, R20, R39 ;  /* 0x0000001432277210 */ /* 0x000fe20007ffe027 */
[----:B------:R-:W-:Y:S06]  /*4e00*/  BRA `(.L_x_247) ;  /* 0xffffffc800907947 */ /* 0x000fec000383ffff */
.L_x_206:
[----:B------:R-:W-:Y:S01]  /*4e10*/  BSSY B0, `(.L_x_248) ;  /* 0x0000006000007945 */ /* 0x000fe20003800000 */
[----:B------:R-:W-:Y:S01]  /*4e20*/  PLOP3.LUT P0, PT, P0, PT, PT, 0x8, 0x80 ;  /* 0x000000000080781c */ /* 0x000fe2000070e170 */
[----:B------:R-:W-:-:S12]  /*4e30*/  IMAD.MOV.U32 R19, RZ, RZ, -0x1 ;  /* 0xffffffffff137424 */ /* 0x000fd800078e00ff */
[----:B------:R-:W-:Y:S05]  /*4e40*/  WARPSYNC.COLLECTIVE R19, `(.L_x_249) ;  /* 0x0000000013087348 */ /* 0x000fea0003c00000 */
[----:B------:R-:W-:Y:S01]  /*4e50*/  VOTE.ANY P0, P0 ;  /* 0x0000000000ff7806 */ /* 0x000fe20000000100 */
[----:B------:R-:W-:-:S12]  /*4e60*/  ENDCOLLECTIVE ;  /* 0x000000000000791b */ /* 0x000fd80003800000 */
.L_x_249:
[----:B------:R-:W-:Y:S05]  /*4e70*/  BSYNC B0 ;  /* 0x0000000000007941 */ /* 0x000fea0003800000 */
.L_x_248:
[----:B------:R-:W-:Y:S05]  /*4e80*/  BRA `(.L_x_250) ;  /* 0xffffffe000a87947 */ /* 0x000fea000383ffff */
.L_x_208:
[----:B------:R-:W-:Y:S01]  /*4e90*/  BSSY B0, `(.L_x_251) ;  /* 0x0000006000007945 */ /* 0x000fe20003800000 */
[----:B------:R-:W-:Y:S01]  /*4ea0*/  PLOP3.LUT P0, PT, P0, PT, PT, 0x8, 0x80 ;  /* 0x000000000080781c */ /* 0x000fe2000070e170 */
[----:B------:R-:W-:-:S12]  /*4eb0*/  IMAD.MOV.U32 R19, RZ, RZ, -0x1 ;  /* 0xffffffffff137424 */ /* 0x000fd800078e00ff */
[----:B------:R-:W-:Y:S05]  /*4ec0*/  WARPSYNC.COLLECTIVE R19, `(.L_x_252) ;  /* 0x0000000013087348 */ /* 0x000fea0003c00000 */
[----:B------:R-:W-:Y:S01]  /*4ed0*/  VOTE.ANY P0, P0 ;  /* 0x0000000000ff7806 */ /* 0x000fe20000000100 */
[----:B------:R-:W-:-:S12]  /*4ee0*/  ENDCOLLECTIVE ;  /* 0x000000000000791b */ /* 0x000fd80003800000 */
.L_x_252:
[----:B------:R-:W-:Y:S05]  /*4ef0*/  BSYNC B0 ;  /* 0x0000000000007941 */ /* 0x000fea0003800000 */
.L_x_251:
[----:B------:R-:W-:Y:S05]  /*4f00*/  BRA `(.L_x_253) ;  /* 0xffffffe000fc7947 */ /* 0x000fea000383ffff */
.L_x_210:
[----:B------:R-:W0:Y:S01]  /*4f10*/  S2R R53, SR_GEMASK ;  /* 0x0000000000357919 */ /* 0x000e220000003c00 */
[----:B------:R-:W-:Y:S01]  /*4f20*/  BSSY B0, `(.L_x_254) ;  /* 0x0000006000007945 */ /* 0x000fe20003800000 */
[----:B------:R-:W-:Y:S01]  /*4f30*/  PLOP3.LUT P0, PT, P0, PT, PT, 0x8, 0x80 ;  /* 0x000000000080781c */ /* 0x000fe2000070e170 */
[----:B------:R-:W-:-:S12]  /*4f40*/  IMAD.MOV.U32 R19, RZ, RZ, -0x1 ;  /* 0xffffffffff137424 */ /* 0x000fd800078e00ff */
[----:B0-----:R-:W-:Y:S05]  /*4f50*/  WARPSYNC.COLLECTIVE R19, `(.L_x_255) ;  /* 0x0000000013087348 */ /* 0x001fea0003c00000 */
[----:B------:R-:W-:Y:S01]  /*4f60*/  VOTE.ANY R19, PT, P0 ;  /* 0x0000000000137806 */ /* 0x000fe200000e0100 */
[----:B0-----:R-:W-:Y:S06]  /*4f70*/  ENDCOLLECTIVE ;  /* 0x000000000000791b */ /* 0x001fec0003800000 */
.L_x_255:
[----:B------:R-:W-:Y:S05]  /*4f80*/  BSYNC B0 ;  /* 0x0000000000007941 */ /* 0x000fea0003800000 */
.L_x_254:
[----:B------:R-:W-:Y:S01]  /*4f90*/  LOP3.LUT R19, R19, 0x80000000, R53, 0xec, !PT ;  /* 0x8000000013137812 */ /* 0x000fe200078eec35 */
[----:B------:R-:W-:Y:S02]  /*4fa0*/  IMAD.MOV.U32 R18, RZ, RZ, R25 ;  /* 0x000000ffff127224 */ /* 0x000fe400078e0019 */
[----:B------:R-:W-:Y:S02]  /*4fb0*/  IMAD.MOV.U32 R17, RZ, RZ, 0x1 ;  /* 0x00000001ff117424 */ /* 0x000fe400078e00ff */
[----:B------:R-:W-:-:S05]  /*4fc0*/  VIADD R16, R19, 0xffffffff ;  /* 0xffffffff13107836 */ /* 0x000fca0000000000 */
[----:B------:R-:W-:Y:S01]  /*4fd0*/  LOP3.LUT R44, R19, R16, RZ, 0xc, !PT ;  /* 0x00000010132c7212 */ /* 0x000fe200078e0cff */
[----:B------:R-:W-:-:S05]  /*4fe0*/  IMAD.MOV.U32 R19, RZ, RZ, -0x1 ;  /* 0xffffffffff137424 */ /* 0x000fca00078e00ff */
[----:B------:R-:W0:Y:S02]  /*4ff0*/  POPC R44, R44 ;  /* 0x0000002c002c7309 */ /* 0x000e240000000000 */
[----:B0-----:R-:W-:Y:S01]  /*5000*/  IMAD.MOV.U32 R16, RZ, RZ, R44 ;  /* 0x000000ffff107224 */ /* 0x001fe200078e002c */
[----:B------:R-:W-:-:S13]  /*5010*/  ISETP.GE.AND P0, PT, R36, R44, PT ;  /* 0x0000002c2400720c */ /* 0x000fda0003f06270 */
[----:B------:R-:W-:Y:S05]  /*5020*/  WARPSYNC.COLLECTIVE R19, `(.L_x_256) ;  /* 0x0000000013087348 */ /* 0x000fea0003c00000 */
[----:B------:R0:W1:Y:S02]  /*5030*/  SHFL.DOWN P2, R20, R18, R17, R16 ;  /* 0x0800001112147389 */ /* 0x0000640000040010 */
[----:B01----:R-:W-:Y:S05]  /*5040*/  ENDCOLLECTIVE ;  /* 0x000000000000791b */ /* 0x003fea0003800000 */
.L_x_256:
[----:B------:R-:W-:Y:S01]  /*5050*/  IMAD.MOV.U32 R17, RZ, RZ, 0x2 ;  /* 0x00000002ff117424 */ /* 0x000fe200078e00ff */
        /* <DEDUP_REMOVED lines=9> */
.L_x_257:
        /* <DEDUP_REMOVED lines=9> */
.L_x_258:
        /* <DEDUP_REMOVED lines=8> */
.L_x_259:
        /* <DEDUP_REMOVED lines=10> */
.L_x_260:
[----:B------:R-:W-:Y:S05]  /*52a0*/  WARPSYNC.COLLECTIVE R19, `(.L_x_261) ;  /* 0x0000000013087348 */ /* 0x000fea0003c00000 */
[----:B------:R-:W-:Y:S01]  /*52b0*/  VOTE.ALL P0, P0 ;  /* 0x0000000000ff7806 */ /* 0x000fe20000000000 */
[----:B------:R-:W-:-:S12]  /*52c0*/  ENDCOLLECTIVE ;  /* 0x000000000000791b */ /* 0x000fd80003800000 */
.L_x_261:
[----:B------:R-:W0:Y:S01]  /*52d0*/  LDC.64 R16, c[0x0][0x390] ;  /* 0x0000e400ff107b82 */ /* 0x000e220000000a00 */
[----:B------:R-:W-:-:S05]  /*52e0*/  SEL R25, R20, RZ, !P3 ;  /* 0x000000ff14197207 */ /* 0x000fca0005800000 */
[----:B------:R-:W-:Y:S01]  /*52f0*/  IMAD.IADD R26, R26, 0x1, R25 ;  /* 0x000000011a1a7824 */ /* 0x000fe200078e0219 */
[----:B0-----:R-:W-:-:S05]  /*5300*/  IADD3 R35, P2, PT, R16, 0x100, RZ ;  /* 0x0000010010237810 */ /* 0x001fca0007f5e0ff */
[----:B------:R-:W-:Y:S01]  /*5310*/  IMAD.X R39, RZ, RZ, R17, P2 ;  /* 0x000000ffff277224 */ /* 0x000fe200010e0611 */
[----:B------:R-:W-:Y:S07]  /*5320*/  BRA `(.L_x_262) ;  /* 0xffffffe000907947 */ /* 0x000fee000383ffff */
.L_x_212:
[----:B------:R-:W-:Y:S01]  /*5330*/  BSSY B0, `(.L_x_263) ;  /* 0x0000006000007945 */ /* 0x000fe20003800000 */
[----:B------:R-:W-:Y:S01]  /*5340*/  PLOP3.LUT P0, PT, P0, PT, PT, 0x8, 0x80 ;  /* 0x000000000080781c */ /* 0x000fe2000070e170 */
[----:B------:R-:W-:-:S12]  /*5350*/  IMAD.MOV.U32 R19, RZ, RZ, -0x1 ;  /* 0xffffffffff137424 */ /* 0x000fd800078e00ff */
[----:B------:R-:W-:Y:S05]  /*5360*/  WARPSYNC.COLLECTIVE R19, `(.L_x_264) ;  /* 0x0000000013087348 */ /* 0x000fea0003c00000 */
[----:B------:R-:W-:Y:S01]  /*5370*/  VOTE.ANY P0, P0 ;  /* 0x0000000000ff7806 */ /* 0x000fe20000000100 */
[----:B------:R-:W-:-:S12]  /*5380*/  ENDCOLLECTIVE ;  /* 0x000000000000791b */ /* 0x000fd80003800000 */
.L_x_264:
[----:B------:R-:W-:Y:S05]  /*5390*/  BSYNC B0 ;  /* 0x0000000000007941 */ /* 0x000fea0003800000 */
.L_x_263:
[----:B------:R-:W-:Y:S05]  /*53a0*/  BRA `(.L_x_265) ;  /* 0xffffffe000a07947 */ /* 0x000fea000383ffff */
.L_x_214:
[----:B------:R-:W-:Y:S01]  /*53b0*/  BSSY B0, `(.L_x_266) ;  /* 0x0000006000007945 */ /* 0x000fe20003800000 */
[----:B------:R-:W-:Y:S01]  /*53c0*/  PLOP3.LUT P0, PT, P0, PT, PT, 0x8, 0x80 ;  /* 0x000000000080781c */ /* 0x000fe2000070e170 */
[----:B------:R-:W-:-:S12]  /*53d0*/  IMAD.MOV.U32 R19, RZ, RZ, -0x1 ;  /* 0xffffffffff137424 */ /* 0x000fd800078e00ff */
[----:B------:R-:W-:Y:S05]  /*53e0*/  WARPSYNC.COLLECTIVE R19, `(.L_x_267) ;  /* 0x0000000013087348 */ /* 0x000fea0003c00000 */
[----:B------:R-:W-:Y:S01]  /*53f0*/  VOTE.ANY P0, P0 ;  /* 0x0000000000ff7806 */ /* 0x000fe20000000100 */
[----:B------:R-:W-:-:S12]  /*5400*/  ENDCOLLECTIVE ;  /* 0x000000000000791b */ /* 0x000fd80003800000 */
.L_x_267:
[----:B------:R-:W-:Y:S05]  /*5410*/  BSYNC B0 ;  /* 0x0000000000007941 */ /* 0x000fea0003800000 */
.L_x_266:
[----:B------:R-:W-:Y:S05]  /*5420*/  BRA `(.L_x_268) ;  /* 0xffffffe000f47947 */ /* 0x000fea000383ffff */
.L_x_216:
[----:B------:R-:W-:Y:S01]  /*5430*/  BSSY B0, `(.L_x_269) ;  /* 0x0000006000007945 */ /* 0x000fe20003800000 */
[----:B------:R-:W-:Y:S01]  /*5440*/  PLOP3.LUT P0, PT, P0, PT, PT, 0x8, 0x80 ;  /* 0x000000000080781c */ /* 0x000fe2000070e170 */
[----:B------:R-:W-:-:S12]  /*5450*/  IMAD.MOV.U32 R19, RZ, RZ, -0x1 ;  /* 0xffffffffff137424 */ /* 0x000fd800078e00ff */
[----:B------:R-:W-:Y:S05]  /*5460*/  WARPSYNC.COLLECTIVE R19, `(.L_x_270) ;  /* 0x0000000013087348 */ /* 0x000fea0003c00000 */
[----:B------:R-:W-:Y:S01]  /*5470*/  VOTE.ANY R19, PT, P0 ;  /* 0x0000000000137806 */ /* 0x000fe200000e0100 */
[----:B------:R-:W-:Y:S06]  /*5480*/  ENDCOLLECTIVE ;  /* 0x000000000000791b */ /* 0x000fec0003800000 */
.L_x_270:
[----:B------:R-:W-:Y:S05]  /*5490*/  BSYNC B0 ;  /* 0x0000000000007941 */ /* 0x000fea0003800000 */
.L_x_269:
[----:B------:R-:W-:Y:S01]  /*54a0*/  LOP3.LUT R19, R19, 0x80000000, R53, 0xec, !PT ;  /* 0x8000000013137812 */ /* 0x000fe200078eec35 */
[----:B------:R-:W-:Y:S02]  /*54b0*/  IMAD.MOV.U32 R18, RZ, RZ, R25 ;  /* 0x000000ffff127224 */ /* 0x000fe400078e0019 */
[----:B------:R-:W-:Y:S02]  /*54c0*/  IMAD.MOV.U32 R17, RZ, RZ, 0x1 ;  /* 0x00000001ff117424 */ /* 0x000fe400078e00ff */
[----:B------:R-:W-:Y:S02]  /*54d0*/  VIADD R16, R19, 0xffffffff ;  /* 0xffffffff13107836 */ /* 0x000fe40000000000 */
[----:B------:R-:W-:-:S03]  /*54e0*/  VIADD R21, R21, 0xffffffe0 ;  /* 0xffffffe015157836 */ /* 0x000fc60000000000 */
[----:B------:R-:W-:Y:S01]  /*54f0*/  LOP3.LUT R16, R19, R16, RZ, 0xc, !PT ;  /* 0x0000001013107212 */ /* 0x000fe200078e0cff */
[----:B------:R-:W-:-:S05]  /*5500*/  IMAD.MOV.U32 R19, RZ, RZ, -0x1 ;  /* 0xffffffffff137424 */ /* 0x000fca00078e00ff */
[----:B------:R-:W0:Y:S02]  /*5510*/  POPC R16, R16 ;  /* 0x0000001000107309 */ /* 0x000e240000000000 */
[----:B0-----:R-:W-:Y:S05]  /*5520*/  WARPSYNC.COLLECTIVE R19, `(.L_x_271) ;  /* 0x0000000013087348 */ /* 0x001fea0003c00000 */
[----:B0-----:R0:W1:Y:S02]  /*5530*/  SHFL.DOWN P2, R20, R18, R17, R16 ;  /* 0x0800001112147389 */ /* 0x0010640000040010 */
[----:B01----:R-:W-:Y:S05]  /*5540*/  ENDCOLLECTIVE ;  /* 0x000000000000791b */ /* 0x003fea0003800000 */
.L_x_271:
        /* <DEDUP_REMOVED lines=10> */
.L_x_272:
        /* <DEDUP_REMOVED lines=9> */
.L_x_273:
        /* <DEDUP_REMOVED lines=9> */
.L_x_274:
[----:B------:R-:W-:Y:S01]  /*5710*/  IMAD.MOV.U32 R17, RZ, RZ, 0x10 ;  /* 0x00000010ff117424 */ /* 0x000fe200078e00ff */
[----:B------:R-:W-:-:S05]  /*5720*/  SEL R20, R20, RZ, !P0 ;  /* 0x000000ff14147207 */ /* 0x000fca0004000000 */
[----:B------:R-:W-:-:S04]  /*5730*/  IMAD.IADD R25, R25, 0x1, R20 ;  /* 0x0000000119197824 */ /* 0x000fc800078e0214 */
[----:B------:R-:W-:-:S07]  /*5740*/  IMAD.MOV.U32 R18, RZ, RZ, R25 ;  /* 0x000000ffff127224 */ /* 0x000fce00078e0019 */
[----:B------:R-:W-:Y:S05]  /*5750*/  WARPSYNC.COLLECTIVE R19, `(.L_x_275) ;  /* 0x0000000013087348 */ /* 0x000fea0003c00000 */
[----:B------:R0:W1:Y:S02]  /*5760*/  SHFL.DOWN P2, R20, R18, R17, R16 ;  /* 0x0800001112147389 */ /* 0x0000640000040010 */
[----:B01----:R-:W-:Y:S05]  /*5770*/  ENDCOLLECTIVE ;  /* 0x000000000000791b */ /* 0x003fea0003800000 */
.L_x_275:
[----:B------:R-:W-:-:S05]  /*5780*/  VIADD R17, R36, 0x10 ;  /* 0x0000001024117836 */ /* 0x000fca0000000000 */
[----:B------:R-:W-:-:S04]  /*5790*/  ISETP.GT.AND P0, PT, R17, R16, PT ;  /* 0x000000101100720c */ /* 0x000fc80003f04270 */
[----:B------:R-:W-:Y:S02]  /*57a0*/  SEL R20, R20, RZ, !P0 ;  /* 0x000000ff14147207 */ /* 0x000fe40004000000 */
[----:B------:R-:W-:Y:S02]  /*57b0*/  ISETP.NE.AND P0, PT, R24, 0x65, PT ;  /* 0x000000651800780c */ /* 0x000fe40003f05270 */
[----:B------:R-:W-:-:S11]  /*57c0*/  IADD3 R26, PT, PT, R25, R20, R26 ;  /* 0x00000014191a7210 */ /* 0x000fd60007ffe01a */
[----:B------:R-:W-:Y:S05]  /*57d0*/  WARPSYNC.COLLECTIVE R19, `(.L_x_276) ;  /* 0x0000000013087348 */ /* 0x000fea0003c00000 */
[----:B------:R-:W-:Y:S01]  /*57e0*/  VOTE.ALL P0, P0 ;  /* 0x0000000000ff7806 */ /* 0x000fe20000000000 */
[----:B------:R-:W-:-:S12]  /*57f0*/  ENDCOLLECTIVE ;  /* 0x000000000000791b */ /* 0x000fd80003800000 */
.L_x_276:
[----:B------:R-:W-:Y:S05]  /*5800*/  BRA `(.L_x_277) ;  /* 0xffffffe0008c7947 */ /* 0x000fea000383ffff */
.L_x_278:
        /* <DEDUP_REMOVED lines=15> */
.L_x_291:


//--------------------- .text._ZN3cub18CUB_300001_SM_10006detail4scan20DeviceScanInitKernelINS0_13ScanTileStateIiLb1EEEEEvT_i --------------------------
	.section	.text._ZN3cub18CUB_300001_SM_10006detail4scan20DeviceScanInitKernelINS0_13ScanTileStateIiLb1EEEEEvT_i,"ax",@progbits
	.align	128
        .global         _ZN3cub18CUB_300001_SM_10006detail4scan20DeviceScanInitKernelINS0_13ScanTileStateIiLb1EEEEEvT_i
        .type           _ZN3cub18CUB_300001_SM_10006detail4scan20DeviceScanInitKernelINS0_13ScanTileStateIiLb1EEEEEvT_i,@function
        .size           _ZN3cub18CUB_300001_SM_10006detail4scan20DeviceScanInitKernelINS0_13ScanTileStateIiLb1EEEEEvT_i,(.L_x_292 - _ZN3cub18CUB_300001_SM_10006detail4scan20DeviceScanInitKernelINS0_13ScanTileStateIiLb1EEEEEvT_i)
        .other          _ZN3cub18CUB_300001_SM_10006detail4scan20DeviceScanInitKernelINS0_13ScanTileStateIiLb1EEEEEvT_i,@"STO_CUDA_ENTRY STV_DEFAULT"
_ZN3cub18CUB_300001_SM_10006detail4scan20DeviceScanInitKernelINS0_13ScanTileStateIiLb1EEEEEvT_i:
.text._ZN3cub18CUB_300001_SM_10006detail4scan20DeviceScanInitKernelINS0_13ScanTileStateIiLb1EEEEEvT_i:
[----:B------:R-:W-:Y:S01]  /*0000*/  LDC R1, c[0x0][0x37c] ;  /* 0x0000df00ff017b82 */ /* 0x000fe20000000800 */
[----:B------:R-:W0:Y:S07]  /*0010*/  S2R R0, SR_TID.X ;  /* 0x0000000000007919 */ /* 0x000e2e0000002100 */
[----:B------:R-:W1:Y:S01]  /*0020*/  S2UR UR6, SR_CTAID.X ;  /* 0x00000000000679c3 */ /* 0x000e620000002500 */
[----:B------:R-:W2:Y:S07]  /*0030*/  LDCU UR4, c[0x0][0x388] ;  /* 0x00007100ff0477ac */ /* 0x000eae0008000800 */
[----:B------:R-:W1:Y:S01]  /*0040*/  LDC R5, c[0x0][0x360] ;  /* 0x0000d800ff057b82 */ /* 0x000e620000000800 */
[----:B0-----:R-:W-:Y:S01]  /*0050*/  ISETP.GT.U32.AND P0, PT, R0, 0x1f, PT ;  /* 0x0000001f0000780c */ /* 0x001fe20003f04070 */
[----:B-1----:R-:W-:-:S03]  /*0060*/  IMAD R5, R5, UR6, R0 ;  /* 0x0000000605057c24 */ /* 0x002fc6000f8e0200 */
[----:B------:R-:W-:Y:S02]  /*0070*/  ISETP.NE.OR P0, PT, RZ, UR6, P0 ;  /* 0x00000006ff007c0c */ /* 0x000fe40008705670 */
[----:B--2---:R-:W-:Y:S01]  /*0080*/  ISETP.GE.AND P1, PT, R5, UR4, PT ;  /* 0x0000000405007c0c */ /* 0x004fe2000bf26270 */
[----:B------:R-:W0:-:S12]  /*0090*/  LDCU.64 UR4, c[0x0][0x358] ;  /* 0x00006b00ff0477ac */ /* 0x000e180008000a00 */
[----:B------:R-:W1:Y:S01]  /*00a0*/  @!P1 LDC.64 R2, c[0x0][0x380] ;  /* 0x0000e000ff029b82 */ /* 0x000e620000000a00 */
[----:B------:R-:W-:Y:S01]  /*00b0*/  @!P1 MOV R4, 0x63 ;  /* 0x0000006300049802 */ /* 0x000fe20000000f00 */
[----:B-1----:R-:W-:-:S04]  /*00c0*/  @!P1 IMAD.WIDE R2, R5, 0x8, R2 ;  /* 0x0000000805029825 */ /* 0x002fc800078e0202 */
[----:B------:R-:W-:-:S05]  /*00d0*/  HFMA2 R5, -RZ, RZ, 0, 0 ;  /* 0x00000000ff057431 */ /* 0x000fca00000001ff */
[----:B0-----:R0:W-:Y:S01]  /*00e0*/  @!P1 STG.E.64 desc[UR4][R2.64+0x100], R4 ;  /* 0x0001000402009986 */ /* 0x0011e2000c101b04 */
[----:B------:R-:W-:Y:S05]  /*00f0*/  @P0 EXIT ;  /* 0x000000000000094d */ /* 0x000fea0003800000 */
[----:B0-----:R-:W0:Y:S02]  /*0100*/  LDC.64 R2, c[0x0][0x380] ;  /* 0x0000e000ff027b82 */ /* 0x001e240000000a00 */
[----:B0-----:R-:W-:-:S05]  /*0110*/  IMAD.WIDE.U32 R2, R0, 0x8, R2 ;  /* 0x0000000800027825 */ /* 0x001fca00078e0002 */
[----:B------:R-:W-:Y:S01]  /*0120*/  STG.E.64 desc[UR4][R2.64], RZ ;  /* 0x000000ff02007986 */ /* 0x000fe2000c101b04 */
[----:B------:R-:W-:Y:S05]  /*0130*/  EXIT ;  /* 0x000000000000794d */ /* 0x000fea0003800000 */
.L_x_279:
        /* <DEDUP_REMOVED lines=12> */
.L_x_292:


//--------------------- .text._ZN3cub18CUB_300001_SM_10006detail8for_each13static_kernelINS2_12policy_hub_t12policy_500_tEmN6thrust24THRUST_300001_SM_1000_NS8cuda_cub20__uninitialized_fill7functorINS7_10device_ptrIiEEiEEEEvT0_T1_ --------------------------
	.section	.text._ZN3cub18CUB_300001_SM_10006detail8for_each13static_kernelINS2_12policy_hub_t12policy_500_tEmN6thrust24THRUST_300001_SM_1000_NS8cuda_cub20__uninitialized_fill7functorINS7_10device_ptrIiEEiEEEEvT0_T1_,"ax",@progbits
	.align	128
        .global         _ZN3cub18CUB_300001_SM_10006detail8for_each13static_kernelINS2_12policy_hub_t12policy_500_tEmN6thrust24THRUST_300001_SM_1000_NS8cuda_cub20__uninitialized_fill7functorINS7_10device_ptrIiEEiEEEEvT0_T1_
        .type           _ZN3cub18CUB_300001_SM_10006detail8for_each13static_kernelINS2_12policy_hub_t12policy_500_tEmN6thrust24THRUST_300001_SM_1000_NS8cuda_cub20__uninitialized_fill7functorINS7_10device_ptrIiEEiEEEEvT0_T1_,@function
        .size           _ZN3cub18CUB_300001_SM_10006detail8for_each13static_kernelINS2_12policy_hub_t12policy_500_tEmN6thrust24THRUST_300001_SM_1000_NS8cuda_cub20__uninitialized_fill7functorINS7_10device_ptrIiEEiEEEEvT0_T1_,(.L_x_293 - _ZN3cub18CUB_300001_SM_10006detail8for_each13static_kernelINS2_12policy_hub_t12policy_500_tEmN6thrust24THRUST_300001_SM_1000_NS8cuda_cub20__uninitialized_fill7functorINS7_10device_ptrIiEEiEEEEvT0_T1_)
        .other          _ZN3cub18CUB_300001_SM_10006detail8for_each13static_kernelINS2_12policy_hub_t12policy_500_tEmN6thrust24THRUST_300001_SM_1000_NS8cuda_cub20__uninitialized_fill7functorINS7_10device_ptrIiEEiEEEEvT0_T1_,@"STO_CUDA_ENTRY STV_DEFAULT"
_ZN3cub18CUB_300001_SM_10006detail8for_each13static_kernelINS2_12policy_hub_t12policy_500_tEmN6thrust24THRUST_300001_SM_1000_NS8cuda_cub20__uninitialized_fill7functorINS7_10device_ptrIiEEiEEEEvT0_T1_:
.text._ZN3cub18CUB_300001_SM_10006detail8for_each13static_kernelINS2_12policy_hub_t12policy_500_tEmN6thrust24THRUST_300001_SM_1000_NS8cuda_cub20__uninitialized_fill7functorINS7_10device_ptrIiEEiEEEEvT0_T1_:
[----:B------:R-:W-:Y:S08]  /*0000*/  LDC R1, c[0x0][0x37c] ;  /* 0x0000df00ff017b82 */ /* 0x000ff00000000800 */
[----:B------:R-:W0:Y:S01]  /*0010*/  S2UR UR4, SR_CTAID.X ;  /* 0x00000000000479c3 */ /* 0x000e220000002500 */
[----:B------:R-:W1:Y:S01]  /*0020*/  LDCU.64 UR6, c[0x0][0x380] ;  /* 0x00007000ff0677ac */ /* 0x000e620008000a00 */
[----:B------:R-:W2:Y:S01]  /*0030*/  LDCU.64 UR8, c[0x0][0x358] ;  /* 0x00006b00ff0877ac */ /* 0x000ea20008000a00 */
[----:B0-----:R-:W-:-:S04]  /*0040*/  UIMAD.WIDE.U32 UR4, UR4, 0x200, URZ ;  /* 0x00000200040478a5 */ /* 0x001fc8000f8e00ff */
[----:B-1----:R-:W-:-:S04]  /*0050*/  UIADD3 UR6, UP0, UPT, -UR4, UR6, URZ ;  /* 0x0000000604067290 */ /* 0x002fc8000ff1e1ff */
[----:B------:R-:W-:Y:S02]  /*0060*/  UIADD3.X UR7, UPT, UPT, ~UR5, UR7, URZ, UP0, !UPT ;  /* 0x0000000705077290 */ /* 0x000fe400087fe5ff */
[----:B------:R-:W-:-:S04]  /*0070*/  UISETP.GE.U32.AND UP0, UPT, UR6, 0x200, UPT ;  /* 0x000002000600788c */ /* 0x000fc8000bf06070 */
[----:B------:R-:W-:-:S09]  /*0080*/  UISETP.GE.U32.AND.EX UP0, UPT, UR7, URZ, UPT, UP0 ;  /* 0x000000ff0700728c */ /* 0x000fd2000bf06100 */
[----:B--2---:R-:W-:Y:S05]  /*0090*/  BRA.U !UP0, `(.L_x_280) ;  /* 0x0000000108287547 */ /* 0x004fea000b800000 */
[----:B------:R-:W0:Y:S01]  /*00a0*/  S2R R0, SR_TID.X ;  /* 0x0000000000007919 */ /* 0x000e220000002100 */
[----:B------:R-:W1:Y:S01]  /*00b0*/  LDCU.64 UR6, c[0x0][0x388] ;  /* 0x00007100ff0677ac */ /* 0x000e620008000a00 */
[----:B------:R-:W2:Y:S01]  /*00c0*/  LDC R5, c[0x0][0x390] ;  /* 0x0000e400ff057b82 */ /* 0x000ea20000000800 */
[----:B0-----:R-:W-:-:S05]  /*00d0*/  IADD3 R0, P0, PT, R0, UR4, RZ ;  /* 0x0000000400007c10 */ /* 0x001fca000ff1e0ff */
[----:B------:R-:W-:Y:S01]  /*00e0*/  IMAD.X R3, RZ, RZ, UR5, P0 ;  /* 0x00000005ff037e24 */ /* 0x000fe200080e06ff */
[----:B-1----:R-:W-:-:S04]  /*00f0*/  LEA R2, P0, R0, UR6, 0x2 ;  /* 0x0000000600027c11 */ /* 0x002fc8000f8010ff */
[----:B------:R-:W-:-:S05]  /*0100*/  LEA.HI.X R3, R0, UR7, R3, 0x2, P0 ;  /* 0x0000000700037c11 */ /* 0x000fca00080f1403 */
[----:B--2---:R-:W-:Y:S04]  /*0110*/  STG.E desc[UR8][R2.64], R5 ;  /* 0x0000000502007986 */ /* 0x004fe8000c101908 */
[----:B------:R-:W-:Y:S01]  /*0120*/  STG.E desc[UR8][R2.64+0x400], R5 ;  /* 0x0004000502007986 */ /* 0x000fe2000c101908 */
[----:B------:R-:W-:Y:S05]  /*0130*/  EXIT ;  /* 0x000000000000794d */ /* 0x000fea0003800000 */
.L_x_280:
[----:B------:R-:W0:Y:S01]  /*0140*/  S2R R0, SR_TID.X ;  /* 0x0000000000007919 */ /* 0x000e220000002100 */
[----:B------:R-:W-:Y:S01]  /*0150*/  IMAD.U32 R2, RZ, RZ, UR7 ;  /* 0x00000007ff027e24 */ /* 0x000fe2000f8e00ff */
[----:B------:R-:W1:Y:S01]  /*0160*/  LDCU.64 UR10, c[0x0][0x388] ;  /* 0x00007100ff0a77ac */ /* 0x000e620008000a00 */
[----:B------:R-:W-:Y:S01]  /*0170*/  IMAD.U32 R4, RZ, RZ, UR7 ;  /* 0x00000007ff047e24 */ /* 0x000fe2000f8e00ff */
[----:B0-----:R-:W-:-:S04]  /*0180*/  ISETP.LT.U32.AND P0, PT, R0, UR6, PT ;  /* 0x0000000600007c0c */ /* 0x001fc8000bf01070 */
[----:B------:R-:W-:Y:S01]  /*0190*/  ISETP.GT.U32.AND.EX P0, PT, R2, RZ, PT, P0 ;  /* 0x000000ff0200720c */ /* 0x000fe20003f04100 */
[C---:B------:R-:W-:Y:S01]  /*01a0*/  VIADD R2, R0.reuse, 0x100 ;  /* 0x0000010000027836 */ /* 0x040fe20000000000 */
[----:B------:R-:W-:-:S04]  /*01b0*/  IADD3 R0, P2, PT, R0, UR4, RZ ;  /* 0x0000000400007c10 */ /* 0x000fc8000ff5e0ff */
[----:B------:R-:W-:Y:S01]  /*01c0*/  ISETP.LT.U32.AND P1, PT, R2, UR6, PT ;  /* 0x0000000602007c0c */ /* 0x000fe2000bf21070 */
[----:B------:R-:W-:Y:S01]  /*01d0*/  IMAD.X R3, RZ, RZ, UR5, P2 ;  /* 0x00000005ff037e24 */ /* 0x000fe200090e06ff */
[----:B-1----:R-:W-:Y:S02]  /*01e0*/  LEA R2, P2, R0, UR10, 0x2 ;  /* 0x0000000a00027c11 */ /* 0x002fe4000f8410ff */
[----:B------:R-:W-:Y:S02]  /*01f0*/  ISETP.GT.U32.AND.EX P1, PT, R4, RZ, PT, P1 ;  /* 0x000000ff0400720c */ /* 0x000fe40003f24110 */
[----:B------:R-:W-:Y:S01]  /*0200*/  LEA.HI.X R3, R0, UR11, R3, 0x2, P2 ;  /* 0x0000000b00037c11 */ /* 0x000fe200090f1403 */
[----:B------:R-:W0:Y:S04]  /*0210*/  @P0 LDC R5, c[0x0][0x390] ;  /* 0x0000e400ff050b82 */ /* 0x000e280000000800 */
[----:B0-----:R0:W-:Y:S06]  /*0220*/  @P0 STG.E desc[UR8][R2.64], R5 ;  /* 0x0000000502000986 */ /* 0x0011ec000c101908 */
[----:B------:R-:W-:Y:S05]  /*0230*/  @!P1 EXIT ;  /* 0x000000000000994d */ /* 0x000fea0003800000 */
[----:B0-----:R-:W0:Y:S02]  /*0240*/  LDC R5, c[0x0][0x390] ;  /* 0x0000e400ff057b82 */ /* 0x001e240000000800 */
[----:B0-----:R-:W-:Y:S01]  /*0250*/  STG.E desc[UR8][R2.64+0x400], R5 ;  /* 0x0004000502007986 */ /* 0x001fe2000c101908 */
[----:B------:R-:W-:Y:S05]  /*0260*/  EXIT ;  /* 0x000000000000794d */ /* 0x000fea0003800000 */
.L_x_281:
        /* <DEDUP_REMOVED lines=9> */
.L_x_293:


//--------------------- .text._ZN3cub18CUB_300001_SM_10006detail11EmptyKernelIvEEvv --------------------------
	.section	.text._ZN3cub18CUB_300001_SM_10006detail11EmptyKernelIvEEvv,"ax",@progbits
	.align	128
        .global         _ZN3cub18CUB_300001_SM_10006detail11EmptyKernelIvEEvv
        .type           _ZN3cub18CUB_300001_SM_10006detail11EmptyKernelIvEEvv,@function
        .size           _ZN3cub18CUB_300001_SM_10006detail11EmptyKernelIvEEvv,(.L_x_294 - _ZN3cub18CUB_300001_SM_10006detail11EmptyKernelIvEEvv)
        .other          _ZN3cub18CUB_300001_SM_10006detail11EmptyKernelIvEEvv,@"STO_CUDA_ENTRY STV_DEFAULT"
_ZN3cub18CUB_300001_SM_10006detail11EmptyKernelIvEEvv:
.text._ZN3cub18CUB_300001_SM_10006detail11EmptyKernelIvEEvv:
[----:B------:R-:W-:Y:S01]  /*0000*/  LDC R1, c[0x0][0x37c] ;  /* 0x0000df00ff017b82 */ /* 0x000fe20000000800 */
[----:B------:R-:W-:Y:S05]  /*0010*/  EXIT ;  /* 0x000000000000794d */ /* 0x000fea0003800000 */
.L_x_282:
        /* <DEDUP_REMOVED lines=14> */
.L_x_294:


//--------------------- .text._Z35sumar_resultados_finales_por_bloquePiS_ --------------------------
	.section	.text._Z35sumar_resultados_finales_por_bloquePiS_,"ax",@progbits
	.align	128
        .global         _Z35sumar_resultados_finales_por_bloquePiS_
        .type           _Z35sumar_resultados_finales_por_bloquePiS_,@function
        .size           _Z35sumar_resultados_finales_por_bloquePiS_,(.L_x_295 - _Z35sumar_resultados_finales_por_bloquePiS_)
        .other          _Z35sumar_resultados_finales_por_bloquePiS_,@"STO_CUDA_ENTRY STV_DEFAULT"
_Z35sumar_resultados_finales_por_bloquePiS_:
.text._Z35sumar_resultados_finales_por_bloquePiS_:
[----:B------:R-:W-:Y:S01]  /*0000*/  LDC R1, c[0x0][0x37c] ;  /* 0x0000df00ff017b82 */ /* 0x000fe20000000800 */
[----:B------:R-:W0:Y:S07]  /*0010*/  S2R R9, SR_CTAID.X ;  /* 0x0000000000097919 */ /* 0x000e2e0000002500 */
[----:B------:R-:W0:Y:S01]  /*0020*/  LDC.64 R2, c[0x0][0x380] ;  /* 0x0000e000ff027b82 */ /* 0x000e220000000a00 */
[----:B------:R-:W1:Y:S01]  /*0030*/  LDCU UR6, c[0x0][0x360] ;  /* 0x00006c00ff0677ac */ /* 0x000e620008000800 */
[----:B------:R-:W1:Y:S01]  /*0040*/  S2R R0, SR_TID.X ;  /* 0x0000000000007919 */ /* 0x000e620000002100 */
[----:B------:R-:W2:Y:S05]  /*0050*/  LDCU.64 UR4, c[0x0][0x358] ;  /* 0x00006b00ff0477ac */ /* 0x000eaa0008000a00 */
[----:B------:R-:W3:Y:S01]  /*0060*/  LDC.64 R4, c[0x0][0x388] ;  /* 0x0000e200ff047b82 */ /* 0x000ee20000000a00 */
[----:B0-----:R-:W-:-:S04]  /*0070*/  IMAD.WIDE.U32 R2, R9, 0x4, R2 ;  /* 0x0000000409027825 */ /* 0x001fc800078e0002 */
[----:B-1----:R-:W-:Y:S02]  /*0080*/  IMAD R7, R9, UR6, R0 ;  /* 0x0000000609077c24 */ /* 0x002fe4000f8e0200 */
[----:B--2---:R-:W2:Y:S02]  /*0090*/  LDG.E R2, desc[UR4][R2.64] ;  /* 0x0000000402027981 */ /* 0x004ea4000c1e1900 */
[----:B---3--:R-:W-:-:S05]  /*00a0*/  IMAD.WIDE.U32 R4, R7, 0x4, R4 ;  /* 0x0000000407047825 */ /* 0x008fca00078e0004 */
[----:B------:R-:W2:Y:S02]  /*00b0*/  LDG.E R7, desc[UR4][R4.64] ;  /* 0x0000000404077981 */ /* 0x000ea4000c1e1900 */
[----:B--2---:R-:W-:-:S05]  /*00c0*/  IADD3 R7, PT, PT, R2, R7, RZ ;  /* 0x0000000702077210 */ /* 0x004fca0007ffe0ff */
[----:B------:R-:W-:Y:S01]  /*00d0*/  STG.E desc[UR4][R4.64], R7 ;  /* 0x0000000704007986 */ /* 0x000fe2000c101904 */
[----:B------:R-:W-:Y:S05]  /*00e0*/  EXIT ;  /* 0x000000000000794d */ /* 0x000fea0003800000 */
.L_x_283:
        /* <DEDUP_REMOVED lines=9> */
.L_x_295:


//--------------------- .text._Z21exclusive_scan_kernelPiS_S_i --------------------------
	.section	.text._Z21exclusive_scan_kernelPiS_S_i,"ax",@progbits
	.align	128
        .global         _Z21exclusive_scan_kernelPiS_S_i
        .type           _Z21exclusive_scan_kernelPiS_S_i,@function
        .size           _Z21exclusive_scan_kernelPiS_S_i,(.L_x_296 - _Z21exclusive_scan_kernelPiS_S_i)
        .other          _Z21exclusive_scan_kernelPiS_S_i,@"STO_CUDA_ENTRY STV_DEFAULT"
_Z21exclusive_scan_kernelPiS_S_i:
.text._Z21exclusive_scan_kernelPiS_S_i:
[----:B------:R-:W-:Y:S01]  /*0000*/  LDC R1, c[0x0][0x37c] ;  /* 0x0000df00ff017b82 */ /* 0x000fe20000000800 */
[----:B------:R-:W0:Y:S07]  /*0010*/  S2R R11, SR_CTAID.X ;  /* 0x00000000000b7919 */ /* 0x000e2e0000002500 */
[----:B------:R-:W0:Y:S01]  /*0020*/  LDC R2, c[0x0][0x360] ;  /* 0x0000d800ff027b82 */ /* 0x000e220000000800 */
[----:B------:R-:W1:Y:S01]  /*0030*/  LDCU UR4, c[0x0][0x398] ;  /* 0x00007300ff0477ac */ /* 0x000e620008000800 */
[----:B------:R-:W-:Y:S01]  /*0040*/  IMAD.MOV.U32 R6, RZ, RZ, RZ ;  /* 0x000000ffff067224 */ /* 0x000fe200078e00ff */
[----:B------:R-:W0:Y:S01]  /*0050*/  S2R R10, SR_TID.X ;  /* 0x00000000000a7919 */ /* 0x000e220000002100 */
[----:B------:R-:W2:Y:S01]  /*0060*/  LDCU.64 UR6, c[0x0][0x358] ;  /* 0x00006b00ff0677ac */ /* 0x000ea20008000a00 */
[----:B0-----:R-:W-:-:S05]  /*0070*/  IMAD R0, R11, R2, R10 ;  /* 0x000000020b007224 */ /* 0x001fca00078e020a */
[----:B-1----:R-:W-:-:S13]  /*0080*/  ISETP.GE.AND P0, PT, R0, UR4, PT ;  /* 0x0000000400007c0c */ /* 0x002fda000bf06270 */
[----:B------:R-:W0:Y:S02]  /*0090*/  @!P0 LDC.64 R4, c[0x0][0x380] ;  /* 0x0000e000ff048b82 */ /* 0x000e240000000a00 */
[----:B0-----:R-:W-:-:S05]  /*00a0*/  @!P0 IMAD.WIDE R4, R0, 0x4, R4 ;  /* 0x0000000400048825 */ /* 0x001fca00078e0204 */
[----:B--2---:R-:W2:Y:S01]  /*00b0*/  @!P0 LDG.E R6, desc[UR6][R4.64] ;  /* 0x0000000604068981 */ /* 0x004ea2000c1e1900 */
[----:B------:R-:W0:Y:S01]  /*00c0*/  S2UR UR5, SR_CgaCtaId ;  /* 0x00000000000579c3 */ /* 0x000e220000008800 */
[----:B------:R-:W-:Y:S01]  /*00d0*/  UMOV UR4, 0x400 ;  /* 0x0000040000047882 */ /* 0x000fe20000000000 */
[----:B------:R-:W-:Y:S02]  /*00e0*/  ISETP.GE.U32.AND P1, PT, R2, 0x2, PT ;  /* 0x000000020200780c */ /* 0x000fe40003f26070 */
[----:B------:R-:W-:Y:S01]  /*00f0*/  ISETP.NE.AND P0, PT, R10, RZ, PT ;  /* 0x000000ff0a00720c */ /* 0x000fe20003f05270 */
[----:B0-----:R-:W-:-:S06]  /*0100*/  ULEA UR4, UR5, UR4, 0x18 ;  /* 0x0000000405047291 */ /* 0x001fcc000f8ec0ff */
[----:B------:R-:W-:-:S05]  /*0110*/  LEA R3, R10, UR4, 0x2 ;  /* 0x000000040a037c11 */ /* 0x000fca000f8e10ff */
[----:B--2---:R0:W-:Y:S01]  /*0120*/  STS [R3], R6 ;  /* 0x0000000603007388 */ /* 0x0041e20000000800 */
[----:B------:R-:W-:Y:S06]  /*0130*/  BAR.SYNC.DEFER_BLOCKING 0x0 ;  /* 0x0000000000007b1d */ /* 0x000fec0000010000 */
[----:B------:R-:W-:Y:S05]  /*0140*/  @!P1 BRA `(.L_x_284) ;  /* 0x00000000003c9947 */ /* 0x000fea0003800000 */
[----:B------:R-:W-:Y:S01]  /*0150*/  LEA R4, R10, 0x1, 0x1 ;  /* 0x000000010a047811 */ /* 0x000fe200078e08ff */
[----:B------:R-:W-:-:S07]  /*0160*/  IMAD.MOV.U32 R5, RZ, RZ, 0x1 ;  /* 0x00000001ff057424 */ /* 0x000fce00078e00ff */
.L_x_285:
[----:B0-----:R-:W-:-:S05]  /*0170*/  IMAD R6, R4, R5, RZ ;  /* 0x0000000504067224 */ /* 0x001fca00078e02ff */
[----:B------:R-:W-:-:S04]  /*0180*/  IADD3 R7, PT, PT, R6, -0x1, R5 ;  /* 0xffffffff06077810 */ /* 0x000fc80007ffe005 */
[----:B------:R-:W-:-:S13]  /*0190*/  ISETP.GE.U32.AND P1, PT, R7, R2, PT ;  /* 0x000000020700720c */ /* 0x000fda0003f26070 */
[----:B------:R-:W-:-:S05]  /*01a0*/  @!P1 LEA R6, R6, UR4, 0x2 ;  /* 0x0000000406069c11 */ /* 0x000fca000f8e10ff */
[C---:B------:R-:W-:Y:S02]  /*01b0*/  @!P1 IMAD R7, R5.reuse, 0x4, R6 ;  /* 0x0000000405079824 */ /* 0x040fe400078e0206 */
[----:B------:R-:W-:Y:S01]  /*01c0*/  @!P1 LDS R6, [R6+-0x4] ;  /* 0xfffffc0006069984 */ /* 0x000fe20000000800 */
[----:B------:R-:W-:-:S03]  /*01d0*/  IMAD.SHL.U32 R5, R5, 0x2, RZ ;  /* 0x0000000205057824 */ /* 0x000fc600078e00ff */
[----:B------:R-:W0:Y:S02]  /*01e0*/  @!P1 LDS R9, [R7+-0x4] ;  /* 0xfffffc0007099984 */ /* 0x000e240000000800 */
[----:B0-----:R-:W-:-:S05]  /*01f0*/  @!P1 IMAD.IADD R8, R6, 0x1, R9 ;  /* 0x0000000106089824 */ /* 0x001fca00078e0209 */
[----:B------:R1:W-:Y:S01]  /*0200*/  @!P1 STS [R7+-0x4], R8 ;  /* 0xfffffc0807009388 */ /* 0x0003e20000000800 */
[----:B------:R-:W-:Y:S01]  /*0210*/  BAR.SYNC.DEFER_BLOCKING 0x0 ;  /* 0x0000000000007b1d */ /* 0x000fe20000010000 */
[----:B------:R-:W-:-:S13]  /*0220*/  ISETP.GE.U32.AND P1, PT, R5, R2, PT ;  /* 0x000000020500720c */ /* 0x000fda0003f26070 */
[----:B-1----:R-:W-:Y:S05]  /*0230*/  @!P1 BRA `(.L_x_285) ;  /* 0xfffffffc00cc9947 */ /* 0x002fea000383ffff */
.L_x_284:
[C---:B0-----:R-:W-:Y:S01]  /*0240*/  @!P0 LEA R6, R2.reuse, UR4, 0x2 ;  /* 0x0000000402068c11 */ /* 0x041fe2000f8e10ff */
[----:B------:R-:W0:Y:S01]  /*0250*/  @!P0 LDC.64 R4, c[0x0][0x390] ;  /* 0x0000e400ff048b82 */ /* 0x000e220000000a00 */
[----:B------:R-:W-:-:S03]  /*0260*/  ISETP.GE.U32.AND P1, PT, R2, 0x2, PT ;  /* 0x000000020200780c */ /* 0x000fc60003f26070 */
[----:B------:R-:W1:Y:S04]  /*0270*/  @!P0 LDS R7, [R6+-0x4] ;  /* 0xfffffc0006078984 */ /* 0x000e680000000800 */
[----:B------:R2:W-:Y:S01]  /*0280*/  @!P0 STS [R6+-0x4], RZ ;  /* 0xfffffcff06008388 */ /* 0x0005e20000000800 */
[----:B0-----:R-:W-:-:S05]  /*0290*/  @!P0 IMAD.WIDE.U32 R4, R11, 0x4, R4 ;  /* 0x000000040b048825 */ /* 0x001fca00078e0004 */
[----:B-1----:R2:W-:Y:S01]  /*02a0*/  @!P0 STG.E desc[UR6][R4.64], R7 ;  /* 0x0000000704008986 */ /* 0x0025e2000c101906 */
[----:B------:R-:W-:Y:S06]  /*02b0*/  BAR.SYNC.DEFER_BLOCKING 0x0 ;  /* 0x0000000000007b1d */ /* 0x000fec0000010000 */
[----:B------:R-:W-:Y:S05]  /*02c0*/  @!P1 BRA `(.L_x_286) ;  /* 0x0000000000449947 */ /* 0x000fea0003800000 */
[----:B------:R-:W-:Y:S01]  /*02d0*/  LEA R9, R10, 0x1, 0x1 ;  /* 0x000000010a097811 */ /* 0x000fe200078e08ff */
[----:B--2---:R-:W-:-:S07]  /*02e0*/  IMAD.MOV.U32 R4, RZ, RZ, R2 ;  /* 0x000000ffff047224 */ /* 0x004fce00078e0002 */
.L_x_287:
[----:B------:R-:W-:-:S05]  /*02f0*/  SHF.R.U32.HI R10, RZ, 0x1, R4 ;  /* 0x00000001ff0a7819 */ /* 0x000fca0000011604 */
[----:B------:R-:W-:-:S05]  /*0300*/  IMAD R7, R9, R10, RZ ;  /* 0x0000000a09077224 */ /* 0x000fca00078e02ff */
[----:B------:R-:W-:-:S04]  /*0310*/  IADD3 R5, PT, PT, R7, -0x1, R10 ;  /* 0xffffffff07057810 */ /* 0x000fc80007ffe00a */
[----:B------:R-:W-:-:S13]  /*0320*/  ISETP.GE.U32.AND P0, PT, R5, R2, PT ;  /* 0x000000020500720c */ /* 0x000fda0003f06070 */
[----:B------:R-:W-:-:S05]  /*0330*/  @!P0 LEA R5, R7, UR4, 0x2 ;  /* 0x0000000407058c11 */ /* 0x000fca000f8e10ff */
[----:B------:R-:W-:Y:S01]  /*0340*/  @!P0 IMAD R7, R10, 0x4, R5 ;  /* 0x000000040a078824 */ /* 0x000fe200078e0205 */
[----:B------:R-:W-:Y:S04]  /*0350*/  @!P0 LDS R6, [R5+-0x4] ;  /* 0xfffffc0005068984 */ /* 0x000fe80000000800 */
[----:B------:R-:W0:Y:S02]  /*0360*/  @!P0 LDS R8, [R7+-0x4] ;  /* 0xfffffc0007088984 */ /* 0x000e240000000800 */
[----:B0-----:R-:W-:Y:S02]  /*0370*/  @!P0 IMAD.IADD R6, R6, 0x1, R8 ;  /* 0x0000000106068824 */ /* 0x001fe400078e0208 */
[----:B------:R0:W-:Y:S04]  /*0380*/  @!P0 STS [R5+-0x4], R8 ;  /* 0xfffffc0805008388 */ /* 0x0001e80000000800 */
[----:B------:R0:W-:Y:S01]  /*0390*/  @!P0 STS [R7+-0x4], R6 ;  /* 0xfffffc0607008388 */ /* 0x0001e20000000800 */
[----:B------:R-:W-:Y:S01]  /*03a0*/  BAR.SYNC.DEFER_BLOCKING 0x0 ;  /* 0x0000000000007b1d */ /* 0x000fe20000010000 */
[----:B------:R-:W-:Y:S01]  /*03b0*/  ISETP.GT.U32.AND P0, PT, R4, 0x3, PT ;  /* 0x000000030400780c */ /* 0x000fe20003f04070 */
[----:B------:R-:W-:-:S12]  /*03c0*/  IMAD.MOV.U32 R4, RZ, RZ, R10 ;  /* 0x000000ffff047224 */ /* 0x000fd800078e000a */
[----:B0-----:R-:W-:Y:S05]  /*03d0*/  @P0 BRA `(.L_x_287) ;  /* 0xfffffffc00c40947 */ /* 0x001fea000383ffff */
.L_x_286:
[----:B------:R-:W0:Y:S02]  /*03e0*/  LDCU UR4, c[0x0][0x398] ;  /* 0x00007300ff0477ac */ /* 0x000e240008000800 */
[----:B0-----:R-:W-:-:S13]  /*03f0*/  ISETP.GE.AND P0, PT, R0, UR4, PT ;  /* 0x0000000400007c0c */ /* 0x001fda000bf06270 */
[----:B------:R-:W-:Y:S05]  /*0400*/  @P0 EXIT ;  /* 0x000000000000094d */ /* 0x000fea0003800000 */
[----:B------:R-:W0:Y:S01]  /*0410*/  LDS R3, [R3] ;  /* 0x0000000003037984 */ /* 0x000e220000000800 */
[----:B--2---:R-:W1:Y:S02]  /*0420*/  LDC.64 R4, c[0x0][0x388] ;  /* 0x0000e200ff047b82 */ /* 0x004e640000000a00 */
[----:B-1----:R-:W-:-:S05]  /*0430*/  IMAD.WIDE R4, R0, 0x4, R4 ;  /* 0x0000000400047825 */ /* 0x002fca00078e0204 */
[----:B0-----:R-:W-:Y:S01]  /*0440*/  STG.E desc[UR6][R4.64], R3 ;  /* 0x0000000304007986 */ /* 0x001fe2000c101906 */
[----:B------:R-:W-:Y:S05]  /*0450*/  EXIT ;  /* 0x000000000000794d */ /* 0x000fea0003800000 */
.L_x_288:
        /* <DEDUP_REMOVED lines=10> */
.L_x_296:


//--------------------- .nv.shared._ZN3cub18CUB_300001_SM_10006detail4scan16DeviceScanKernelINS2_10policy_hubIiiimN4cuda3std3__44plusIvEEE10Policy1000EN6thrust24THRUST_300001_SM_1000_NS6detail15normal_iteratorINSD_10device_ptrIiEEEESI_NS0_13ScanTileStateIiLb1EEES9_NS1_10InputValueIiPiEEmiLb0EiEEvT0_T1_T2_iT3_T4_T5_ --------------------------
	.section	.nv.shared._ZN3cub18CUB_300001_SM_10006detail4scan16DeviceScanKernelINS2_10policy_hubIiiimN4cuda3std3__44plusIvEEE10Policy1000EN6thrust24THRUST_300001_SM_1000_NS6detail15normal_iteratorINSD_10device_ptrIiEEEESI_NS0_13ScanTileStateIiLb1EEES9_NS1_10InputValueIiPiEEmiLb0EiEEvT0_T1_T2_iT3_T4_T5_,"aw",@nobits
	.sectionflags	@""
	.align	16
.nv.shared._ZN3cub18CUB_300001_SM_10006detail4scan16DeviceScanKernelINS2_10policy_hubIiiimN4cuda3std3__44plusIvEEE10Policy1000EN6thrust24THRUST_300001_SM_1000_NS6detail15normal_iteratorINSD_10device_ptrIiEEEESI_NS0_13ScanTileStateIiLb1EEES9_NS1_10InputValueIiPiEEmiLb0EiEEvT0_T1_T2_iT3_T4_T5_:
	.zero		32656


//--------------------- .nv.shared.reserved.0     --------------------------
	.section	.nv.shared.reserved.0,"aw",@nobits
	.weak		__nv_reservedSMEM_offset_0_alias
	.size		__nv_reservedSMEM_offset_0_alias, 0, 64
	.other		__nv_reservedSMEM_offset_0_alias,@"STO_CUDA_RESERVED_SHARED STV_DEFAULT"
__nv_reservedSMEM_offset_0_alias:
	.zero		0
	.zero		64


//--------------------- .nv.global                --------------------------
	.section	.nv.global,"aw",@nobits
.nv.global:
	.type		_ZN34_INTERNAL_c9c2e234_4_k_cu_b8d66c316thrust24THRUST_300001_SM_1000_NS3seqE,@object
	.size		_ZN34_INTERNAL_c9c2e234_4_k_cu_b8d66c316thrust24THRUST_300001_SM_1000_NS3seqE,(_ZN34_INTERNAL_c9c2e234_4_k_cu_b8d66c314cuda3std3__48in_placeE - _ZN34_INTERNAL_c9c2e234_4_k_cu_b8d66c316thrust24THRUST_300001_SM_1000_NS3seqE)
_ZN34_INTERNAL_c9c2e234_4_k_cu_b8d66c316thrust24THRUST_300001_SM_1000_NS3seqE:
	.zero		1
	.type		_ZN34_INTERNAL_c9c2e234_4_k_cu_b8d66c314cuda3std3__48in_placeE,@object
	.size		_ZN34_INTERNAL_c9c2e234_4_k_cu_b8d66c314cuda3std3__48in_placeE,(_ZN34_INTERNAL_c9c2e234_4_k_cu_b8d66c314cuda3std6ranges3__45__cpo4sizeE - _ZN34_INTERNAL_c9c2e234_4_k_cu_b8d66c314cuda3std3__48in_placeE)
_ZN34_INTERNAL_c9c2e234_4_k_cu_b8d66c314cuda3std3__48in_placeE:
	.zero		1
	.type		_ZN34_INTERNAL_c9c2e234_4_k_cu_b8d66c314cuda3std6ranges3__45__cpo4sizeE,@object
	.size		_ZN34_INTERNAL_c9c2e234_4_k_cu_b8d66c314cuda3std6ranges3__45__cpo4sizeE,(_ZN34_INTERNAL_c9c2e234_4_k_cu_b8d66c316thrust24THRUST_300001_SM_1000_NS12placeholders2_3E - _ZN34_INTERNAL_c9c2e234_4_k_cu_b8d66c314cuda3std6ranges3__45__cpo4sizeE)
_ZN34_INTERNAL_c9c2e234_4_k_cu_b8d66c314cuda3std6ranges3__45__cpo4sizeE:
	.zero		1
	.type		_ZN34_INTERNAL_c9c2e234_4_k_cu_b8d66c316thrust24THRUST_300001_SM_1000_NS12placeholders2_3E,@object
	.size		_ZN34_INTERNAL_c9c2e234_4_k_cu_b8d66c316thrust24THRUST_300001_SM_1000_NS12placeholders2_3E,(_ZN34_INTERNAL_c9c2e234_4_k_cu_b8d66c314cuda3std3__45__cpo6cbeginE - _ZN34_INTERNAL_c9c2e234_4_k_cu_b8d66c316thrust24THRUST_300001_SM_1000_NS12placeholders2_3E)
_ZN34_INTERNAL_c9c2e234_4_k_cu_b8d66c316thrust24THRUST_300001_SM_1000_NS12placeholders2_3E:
	.zero		1
	.type		_ZN34_INTERNAL_c9c2e234_4_k_cu_b8d66c314cuda3std3__45__cpo6cbeginE,@object
	.size		_ZN34_INTERNAL_c9c2e234_4_k_cu_b8d66c314cuda3std3__45__cpo6cbeginE,(_ZN34_INTERNAL_c9c2e234_4_k_cu_b8d66c314cuda3std6ranges3__45__cpo6cbeginE - _ZN34_INTERNAL_c9c2e234_4_k_cu_b8d66c314cuda3std3__45__cpo6cbeginE)
_ZN34_INTERNAL_c9c2e234_4_k_cu_b8d66c314cuda3std3__45__cpo6cbeginE:
	.zero		1
	.type		_ZN34_INTERNAL_c9c2e234_4_k_cu_b8d66c314cuda3std6ranges3__45__cpo6cbeginE,@object
	.size		_ZN34_INTERNAL_c9c2e234_4_k_cu_b8d66c314cuda3std6ranges3__45__cpo6cbeginE,(_ZN34_INTERNAL_c9c2e234_4_k_cu_b8d66c316thrust24THRUST_300001_SM_1000_NS12placeholders2_7E - _ZN34_INTERNAL_c9c2e234_4_k_cu_b8d66c314cuda3std6ranges3__45__cpo6cbeginE)
_ZN34_INTERNAL_c9c2e234_4_k_cu_b8d66c314cuda3std6ranges3__45__cpo6cbeginE:
	.zero		1
	.type		_ZN34_INTERNAL_c9c2e234_4_k_cu_b8d66c316thrust24THRUST_300001_SM_1000_NS12placeholders2_7E,@object
	.size		_ZN34_INTERNAL_c9c2e234_4_k_cu_b8d66c316thrust24THRUST_300001_SM_1000_NS12placeholders2_7E,(_ZN34_INTERNAL_c9c2e234_4_k_cu_b8d66c314cuda3std3__45__cpo7crbeginE - _ZN34_INTERNAL_c9c2e234_4_k_cu_b8d66c316thrust24THRUST_300001_SM_1000_NS12placeholders2_7E)
_ZN34_INTERNAL_c9c2e234_4_k_cu_b8d66c316thrust24THRUST_300001_SM_1000_NS12placeholders2_7E:
	.zero		1
	.type		_ZN34_INTERNAL_c9c2e234_4_k_cu_b8d66c314cuda3std3__45__cpo7crbeginE,@object
	.size		_ZN34_INTERNAL_c9c2e234_4_k_cu_b8d66c314cuda3std3__45__cpo7crbeginE,(_ZN34_INTERNAL_c9c2e234_4_k_cu_b8d66c314cuda3std6ranges3__45__cpo4nextE - _ZN34_INTERNAL_c9c2e234_4_k_cu_b8d66c314cuda3std3__45__cpo7crbeginE)
_ZN34_INTERNAL_c9c2e234_4_k_cu_b8d66c314cuda3std3__45__cpo7crbeginE:
	.zero		1
	.type		_ZN34_INTERNAL_c9c2e234_4_k_cu_b8d66c314cuda3std6ranges3__45__cpo4nextE,@object
	.size		_ZN34_INTERNAL_c9c2e234_4_k_cu_b8d66c314cuda3std6ranges3__45__cpo4nextE,(_ZN34_INTERNAL_c9c2e234_4_k_cu_b8d66c314cuda3std6ranges3__45__cpo4swapE - _ZN34_INTERNAL_c9c2e234_4_k_cu_b8d66c314cuda3std6ranges3__45__cpo4nextE)
_ZN34_INTERNAL_c9c2e234_4_k_cu_b8d66c314cuda3std6ranges3__45__cpo4nextE:
	.zero		1
	.type		_ZN34_INTERNAL_c9c2e234_4_k_cu_b8d66c314cuda3std6ranges3__45__cpo4swapE,@object
	.size		_ZN34_INTERNAL_c9c2e234_4_k_cu_b8d66c314cuda3std6ranges3__45__cpo4swapE,(_ZN34_INTERNAL_c9c2e234_4_k_cu_b8d66c316thrust24THRUST_300001_SM_1000_NS8cuda_cub10par_nosyncE - _ZN34_INTERNAL_c9c2e234_4_k_cu_b8d66c314cuda3std6ranges3__45__cpo4swapE)
_ZN34_INTERNAL_c9c2e234_4_k_cu_b8d66c314cuda3std6ranges3__45__cpo4swapE:
	.zero		1
	.type		_ZN34_INTERNAL_c9c2e234_4_k_cu_b8d66c316thrust24THRUST_300001_SM_1000_NS8cuda_cub10par_nosyncE,@object
	.size		_ZN34_INTERNAL_c9c2e234_4_k_cu_b8d66c316thrust24THRUST_300001_SM_1000_NS8cuda_cub10par_nosyncE,(_ZN34_INTERNAL_c9c2e234_4_k_cu_b8d66c316thrust24THRUST_300001_SM_1000_NS12placeholders2_9E - _ZN34_INTERNAL_c9c2e234_4_k_cu_b8d66c316thrust24THRUST_300001_SM_1000_NS8cuda_cub10par_nosyncE)
_ZN34_INTERNAL_c9c2e234_4_k_cu_b8d66c316thrust24THRUST_300001_SM_1000_NS8cuda_cub10par_nosyncE:
	.zero		1
	.type		_ZN34_INTERNAL_c9c2e234_4_k_cu_b8d66c316thrust24THRUST_300001_SM_1000_NS12placeholders2_9E,@object
	.size		_ZN34_INTERNAL_c9c2e234_4_k_cu_b8d66c316thrust24THRUST_300001_SM_1000_NS12placeholders2_9E,(_ZN34_INTERNAL_c9c2e234_4_k_cu_b8d66c314cuda3std3__436_GLOBAL__N__c9c2e234_4_k_cu_b8d66c316ignoreE - _ZN34_INTERNAL_c9c2e234_4_k_cu_b8d66c316thrust24THRUST_300001_SM_1000_NS12placeholders2_9E)
_ZN34_INTERNAL_c9c2e234_4_k_cu_b8d66c316thrust24THRUST_300001_SM_1000_NS12placeholders2_9E:
	.zero		1
	.type		_ZN34_INTERNAL_c9c2e234_4_k_cu_b8d66c314cuda3std3__436_GLOBAL__N__c9c2e234_4_k_cu_b8d66c316ignoreE,@object
	.size		_ZN34_INTERNAL_c9c2e234_4_k_cu_b8d66c314cuda3std3__436_GLOBAL__N__c9c2e234_4_k_cu_b8d66c316ignoreE,(_ZN34_INTERNAL_c9c2e234_4_k_cu_b8d66c314cuda3std6ranges3__45__cpo4dataE - _ZN34_INTERNAL_c9c2e234_4_k_cu_b8d66c314cuda3std3__436_GLOBAL__N__c9c2e234_4_k_cu_b8d66c316ignoreE)
_ZN34_INTERNAL_c9c2e234_4_k_cu_b8d66c314cuda3std3__436_GLOBAL__N__c9c2e234_4_k_cu_b8d66c316ignoreE:
	.zero		1
	.type		_ZN34_INTERNAL_c9c2e234_4_k_cu_b8d66c314cuda3std6ranges3__45__cpo4dataE,@object
	.size		_ZN34_INTERNAL_c9c2e234_4_k_cu_b8d66c314cuda3std6ranges3__45__cpo4dataE,(_ZN34_INTERNAL_c9c2e234_4_k_cu_b8d66c316thrust24THRUST_300001_SM_1000_NS12placeholders2_1E - _ZN34_INTERNAL_c9c2e234_4_k_cu_b8d66c314cuda3std6ranges3__45__cpo4dataE)
_ZN34_INTERNAL_c9c2e234_4_k_cu_b8d66c314cuda3std6ranges3__45__cpo4dataE:
	.zero		1
	.type		_ZN34_INTERNAL_c9c2e234_4_k_cu_b8d66c316thrust24THRUST_300001_SM_1000_NS12placeholders2_1E,@object
	.size		_ZN34_INTERNAL_c9c2e234_4_k_cu_b8d66c316thrust24THRUST_300001_SM_1000_NS12placeholders2_1E,(_ZN34_INTERNAL_c9c2e234_4_k_cu_b8d66c314cuda3std3__45__cpo5beginE - _ZN34_INTERNAL_c9c2e234_4_k_cu_b8d66c316thrust24THRUST_300001_SM_1000_NS12placeholders2_1E)
_ZN34_INTERNAL_c9c2e234_4_k_cu_b8d66c316thrust24THRUST_300001_SM_1000_NS12placeholders2_1E:
	.zero		1
	.type		_ZN34_INTERNAL_c9c2e234_4_k_cu_b8d66c314cuda3std3__45__cpo5beginE,@object
	.size		_ZN34_INTERNAL_c9c2e234_4_k_cu_b8d66c314cuda3std3__45__cpo5beginE,(_ZN34_INTERNAL_c9c2e234_4_k_cu_b8d66c314cuda3std6ranges3__45__cpo5beginE - _ZN34_INTERNAL_c9c2e234_4_k_cu_b8d66c314cuda3std3__45__cpo5beginE)
_ZN34_INTERNAL_c9c2e234_4_k_cu_b8d66c314cuda3std3__45__cpo5beginE:
	.zero		1
	.type		_ZN34_INTERNAL_c9c2e234_4_k_cu_b8d66c314cuda3std6ranges3__45__cpo5beginE,@object
	.size		_ZN34_INTERNAL_c9c2e234_4_k_cu_b8d66c314cuda3std6ranges3__45__cpo5beginE,(_ZN34_INTERNAL_c9c2e234_4_k_cu_b8d66c316thrust24THRUST_300001_SM_1000_NS12placeholders2_5E - _ZN34_INTERNAL_c9c2e234_4_k_cu_b8d66c314cuda3std6ranges3__45__cpo5beginE)
_ZN34_INTERNAL_c9c2e234_4_k_cu_b8d66c314cuda3std6ranges3__45__cpo5beginE:
	.zero		1
	.type		_ZN34_INTERNAL_c9c2e234_4_k_cu_b8d66c316thrust24THRUST_300001_SM_1000_NS12placeholders2_5E,@object
	.size		_ZN34_INTERNAL_c9c2e234_4_k_cu_b8d66c316thrust24THRUST_300001_SM_1000_NS12placeholders2_5E,(_ZN34_INTERNAL_c9c2e234_4_k_cu_b8d66c314cuda3std3__45__cpo6rbeginE - _ZN34_INTERNAL_c9c2e234_4_k_cu_b8d66c316thrust24THRUST_300001_SM_1000_NS12placeholders2_5E)
_ZN34_INTERNAL_c9c2e234_4_k_cu_b8d66c316thrust24THRUST_300001_SM_1000_NS12placeholders2_5E:
	.zero		1
	.type		_ZN34_INTERNAL_c9c2e234_4_k_cu_b8d66c314cuda3std3__45__cpo6rbeginE,@object
	.size		_ZN34_INTERNAL_c9c2e234_4_k_cu_b8d66c314cuda3std3__45__cpo6rbeginE,(_ZN34_INTERNAL_c9c2e234_4_k_cu_b8d66c314cuda3std6ranges3__45__cpo7advanceE - _ZN34_INTERNAL_c9c2e234_4_k_cu_b8d66c314cuda3std3__45__cpo6rbeginE)
_ZN34_INTERNAL_c9c2e234_4_k_cu_b8d66c314cuda3std3__45__cpo6rbeginE:
	.zero		1
	.type		_ZN34_INTERNAL_c9c2e234_4_k_cu_b8d66c314cuda3std6ranges3__45__cpo7advanceE,@object
	.size		_ZN34_INTERNAL_c9c2e234_4_k_cu_b8d66c314cuda3std6ranges3__45__cpo7advanceE,(_ZN34_INTERNAL_c9c2e234_4_k_cu_b8d66c314cuda3std3__47nulloptE - _ZN34_INTERNAL_c9c2e234_4_k_cu_b8d66c314cuda3std6ranges3__45__cpo7advanceE)
_ZN34_INTERNAL_c9c2e234_4_k_cu_b8d66c314cuda3std6ranges3__45__cpo7advanceE:
	.zero		1
	.type		_ZN34_INTERNAL_c9c2e234_4_k_cu_b8d66c314cuda3std3__47nulloptE,@object
	.size		_ZN34_INTERNAL_c9c2e234_4_k_cu_b8d66c314cuda3std3__47nulloptE,(_ZN34_INTERNAL_c9c2e234_4_k_cu_b8d66c314cuda3std6ranges3__45__cpo8distanceE - _ZN34_INTERNAL_c9c2e234_4_k_cu_b8d66c314cuda3std3__47nulloptE)
_ZN34_INTERNAL_c9c2e234_4_k_cu_b8d66c314cuda3std3__47nulloptE:
	.zero		1
	.type		_ZN34_INTERNAL_c9c2e234_4_k_cu_b8d66c314cuda3std6ranges3__45__cpo8distanceE,@object
	.size		_ZN34_INTERNAL_c9c2e234_4_k_cu_b8d66c314cuda3std6ranges3__45__cpo8distanceE,(_ZN34_INTERNAL_c9c2e234_4_k_cu_b8d66c316thrust24THRUST_300001_SM_1000_NS12placeholders3_10E - _ZN34_INTERNAL_c9c2e234_4_k_cu_b8d66c314cuda3std6ranges3__45__cpo8distanceE)
_ZN34_INTERNAL_c9c2e234_4_k_cu_b8d66c314cuda3std6ranges3__45__cpo8distanceE:
	.zero		1
	.type		_ZN34_INTERNAL_c9c2e234_4_k_cu_b8d66c316thrust24THRUST_300001_SM_1000_NS12placeholders3_10E,@object
	.size		_ZN34_INTERNAL_c9c2e234_4_k_cu_b8d66c316thrust24THRUST_300001_SM_1000_NS12placeholders3_10E,(_ZN34_INTERNAL_c9c2e234_4_k_cu_b8d66c314cuda3std3__419piecewise_constructE - _ZN34_INTERNAL_c9c2e234_4_k_cu_b8d66c316thrust24THRUST_300001_SM_1000_NS12placeholders3_10E)
_ZN34_INTERNAL_c9c2e234_4_k_cu_b8d66c316thrust24THRUST_300001_SM_1000_NS12placeholders3_10E:
	.zero		1
	.type		_ZN34_INTERNAL_c9c2e234_4_k_cu_b8d66c314cuda3std3__419piecewise_constructE,@object
	.size		_ZN34_INTERNAL_c9c2e234_4_k_cu_b8d66c314cuda3std3__419piecewise_constructE,(_ZN34_INTERNAL_c9c2e234_4_k_cu_b8d66c314cuda3std6ranges3__45__cpo5cdataE - _ZN34_INTERNAL_c9c2e234_4_k_cu_b8d66c314cuda3std3__419piecewise_constructE)
_ZN34_INTERNAL_c9c2e234_4_k_cu_b8d66c314cuda3std3__419piecewise_constructE:
	.zero		1
	.type		_ZN34_INTERNAL_c9c2e234_4_k_cu_b8d66c314cuda3std6ranges3__45__cpo5cdataE,@object
	.size		_ZN34_INTERNAL_c9c2e234_4_k_cu_b8d66c314cuda3std6ranges3__45__cpo5cdataE,(_ZN34_INTERNAL_c9c2e234_4_k_cu_b8d66c316thrust24THRUST_300001_SM_1000_NS12placeholders2_2E - _ZN34_INTERNAL_c9c2e234_4_k_cu_b8d66c314cuda3std6ranges3__45__cpo5cdataE)
_ZN34_INTERNAL_c9c2e234_4_k_cu_b8d66c314cuda3std6ranges3__45__cpo5cdataE:
	.zero		1
	.type		_ZN34_INTERNAL_c9c2e234_4_k_cu_b8d66c316thrust24THRUST_300001_SM_1000_NS12placeholders2_2E,@object
	.size		_ZN34_INTERNAL_c9c2e234_4_k_cu_b8d66c316thrust24THRUST_300001_SM_1000_NS12placeholders2_2E,(_ZN34_INTERNAL_c9c2e234_4_k_cu_b8d66c314cuda3std3__45__cpo3endE - _ZN34_INTERNAL_c9c2e234_4_k_cu_b8d66c316thrust24THRUST_300001_SM_1000_NS12placeholders2_2E)
_ZN34_INTERNAL_c9c2e234_4_k_cu_b8d66c316thrust24THRUST_300001_SM_1000_NS12placeholders2_2E:
	.zero		1
	.type		_ZN34_INTERNAL_c9c2e234_4_k_cu_b8d66c314cuda3std3__45__cpo3endE,@object
	.size		_ZN34_INTERNAL_c9c2e234_4_k_cu_b8d66c314cuda3std3__45__cpo3endE,(_ZN34_INTERNAL_c9c2e234_4_k_cu_b8d66c314cuda3std6ranges3__45__cpo3endE - _ZN34_INTERNAL_c9c2e234_4_k_cu_b8d66c314cuda3std3__45__cpo3endE)
_ZN34_INTERNAL_c9c2e234_4_k_cu_b8d66c314cuda3std3__45__cpo3endE:
	.zero		1
	.type		_ZN34_INTERNAL_c9c2e234_4_k_cu_b8d66c314cuda3std6ranges3__45__cpo3endE,@object
	.size		_ZN34_INTERNAL_c9c2e234_4_k_cu_b8d66c314cuda3std6ranges3__45__cpo3endE,(_ZN34_INTERNAL_c9c2e234_4_k_cu_b8d66c316thrust24THRUST_300001_SM_1000_NS12placeholders2_6E - _ZN34_INTERNAL_c9c2e234_4_k_cu_b8d66c314cuda3std6ranges3__45__cpo3endE)
_ZN34_INTERNAL_c9c2e234_4_k_cu_b8d66c314cuda3std6ranges3__45__cpo3endE:
	.zero		1
	.type		_ZN34_INTERNAL_c9c2e234_4_k_cu_b8d66c316thrust24THRUST_300001_SM_1000_NS12placeholders2_6E,@object
	.size		_ZN34_INTERNAL_c9c2e234_4_k_cu_b8d66c316thrust24THRUST_300001_SM_1000_NS12placeholders2_6E,(_ZN34_INTERNAL_c9c2e234_4_k_cu_b8d66c314cuda3std3__45__cpo4rendE - _ZN34_INTERNAL_c9c2e234_4_k_cu_b8d66c316thrust24THRUST_300001_SM_1000_NS12placeholders2_6E)
_ZN34_INTERNAL_c9c2e234_4_k_cu_b8d66c316thrust24THRUST_300001_SM_1000_NS12placeholders2_6E:
	.zero		1
	.type		_ZN34_INTERNAL_c9c2e234_4_k_cu_b8d66c314cuda3std3__45__cpo4rendE,@object
	.size		_ZN34_INTERNAL_c9c2e234_4_k_cu_b8d66c314cuda3std3__45__cpo4rendE,(_ZN34_INTERNAL_c9c2e234_4_k_cu_b8d66c314cuda3std6ranges3__45__cpo9iter_swapE - _ZN34_INTERNAL_c9c2e234_4_k_cu_b8d66c314cuda3std3__45__cpo4rendE)
_ZN34_INTERNAL_c9c2e234_4_k_cu_b8d66c314cuda3std3__45__cpo4rendE:
	.zero		1
	.type		_ZN34_INTERNAL_c9c2e234_4_k_cu_b8d66c314cuda3std6ranges3__45__cpo9iter_swapE,@object
	.size		_ZN34_INTERNAL_c9c2e234_4_k_cu_b8d66c314cuda3std6ranges3__45__cpo9iter_swapE,(_ZN34_INTERNAL_c9c2e234_4_k_cu_b8d66c314cuda3std3__48unexpectE - _ZN34_INTERNAL_c9c2e234_4_k_cu_b8d66c314cuda3std6ranges3__45__cpo9iter_swapE)
_ZN34_INTERNAL_c9c2e234_4_k_cu_b8d66c314cuda3std6ranges3__45__cpo9iter_swapE:
	.zero		1
	.type		_ZN34_INTERNAL_c9c2e234_4_k_cu_b8d66c314cuda3std3__48unexpectE,@object
	.size		_ZN34_INTERNAL_c9c2e234_4_k_cu_b8d66c314cuda3std3__48unexpectE,(_ZN34_INTERNAL_c9c2e234_4_k_cu_b8d66c316thrust24THRUST_300001_SM_1000_NS8cuda_cub3parE - _ZN34_INTERNAL_c9c2e234_4_k_cu_b8d66c314cuda3std3__48unexpectE)
_ZN34_INTERNAL_c9c2e234_4_k_cu_b8d66c314cuda3std3__48unexpectE:
	.zero		1
	.type		_ZN34_INTERNAL_c9c2e234_4_k_cu_b8d66c316thrust24THRUST_300001_SM_1000_NS8cuda_cub3parE,@object
	.size		_ZN34_INTERNAL_c9c2e234_4_k_cu_b8d66c316thrust24THRUST_300001_SM_1000_NS8cuda_cub3parE,(_ZN34_INTERNAL_c9c2e234_4_k_cu_b8d66c316thrust24THRUST_300001_SM_1000_NS12placeholders2_4E - _ZN34_INTERNAL_c9c2e234_4_k_cu_b8d66c316thrust24THRUST_300001_SM_1000_NS8cuda_cub3parE)
_ZN34_INTERNAL_c9c2e234_4_k_cu_b8d66c316thrust24THRUST_300001_SM_1000_NS8cuda_cub3parE:
	.zero		1
	.type		_ZN34_INTERNAL_c9c2e234_4_k_cu_b8d66c316thrust24THRUST_300001_SM_1000_NS12placeholders2_4E,@object
	.size		_ZN34_INTERNAL_c9c2e234_4_k_cu_b8d66c316thrust24THRUST_300001_SM_1000_NS12placeholders2_4E,(_ZN34_INTERNAL_c9c2e234_4_k_cu_b8d66c314cuda3std3__45__cpo4cendE - _ZN34_INTERNAL_c9c2e234_4_k_cu_b8d66c316thrust24THRUST_300001_SM_1000_NS12placeholders2_4E)
_ZN34_INTERNAL_c9c2e234_4_k_cu_b8d66c316thrust24THRUST_300001_SM_1000_NS12placeholders2_4E:
	.zero		1
	.type		_ZN34_INTERNAL_c9c2e234_4_k_cu_b8d66c314cuda3std3__45__cpo4cendE,@object
	.size		_ZN34_INTERNAL_c9c2e234_4_k_cu_b8d66c314cuda3std3__45__cpo4cendE,(_ZN34_INTERNAL_c9c2e234_4_k_cu_b8d66c314cuda3std6ranges3__45__cpo4cendE - _ZN34_INTERNAL_c9c2e234_4_k_cu_b8d66c314cuda3std3__45__cpo4cendE)
_ZN34_INTERNAL_c9c2e234_4_k_cu_b8d66c314cuda3std3__45__cpo4cendE:
	.zero		1
	.type		_ZN34_INTERNAL_c9c2e234_4_k_cu_b8d66c314cuda3std6ranges3__45__cpo4cendE,@object
	.size		_ZN34_INTERNAL_c9c2e234_4_k_cu_b8d66c314cuda3std6ranges3__45__cpo4cendE,(_ZN34_INTERNAL_c9c2e234_4_k_cu_b8d66c314cuda3std3__420unreachable_sentinelE - _ZN34_INTERNAL_c9c2e234_4_k_cu_b8d66c314cuda3std6ranges3__45__cpo4cendE)
_ZN34_INTERNAL_c9c2e234_4_k_cu_b8d66c314cuda3std6ranges3__45__cpo4cendE:
	.zero		1
	.type		_ZN34_INTERNAL_c9c2e234_4_k_cu_b8d66c314cuda3std3__420unreachable_sentinelE,@object
	.size		_ZN34_INTERNAL_c9c2e234_4_k_cu_b8d66c314cuda3std3__420unreachable_sentinelE,(_ZN34_INTERNAL_c9c2e234_4_k_cu_b8d66c314cuda3std6ranges3__45__cpo5ssizeE - _ZN34_INTERNAL_c9c2e234_4_k_cu_b8d66c314cuda3std3__420unreachable_sentinelE)
_ZN34_INTERNAL_c9c2e234_4_k_cu_b8d66c314cuda3std3__420unreachable_sentinelE:
	.zero		1
	.type		_ZN34_INTERNAL_c9c2e234_4_k_cu_b8d66c314cuda3std6ranges3__45__cpo5ssizeE,@object
	.size		_ZN34_INTERNAL_c9c2e234_4_k_cu_b8d66c314cuda3std6ranges3__45__cpo5ssizeE,(_ZN34_INTERNAL_c9c2e234_4_k_cu_b8d66c316thrust24THRUST_300001_SM_1000_NS12placeholders2_8E - _ZN34_INTERNAL_c9c2e234_4_k_cu_b8d66c314cuda3std6ranges3__45__cpo5ssizeE)
_ZN34_INTERNAL_c9c2e234_4_k_cu_b8d66c314cuda3std6ranges3__45__cpo5ssizeE:
	.zero		1
	.type		_ZN34_INTERNAL_c9c2e234_4_k_cu_b8d66c316thrust24THRUST_300001_SM_1000_NS12placeholders2_8E,@object
	.size		_ZN34_INTERNAL_c9c2e234_4_k_cu_b8d66c316thrust24THRUST_300001_SM_1000_NS12placeholders2_8E,(_ZN34_INTERNAL_c9c2e234_4_k_cu_b8d66c314cuda3std3__45__cpo5crendE - _ZN34_INTERNAL_c9c2e234_4_k_cu_b8d66c316thrust24THRUST_300001_SM_1000_NS12placeholders2_8E)
_ZN34_INTERNAL_c9c2e234_4_k_cu_b8d66c316thrust24THRUST_300001_SM_1000_NS12placeholders2_8E:
	.zero		1
	.type		_ZN34_INTERNAL_c9c2e234_4_k_cu_b8d66c314cuda3std3__45__cpo5crendE,@object
	.size		_ZN34_INTERNAL_c9c2e234_4_k_cu_b8d66c314cuda3std3__45__cpo5crendE,(_ZN34_INTERNAL_c9c2e234_4_k_cu_b8d66c314cuda3std6ranges3__45__cpo4prevE - _ZN34_INTERNAL_c9c2e234_4_k_cu_b8d66c314cuda3std3__45__cpo5crendE)
_ZN34_INTERNAL_c9c2e234_4_k_cu_b8d66c314cuda3std3__45__cpo5crendE:
	.zero		1
	.type		_ZN34_INTERNAL_c9c2e234_4_k_cu_b8d66c314cuda3std6ranges3__45__cpo4prevE,@object
	.size		_ZN34_INTERNAL_c9c2e234_4_k_cu_b8d66c314cuda3std6ranges3__45__cpo4prevE,(_ZN34_INTERNAL_c9c2e234_4_k_cu_b8d66c314cuda3std6ranges3__45__cpo9iter_moveE - _ZN34_INTERNAL_c9c2e234_4_k_cu_b8d66c314cuda3std6ranges3__45__cpo4prevE)
_ZN34_INTERNAL_c9c2e234_4_k_cu_b8d66c314cuda3std6ranges3__45__cpo4prevE:
	.zero		1
	.type		_ZN34_INTERNAL_c9c2e234_4_k_cu_b8d66c314cuda3std6ranges3__45__cpo9iter_moveE,@object
	.size		_ZN34_INTERNAL_c9c2e234_4_k_cu_b8d66c314cuda3std6ranges3__45__cpo9iter_moveE,(_ZN34_INTERNAL_c9c2e234_4_k_cu_b8d66c316thrust24THRUST_300001_SM_1000_NS6system6detail10sequential3seqE - _ZN34_INTERNAL_c9c2e234_4_k_cu_b8d66c314cuda3std6ranges3__45__cpo9iter_moveE)
_ZN34_INTERNAL_c9c2e234_4_k_cu_b8d66c314cuda3std6ranges3__45__cpo9iter_moveE:
	.zero		1
	.type		_ZN34_INTERNAL_c9c2e234_4_k_cu_b8d66c316thrust24THRUST_300001_SM_1000_NS6system6detail10sequential3seqE,@object
	.size		_ZN34_INTERNAL_c9c2e234_4_k_cu_b8d66c316thrust24THRUST_300001_SM_1000_NS6system6detail10sequential3seqE,(.L_31 - _ZN34_INTERNAL_c9c2e234_4_k_cu_b8d66c316thrust24THRUST_300001_SM_1000_NS6system6detail10sequential3seqE)
_ZN34_INTERNAL_c9c2e234_4_k_cu_b8d66c316thrust24THRUST_300001_SM_1000_NS6system6detail10sequential3seqE:
	.zero		1
.L_31:


//--------------------- .nv.shared._ZN3cub18CUB_300001_SM_10006detail4scan16DeviceScanKernelINS2_10policy_hubIiiijN4cuda3std3__44plusIvEEE10Policy1000EN6thrust24THRUST_300001_SM_1000_NS6detail15normal_iteratorINSD_10device_ptrIiEEEESI_NS0_13ScanTileStateIiLb1EEES9_NS1_10InputValueIiPiEEjiLb0EiEEvT0_T1_T2_iT3_T4_T5_ --------------------------
	.section	.nv.shared._ZN3cub18CUB_300001_SM_10006detail4scan16DeviceScanKernelINS2_10policy_hubIiiijN4cuda3std3__44plusIvEEE10Policy1000EN6thrust24THRUST_300001_SM_1000_NS6detail15normal_iteratorINSD_10device_ptrIiEEEESI_NS0_13ScanTileStateIiLb1EEES9_NS1_10InputValueIiPiEEjiLb0EiEEvT0_T1_T2_iT3_T4_T5_,"aw",@nobits
	.sectionflags	@""
	.align	16
.nv.shared._ZN3cub18CUB_300001_SM_10006detail4scan16DeviceScanKernelINS2_10policy_hubIiiijN4cuda3std3__44plusIvEEE10Policy1000EN6thrust24THRUST_300001_SM_1000_NS6detail15normal_iteratorINSD_10device_ptrIiEEEESI_NS0_13ScanTileStateIiLb1EEES9_NS1_10InputValueIiPiEEjiLb0EiEEvT0_T1_T2_iT3_T4_T5_:
	.zero		34832


//--------------------- .nv.shared._ZN3cub18CUB_300001_SM_10006detail4scan16DeviceScanKernelINS2_10policy_hubIiiijN4cuda3std3__44plusIvEEE10Policy1000EPiSC_NS0_13ScanTileStateIiLb1EEES9_NS1_10InputValueIiSC_EEjiLb0EiEEvT0_T1_T2_iT3_T4_T5_ --------------------------
	.section	.nv.shared._ZN3cub18CUB_300001_SM_10006detail4scan16DeviceScanKernelINS2_10policy_hubIiiijN4cuda3std3__44plusIvEEE10Policy1000EPiSC_NS0_13ScanTileStateIiLb1EEES9_NS1_10InputValueIiSC_EEjiLb0EiEEvT0_T1_T2_iT3_T4_T5_,"aw",@nobits
	.sectionflags	@""
	.align	16
.nv.shared._ZN3cub18CUB_300001_SM_10006detail4scan16DeviceScanKernelINS2_10policy_hubIiiijN4cuda3std3__44plusIvEEE10Policy1000EPiSC_NS0_13ScanTileStateIiLb1EEES9_NS1_10InputValueIiSC_EEjiLb0EiEEvT0_T1_T2_iT3_T4_T5_:
	.zero		34832


//--------------------- .nv.shared._ZN3cub18CUB_300001_SM_10006detail4scan20DeviceScanInitKernelINS0_13ScanTileStateIiLb1EEEEEvT_i --------------------------
	.section	.nv.shared._ZN3cub18CUB_300001_SM_10006detail4scan20DeviceScanInitKernelINS0_13ScanTileStateIiLb1EEEEEvT_i,"aw",@nobits
	.sectionflags	@""
	.align	16
	.zero		1024


//--------------------- .nv.shared._ZN3cub18CUB_300001_SM_10006detail8for_each13static_kernelINS2_12policy_hub_t12policy_500_tEmN6thrust24THRUST_300001_SM_1000_NS8cuda_cub20__uninitialized_fill7functorINS7_10device_ptrIiEEiEEEEvT0_T1_ --------------------------
	.section	.nv.shared._ZN3cub18CUB_300001_SM_10006detail8for_each13static_kernelINS2_12policy_hub_t12policy_500_tEmN6thrust24THRUST_300001_SM_1000_NS8cuda_cub20__uninitialized_fill7functorINS7_10device_ptrIiEEiEEEEvT0_T1_,"aw",@nobits
	.sectionflags	@""
	.align	16
	.zero		1024


//--------------------- .nv.shared._ZN3cub18CUB_300001_SM_10006detail11EmptyKernelIvEEvv --------------------------
	.section	.nv.shared._ZN3cub18CUB_300001_SM_10006detail11EmptyKernelIvEEvv,"aw",@nobits
	.sectionflags	@""
	.align	16
	.zero		1024


//--------------------- .nv.shared._Z35sumar_resultados_finales_por_bloquePiS_ --------------------------
	.section	.nv.shared._Z35sumar_resultados_finales_por_bloquePiS_,"aw",@nobits
	.sectionflags	@""
	.align	16
	.zero		1024


//--------------------- .nv.shared._Z21exclusive_scan_kernelPiS_S_i --------------------------
	.section	.nv.shared._Z21exclusive_scan_kernelPiS_S_i,"aw",@nobits
	.sectionflags	@""
	.align	16
	.zero		1024


//--------------------- .nv.constant0._ZN3cub18CUB_300001_SM_10006detail4scan16DeviceScanKernelINS2_10policy_hubIiiimN4cuda3std3__44plusIvEEE10Policy1000EN6thrust24THRUST_300001_SM_1000_NS6detail15normal_iteratorINSD_10device_ptrIiEEEESI_NS0_13ScanTileStateIiLb1EEES9_NS1_10InputValueIiPiEEmiLb0EiEEvT0_T1_T2_iT3_T4_T5_ --------------------------
	.section	.nv.constant0._ZN3cub18CUB_300001_SM_10006detail4scan16DeviceScanKernelINS2_10policy_hubIiiimN4cuda3std3__44plusIvEEE10Policy1000EN6thrust24THRUST_300001_SM_1000_NS6detail15normal_iteratorINSD_10device_ptrIiEEEESI_NS0_13ScanTileStateIiLb1EEES9_NS1_10InputValueIiPiEEmiLb0EiEEvT0_T1_T2_iT3_T4_T5_,"a",@progbits
	.sectionflags	@""
	.align	4
.nv.constant0._ZN3cub18CUB_300001_SM_10006detail4scan16DeviceScanKernelINS2_10policy_hubIiiimN4cuda3std3__44plusIvEEE10Policy1000EN6thrust24THRUST_300001_SM_1000_NS6detail15normal_iteratorINSD_10device_ptrIiEEEESI_NS0_13ScanTileStateIiLb1EEES9_NS1_10InputValueIiPiEEmiLb0EiEEvT0_T1_T2_iT3_T4_T5_:
	.zero		952


//--------------------- .nv.constant0._ZN3cub18CUB_300001_SM_10006detail4scan16DeviceScanKernelINS2_10policy_hubIiiijN4cuda3std3__44plusIvEEE10Policy1000EN6thrust24THRUST_300001_SM_1000_NS6detail15normal_iteratorINSD_10device_ptrIiEEEESI_NS0_13ScanTileStateIiLb1EEES9_NS1_10InputValueIiPiEEjiLb0EiEEvT0_T1_T2_iT3_T4_T5_ --------------------------
	.section	.nv.constant0._ZN3cub18CUB_300001_SM_10006detail4scan16DeviceScanKernelINS2_10policy_hubIiiijN4cuda3std3__44plusIvEEE10Policy1000EN6thrust24THRUST_300001_SM_1000_NS6detail15normal_iteratorINSD_10device_ptrIiEEEESI_NS0_13ScanTileStateIiLb1EEES9_NS1_10InputValueIiPiEEjiLb0EiEEvT0_T1_T2_iT3_T4_T5_,"a",@progbits
	.sectionflags	@""
	.align	4
.nv.constant0._ZN3cub18CUB_300001_SM_10006detail4scan16DeviceScanKernelINS2_10policy_hubIiiijN4cuda3std3__44plusIvEEE10Policy1000EN6thrust24THRUST_300001_SM_1000_NS6detail15normal_iteratorINSD_10device_ptrIiEEEESI_NS0_13ScanTileStateIiLb1EEES9_NS1_10InputValueIiPiEEjiLb0EiEEvT0_T1_T2_iT3_T4_T5_:
	.zero		948


//--------------------- .nv.constant0._ZN3cub18CUB_300001_SM_10006detail4scan16DeviceScanKernelINS2_10policy_hubIiiijN4cuda3std3__44plusIvEEE10Policy1000EPiSC_NS0_13ScanTileStateIiLb1EEES9_NS1_10InputValueIiSC_EEjiLb0EiEEvT0_T1_T2_iT3_T4_T5_ --------------------------
	.section	.nv.constant0._ZN3cub18CUB_300001_SM_10006detail4scan16DeviceScanKernelINS2_10policy_hubIiiijN4cuda3std3__44plusIvEEE10Policy1000EPiSC_NS0_13ScanTileStateIiLb1EEES9_NS1_10InputValueIiSC_EEjiLb0EiEEvT0_T1_T2_iT3_T4_T5_,"a",@progbits
	.sectionflags	@""
	.align	4
.nv.constant0._ZN3cub18CUB_300001_SM_10006detail4scan16DeviceScanKernelINS2_10policy_hubIiiijN4cuda3std3__44plusIvEEE10Policy1000EPiSC_NS0_13ScanTileStateIiLb1EEES9_NS1_10InputValueIiSC_EEjiLb0EiEEvT0_T1_T2_iT3_T4_T5_:
	.zero		948


//--------------------- .nv.constant0._ZN3cub18CUB_300001_SM_10006detail4scan20DeviceScanInitKernelINS0_13ScanTileStateIiLb1EEEEEvT_i --------------------------
	.section	.nv.constant0._ZN3cub18CUB_300001_SM_10006detail4scan20DeviceScanInitKernelINS0_13ScanTileStateIiLb1EEEEEvT_i,"a",@progbits
	.sectionflags	@""
	.align	4
.nv.constant0._ZN3cub18CUB_300001_SM_10006detail4scan20DeviceScanInitKernelINS0_13ScanTileStateIiLb1EEEEEvT_i:
	.zero		908


//--------------------- .nv.constant0._ZN3cub18CUB_300001_SM_10006detail8for_each13static_kernelINS2_12policy_hub_t12policy_500_tEmN6thrust24THRUST_300001_SM_1000_NS8cuda_cub20__uninitialized_fill7functorINS7_10device_ptrIiEEiEEEEvT0_T1_ --------------------------
	.section	.nv.constant0._ZN3cub18CUB_300001_SM_10006detail8for_each13static_kernelINS2_12policy_hub_t12policy_500_tEmN6thrust24THRUST_300001_SM_1000_NS8cuda_cub20__uninitialized_fill7functorINS7_10device_ptrIiEEiEEEEvT0_T1_,"a",@progbits
	.sectionflags	@""
	.align	4
.nv.constant0._ZN3cub18CUB_300001_SM_10006detail8for_each13static_kernelINS2_12policy_hub_t12policy_500_tEmN6thrust24THRUST_300001_SM_1000_NS8cuda_cub20__uninitialized_fill7functorINS7_10device_ptrIiEEiEEEEvT0_T1_:
	.zero		920


//--------------------- .nv.constant0._ZN3cub18CUB_300001_SM_10006detail11EmptyKernelIvEEvv --------------------------
	.section	.nv.constant0._ZN3cub18CUB_300001_SM_10006detail11EmptyKernelIvEEvv,"a",@progbits
	.sectionflags	@""
	.align	4
.nv.constant0._ZN3cub18CUB_300001_SM_10006detail11EmptyKernelIvEEvv:
	.zero		896


//--------------------- .nv.constant0._Z35sumar_resultados_finales_por_bloquePiS_ --------------------------
	.section	.nv.constant0._Z35sumar_resultados_finales_por_bloquePiS_,"a",@progbits
	.sectionflags	@""
	.align	4
.nv.constant0._Z35sumar_resultados_finales_por_bloquePiS_:
	.zero		912


//--------------------- .nv.constant0._Z21exclusive_scan_kernelPiS_S_i --------------------------
	.section	.nv.constant0._Z21exclusive_scan_kernelPiS_S_i,"a",@progbits
	.sectionflags	@""
	.align	4
.nv.constant0._Z21exclusive_scan_kernelPiS_S_i:
	.zero		924


//--------------------- SYMBOLS --------------------------

	.type		.nv.reservedSmem.offset0,@object
	.size		.nv.reservedSmem.offset0,0x4
	.type		.nv.reservedSmem.cap,@object
	.size		.nv.reservedSmem.cap,0x4
